//
// Generated by NVIDIA NVVM Compiler
//
// Compiler Build ID: CL-36424714
// Cuda compilation tools, release 13.0, V13.0.88
// Based on NVVM 20.0.0
//

.version 9.0
.target sm_100
.address_size 64

	// .globl	_Z25query_boxes_3d_points_gpuiiiiPKfS0_PiS1_
.global .align 4 .b8 __cudart_i2opi_f[24] = {65, 144, 67, 60, 153, 149, 98, 219, 192, 221, 52, 245, 209, 87, 39, 252, 41, 21, 68, 78, 110, 131, 249, 162};

.visible .entry _Z25query_boxes_3d_points_gpuiiiiPKfS0_PiS1_(
	.param .u32 _Z25query_boxes_3d_points_gpuiiiiPKfS0_PiS1__param_0,
	.param .u32 _Z25query_boxes_3d_points_gpuiiiiPKfS0_PiS1__param_1,
	.param .u32 _Z25query_boxes_3d_points_gpuiiiiPKfS0_PiS1__param_2,
	.param .u32 _Z25query_boxes_3d_points_gpuiiiiPKfS0_PiS1__param_3,
	.param .u64 .ptr .align 1 _Z25query_boxes_3d_points_gpuiiiiPKfS0_PiS1__param_4,
	.param .u64 .ptr .align 1 _Z25query_boxes_3d_points_gpuiiiiPKfS0_PiS1__param_5,
	.param .u64 .ptr .align 1 _Z25query_boxes_3d_points_gpuiiiiPKfS0_PiS1__param_6,
	.param .u64 .ptr .align 1 _Z25query_boxes_3d_points_gpuiiiiPKfS0_PiS1__param_7
)
{
	.local .align 4 .b8 	__local_depot0[28];
	.reg .b64 	%SP;
	.reg .b64 	%SPL;
	.reg .pred 	%p<50>;
	.reg .b32 	%r<131>;
	.reg .b32 	%f<73>;
	.reg .b64 	%rd<68>;
	.reg .b64 	%fd<17>;

	mov.u64 	%SPL, __local_depot0;
	ld.param.u32 	%r54, [_Z25query_boxes_3d_points_gpuiiiiPKfS0_PiS1__param_0];
	ld.param.u32 	%r51, [_Z25query_boxes_3d_points_gpuiiiiPKfS0_PiS1__param_1];
	ld.param.u32 	%r52, [_Z25query_boxes_3d_points_gpuiiiiPKfS0_PiS1__param_2];
	ld.param.u32 	%r53, [_Z25query_boxes_3d_points_gpuiiiiPKfS0_PiS1__param_3];
	ld.param.u64 	%rd21, [_Z25query_boxes_3d_points_gpuiiiiPKfS0_PiS1__param_4];
	ld.param.u64 	%rd22, [_Z25query_boxes_3d_points_gpuiiiiPKfS0_PiS1__param_5];
	ld.param.u64 	%rd23, [_Z25query_boxes_3d_points_gpuiiiiPKfS0_PiS1__param_6];
	ld.param.u64 	%rd24, [_Z25query_boxes_3d_points_gpuiiiiPKfS0_PiS1__param_7];
	cvta.to.global.u64 	%rd1, %rd24;
	add.u64 	%rd2, %SPL, 0;
	add.u64 	%rd3, %SPL, 0;
	mul.lo.s32 	%r1, %r52, %r54;
	mov.u32 	%r55, %ctaid.x;
	mov.u32 	%r2, %ntid.x;
	mov.u32 	%r56, %tid.x;
	mad.lo.s32 	%r114, %r55, %r2, %r56;
	setp.ge.s32 	%p2, %r114, %r1;
	@%p2 bra 	$L__BB0_37;
	setp.gt.s32 	%p3, %r51, 0;
	setp.ne.s32 	%p4, %r53, 0;
	mov.u32 	%r57, %nctaid.x;
	mul.lo.s32 	%r4, %r2, %r57;
	and.pred  	%p5, %p3, %p4;
	@%p5 bra 	$L__BB0_3;
$L__BB0_2:
	mul.wide.s32 	%rd62, %r114, 4;
	add.s64 	%rd63, %rd1, %rd62;
	mov.b32 	%r113, 0;
	st.global.u32 	[%rd63], %r113;
	add.s32 	%r114, %r114, %r4;
	setp.lt.s32 	%p49, %r114, %r1;
	@%p49 bra 	$L__BB0_2;
	bra.uni 	$L__BB0_37;
$L__BB0_3:
	and.b32  	%r7, %r53, 15;
	and.b32  	%r8, %r53, 7;
	and.b32  	%r9, %r53, 2147483632;
	and.b32  	%r10, %r53, 3;
	cvta.to.global.u64 	%rd4, %rd22;
	cvta.to.global.u64 	%rd5, %rd21;
	cvta.to.global.u64 	%rd6, %rd23;
	mul.lo.s32 	%r11, %r51, 3;
$L__BB0_4:
	div.s32 	%r59, %r114, %r52;
	mul.lo.s32 	%r60, %r11, %r59;
	cvt.s64.s32 	%rd7, %r60;
	mul.lo.s32 	%r61, %r114, 7;
	mul.wide.s32 	%rd27, %r61, 4;
	add.s64 	%rd28, %rd4, %rd27;
	mul.lo.s32 	%r62, %r114, %r53;
	mul.wide.s32 	%rd29, %r62, 4;
	add.s64 	%rd8, %rd6, %rd29;
	ld.global.f32 	%f1, [%rd28];
	ld.global.f32 	%f2, [%rd28+4];
	ld.global.f32 	%f3, [%rd28+8];
	ld.global.f32 	%f14, [%rd28+12];
	ld.global.f32 	%f4, [%rd28+16];
	ld.global.f32 	%f15, [%rd28+20];
	cvt.f64.f32 	%fd5, %f14;
	mul.f64 	%fd1, %fd5, 0d3FE0000000000000;
	cvt.f64.f32 	%fd6, %f15;
	mul.f64 	%fd2, %fd6, 0d3FE0000000000000;
	mul.f64 	%fd7, %fd2, %fd2;
	fma.rn.f64 	%fd8, %fd1, %fd1, %fd7;
	cvt.rn.f32.f64 	%f16, %fd8;
	sqrt.rn.f32 	%f17, %f16;
	max.f32 	%f5, %f17, 0f1E3CE508;
	ld.global.f32 	%f18, [%rd28+24];
	mul.f32 	%f19, %f18, 0f3F22F983;
	cvt.rni.s32.f32 	%r63, %f19;
	cvt.rn.f32.s32 	%f20, %r63;
	fma.rn.f32 	%f21, %f20, 0fBFC90FDA, %f18;
	fma.rn.f32 	%f22, %f20, 0fB3A22168, %f21;
	fma.rn.f32 	%f23, %f20, 0fA7C234C5, %f22;
	abs.f32 	%f24, %f18;
	setp.ltu.f32 	%p6, %f24, 0f47CE4780;
	setp.eq.f32 	%p7, %f24, 0f7F800000;
	mov.b32 	%r13, %f18;
	shr.u32 	%r64, %r13, 23;
	and.b32  	%r65, %r64, 224;
	add.s32 	%r66, %r65, -128;
	shl.b32 	%r67, %r13, 8;
	or.b32  	%r14, %r67, -2147483648;
	shr.u32 	%r68, %r66, 5;
	and.b32  	%r15, %r64, 31;
	mul.wide.u32 	%rd30, %r68, 4;
	sub.s64 	%rd9, %rd3, %rd30;
	sub.s32 	%r16, 32, %r15;
	mov.f32 	%f25, 0f00000000;
	mul.rn.f32 	%f26, %f18, %f25;
	sub.s64 	%rd10, %rd2, %rd30;
	neg.f32 	%f27, %f14;
	cvt.f64.f32 	%fd9, %f27;
	mul.f64 	%fd3, %fd9, 0d3FE0000000000000;
	neg.f32 	%f28, %f15;
	cvt.f64.f32 	%fd10, %f28;
	mul.f64 	%fd4, %fd10, 0d3FE0000000000000;
	or.pred  	%p1, %p6, %p7;
	selp.b32 	%r17, %r63, 0, %p6;
	selp.f32 	%f6, %f23, %f26, %p6;
	mov.b32 	%r116, 0;
	mov.u32 	%r130, %r116;
$L__BB0_5:
	mul.lo.s32 	%r69, %r116, 3;
	cvt.u64.u32 	%rd31, %r69;
	add.s64 	%rd32, %rd7, %rd31;
	shl.b64 	%rd33, %rd32, 2;
	add.s64 	%rd11, %rd5, %rd33;
	ld.global.f32 	%f29, [%rd11];
	ld.global.f32 	%f30, [%rd11+4];
	sub.f32 	%f7, %f29, %f1;
	abs.f32 	%f32, %f7;
	setp.gt.f32 	%p8, %f32, %f5;
	setp.gt.f32 	%p9, %f30, %f2;
	or.pred  	%p10, %p8, %p9;
	sub.f32 	%f33, %f2, %f30;
	setp.gt.f32 	%p11, %f33, %f4;
	or.pred  	%p12, %p10, %p11;
	@%p12 bra 	$L__BB0_35;
	ld.global.f32 	%f35, [%rd11+8];
	sub.f32 	%f8, %f35, %f3;
	abs.f32 	%f36, %f8;
	setp.gt.f32 	%p13, %f36, %f5;
	@%p13 bra 	$L__BB0_35;
	mov.u32 	%r121, %r17;
	mov.f32 	%f71, %f6;
	@%p1 bra 	$L__BB0_13;
	mov.b64 	%rd66, 0;
	mov.b32 	%r118, 0;
	mov.u64 	%rd64, __cudart_i2opi_f;
	mov.u64 	%rd65, %rd3;
$L__BB0_9:
	.pragma "nounroll";
	ld.global.nc.u32 	%r71, [%rd64];
	mad.wide.u32 	%rd36, %r71, %r14, %rd66;
	shr.u64 	%rd66, %rd36, 32;
	st.local.u32 	[%rd65], %rd36;
	add.s32 	%r118, %r118, 1;
	add.s64 	%rd65, %rd65, 4;
	add.s64 	%rd64, %rd64, 4;
	setp.ne.s32 	%p14, %r118, 6;
	@%p14 bra 	$L__BB0_9;
	setp.eq.s32 	%p15, %r15, 0;
	st.local.u32 	[%rd3+24], %rd66;
	ld.local.u32 	%r119, [%rd9+24];
	ld.local.u32 	%r120, [%rd9+20];
	@%p15 bra 	$L__BB0_12;
	shl.b32 	%r72, %r119, %r15;
	shr.u32 	%r73, %r120, %r16;
	add.s32 	%r119, %r73, %r72;
	shl.b32 	%r74, %r120, %r15;
	ld.local.u32 	%r75, [%rd9+16];
	shr.u32 	%r76, %r75, %r16;
	add.s32 	%r120, %r76, %r74;
$L__BB0_12:
	setp.lt.s32 	%p16, %r13, 0;
	shr.u32 	%r77, %r119, 30;
	shf.l.wrap.b32 	%r78, %r120, %r119, 2;
	shl.b32 	%r79, %r120, 2;
	shr.u32 	%r80, %r78, 31;
	add.s32 	%r81, %r80, %r77;
	neg.s32 	%r82, %r81;
	selp.b32 	%r121, %r82, %r81, %p16;
	xor.b32  	%r83, %r78, %r13;
	shr.s32 	%r84, %r78, 31;
	xor.b32  	%r85, %r84, %r78;
	xor.b32  	%r86, %r84, %r79;
	cvt.u64.u32 	%rd37, %r85;
	shl.b64 	%rd38, %rd37, 32;
	cvt.u64.u32 	%rd39, %r86;
	or.b64  	%rd40, %rd38, %rd39;
	cvt.rn.f64.s64 	%fd11, %rd40;
	mul.f64 	%fd12, %fd11, 0d3BF921FB54442D19;
	cvt.rn.f32.f64 	%f37, %fd12;
	neg.f32 	%f38, %f37;
	setp.lt.s32 	%p17, %r83, 0;
	selp.f32 	%f71, %f38, %f37, %p17;
$L__BB0_13:
	add.s32 	%r87, %r121, 1;
	mul.rn.f32 	%f39, %f71, %f71;
	and.b32  	%r88, %r121, 1;
	setp.eq.b32 	%p18, %r88, 1;
	selp.f32 	%f40, %f71, 0f3F800000, %p18;
	fma.rn.f32 	%f41, %f39, %f40, 0f00000000;
	fma.rn.f32 	%f42, %f39, 0f37CBAC00, 0fBAB607ED;
	selp.f32 	%f43, 0fB94D4153, %f42, %p18;
	selp.f32 	%f44, 0f3C0885E4, 0f3D2AAABB, %p18;
	fma.rn.f32 	%f45, %f43, %f39, %f44;
	selp.f32 	%f46, 0fBE2AAAA8, 0fBEFFFFFF, %p18;
	fma.rn.f32 	%f47, %f45, %f39, %f46;
	fma.rn.f32 	%f48, %f47, %f41, %f40;
	and.b32  	%r89, %r87, 2;
	setp.eq.s32 	%p19, %r89, 0;
	mov.f32 	%f49, 0f00000000;
	sub.f32 	%f50, %f49, %f48;
	selp.f32 	%f11, %f48, %f50, %p19;
	mov.u32 	%r125, %r17;
	mov.f32 	%f72, %f6;
	@%p1 bra 	$L__BB0_19;
	mov.b64 	%rd67, 0;
	mov.b32 	%r122, 0;
$L__BB0_15:
	.pragma "nounroll";
	mul.wide.u32 	%rd42, %r122, 4;
	mov.u64 	%rd43, __cudart_i2opi_f;
	add.s64 	%rd44, %rd43, %rd42;
	ld.global.nc.u32 	%r91, [%rd44];
	mad.wide.u32 	%rd45, %r91, %r14, %rd67;
	shr.u64 	%rd67, %rd45, 32;
	add.s64 	%rd46, %rd2, %rd42;
	st.local.u32 	[%rd46], %rd45;
	add.s32 	%r122, %r122, 1;
	setp.ne.s32 	%p20, %r122, 6;
	@%p20 bra 	$L__BB0_15;
	setp.eq.s32 	%p21, %r15, 0;
	st.local.u32 	[%rd2+24], %rd67;
	ld.local.u32 	%r123, [%rd10+24];
	ld.local.u32 	%r124, [%rd10+20];
	@%p21 bra 	$L__BB0_18;
	shl.b32 	%r92, %r123, %r15;
	shr.u32 	%r93, %r124, %r16;
	add.s32 	%r123, %r93, %r92;
	shl.b32 	%r94, %r124, %r15;
	ld.local.u32 	%r95, [%rd10+16];
	shr.u32 	%r96, %r95, %r16;
	add.s32 	%r124, %r96, %r94;
$L__BB0_18:
	setp.lt.s32 	%p22, %r13, 0;
	shr.u32 	%r97, %r123, 30;
	shf.l.wrap.b32 	%r98, %r124, %r123, 2;
	shl.b32 	%r99, %r124, 2;
	shr.u32 	%r100, %r98, 31;
	add.s32 	%r101, %r100, %r97;
	neg.s32 	%r102, %r101;
	selp.b32 	%r125, %r102, %r101, %p22;
	xor.b32  	%r103, %r98, %r13;
	shr.s32 	%r104, %r98, 31;
	xor.b32  	%r105, %r104, %r98;
	xor.b32  	%r106, %r104, %r99;
	cvt.u64.u32 	%rd47, %r105;
	shl.b64 	%rd48, %rd47, 32;
	cvt.u64.u32 	%rd49, %r106;
	or.b64  	%rd50, %rd48, %rd49;
	cvt.rn.f64.s64 	%fd13, %rd50;
	mul.f64 	%fd14, %fd13, 0d3BF921FB54442D19;
	cvt.rn.f32.f64 	%f51, %fd14;
	neg.f32 	%f52, %f51;
	setp.lt.s32 	%p23, %r103, 0;
	selp.f32 	%f72, %f52, %f51, %p23;
$L__BB0_19:
	mul.rn.f32 	%f53, %f72, %f72;
	and.b32  	%r107, %r125, 1;
	setp.eq.b32 	%p24, %r107, 1;
	selp.f32 	%f54, 0f3F800000, %f72, %p24;
	fma.rn.f32 	%f55, %f53, %f54, 0f00000000;
	fma.rn.f32 	%f56, %f53, 0f37CBAC00, 0fBAB607ED;
	selp.f32 	%f57, %f56, 0fB94D4153, %p24;
	selp.f32 	%f58, 0f3D2AAABB, 0f3C0885E4, %p24;
	fma.rn.f32 	%f59, %f57, %f53, %f58;
	selp.f32 	%f60, 0fBEFFFFFF, 0fBE2AAAA8, %p24;
	fma.rn.f32 	%f61, %f59, %f53, %f60;
	fma.rn.f32 	%f62, %f61, %f55, %f54;
	and.b32  	%r108, %r125, 2;
	setp.eq.s32 	%p25, %r108, 0;
	mov.f32 	%f63, 0f00000000;
	sub.f32 	%f64, %f63, %f62;
	selp.f32 	%f65, %f62, %f64, %p25;
	mul.f32 	%f66, %f7, %f11;
	mul.f32 	%f67, %f8, %f65;
	sub.f32 	%f68, %f66, %f67;
	mul.f32 	%f69, %f7, %f65;
	fma.rn.f32 	%f70, %f8, %f11, %f69;
	cvt.f64.f32 	%fd15, %f68;
	setp.gtu.f64 	%p26, %fd3, %fd15;
	setp.ltu.f64 	%p27, %fd1, %fd15;
	cvt.f64.f32 	%fd16, %f70;
	setp.gtu.f64 	%p28, %fd4, %fd16;
	or.pred  	%p29, %p26, %p28;
	or.pred  	%p30, %p29, %p27;
	setp.ltu.f64 	%p31, %fd2, %fd16;
	or.pred  	%p32, %p31, %p30;
	@%p32 bra 	$L__BB0_35;
	setp.lt.s32 	%p33, %r53, 1;
	setp.ne.s32 	%p34, %r130, 0;
	or.pred  	%p35, %p34, %p33;
	@%p35 bra 	$L__BB0_34;
	setp.lt.u32 	%p36, %r53, 16;
	mov.b32 	%r128, 0;
	@%p36 bra 	$L__BB0_24;
	mov.b32 	%r126, 0;
$L__BB0_23:
	.pragma "nounroll";
	mul.wide.u32 	%rd51, %r126, 4;
	add.s64 	%rd52, %rd8, %rd51;
	st.global.u32 	[%rd52], %r116;
	st.global.u32 	[%rd52+4], %r116;
	st.global.u32 	[%rd52+8], %r116;
	st.global.u32 	[%rd52+12], %r116;
	st.global.u32 	[%rd52+16], %r116;
	st.global.u32 	[%rd52+20], %r116;
	st.global.u32 	[%rd52+24], %r116;
	st.global.u32 	[%rd52+28], %r116;
	st.global.u32 	[%rd52+32], %r116;
	st.global.u32 	[%rd52+36], %r116;
	st.global.u32 	[%rd52+40], %r116;
	st.global.u32 	[%rd52+44], %r116;
	st.global.u32 	[%rd52+48], %r116;
	st.global.u32 	[%rd52+52], %r116;
	st.global.u32 	[%rd52+56], %r116;
	st.global.u32 	[%rd52+60], %r116;
	add.s32 	%r126, %r126, 16;
	setp.ne.s32 	%p37, %r126, %r9;
	mov.u32 	%r128, %r9;
	@%p37 bra 	$L__BB0_23;
$L__BB0_24:
	setp.eq.s32 	%p38, %r7, 0;
	@%p38 bra 	$L__BB0_34;
	add.s32 	%r111, %r7, -1;
	setp.lt.u32 	%p39, %r111, 7;
	@%p39 bra 	$L__BB0_27;
	mul.wide.u32 	%rd53, %r128, 4;
	add.s64 	%rd54, %rd8, %rd53;
	st.global.u32 	[%rd54], %r116;
	st.global.u32 	[%rd54+4], %r116;
	st.global.u32 	[%rd54+8], %r116;
	st.global.u32 	[%rd54+12], %r116;
	st.global.u32 	[%rd54+16], %r116;
	st.global.u32 	[%rd54+20], %r116;
	st.global.u32 	[%rd54+24], %r116;
	st.global.u32 	[%rd54+28], %r116;
	add.s32 	%r128, %r128, 8;
$L__BB0_27:
	setp.eq.s32 	%p40, %r8, 0;
	@%p40 bra 	$L__BB0_34;
	add.s32 	%r112, %r8, -1;
	setp.lt.u32 	%p41, %r112, 3;
	@%p41 bra 	$L__BB0_30;
	mul.wide.u32 	%rd55, %r128, 4;
	add.s64 	%rd56, %rd8, %rd55;
	st.global.u32 	[%rd56], %r116;
	st.global.u32 	[%rd56+4], %r116;
	st.global.u32 	[%rd56+8], %r116;
	st.global.u32 	[%rd56+12], %r116;
	add.s32 	%r128, %r128, 4;
$L__BB0_30:
	setp.eq.s32 	%p42, %r10, 0;
	@%p42 bra 	$L__BB0_34;
	setp.eq.s32 	%p43, %r10, 1;
	mul.wide.u32 	%rd57, %r128, 4;
	add.s64 	%rd20, %rd8, %rd57;
	st.global.u32 	[%rd20], %r116;
	@%p43 bra 	$L__BB0_34;
	setp.eq.s32 	%p44, %r10, 2;
	st.global.u32 	[%rd20+4], %r116;
	@%p44 bra 	$L__BB0_34;
	st.global.u32 	[%rd20+8], %r116;
$L__BB0_34:
	mul.wide.s32 	%rd58, %r130, 4;
	add.s64 	%rd59, %rd8, %rd58;
	st.global.u32 	[%rd59], %r116;
	add.s32 	%r130, %r130, 1;
$L__BB0_35:
	add.s32 	%r116, %r116, 1;
	setp.lt.s32 	%p45, %r116, %r51;
	setp.ne.s32 	%p46, %r130, %r53;
	and.pred  	%p47, %p45, %p46;
	@%p47 bra 	$L__BB0_5;
	mul.wide.s32 	%rd60, %r114, 4;
	add.s64 	%rd61, %rd1, %rd60;
	st.global.u32 	[%rd61], %r130;
	add.s32 	%r114, %r114, %r4;
	setp.lt.s32 	%p48, %r114, %r1;
	@%p48 bra 	$L__BB0_4;
$L__BB0_37:
	ret;

}
	// .globl	_Z23query_boxes_3d_mask_gpuiiiPKfS0_Pi
.visible .entry _Z23query_boxes_3d_mask_gpuiiiPKfS0_Pi(
	.param .u32 _Z23query_boxes_3d_mask_gpuiiiPKfS0_Pi_param_0,
	.param .u32 _Z23query_boxes_3d_mask_gpuiiiPKfS0_Pi_param_1,
	.param .u32 _Z23query_boxes_3d_mask_gpuiiiPKfS0_Pi_param_2,
	.param .u64 .ptr .align 1 _Z23query_boxes_3d_mask_gpuiiiPKfS0_Pi_param_3,
	.param .u64 .ptr .align 1 _Z23query_boxes_3d_mask_gpuiiiPKfS0_Pi_param_4,
	.param .u64 .ptr .align 1 _Z23query_boxes_3d_mask_gpuiiiPKfS0_Pi_param_5
)
{
	.local .align 4 .b8 	__local_depot1[28];
	.reg .b64 	%SP;
	.reg .b64 	%SPL;
	.reg .pred 	%p<32>;
	.reg .b32 	%r<107>;
	.reg .b32 	%f<76>;
	.reg .b64 	%rd<56>;
	.reg .b64 	%fd<17>;

	mov.u64 	%SPL, __local_depot1;
	ld.param.u32 	%r37, [_Z23query_boxes_3d_mask_gpuiiiPKfS0_Pi_param_0];
	ld.param.u32 	%r35, [_Z23query_boxes_3d_mask_gpuiiiPKfS0_Pi_param_1];
	ld.param.u32 	%r36, [_Z23query_boxes_3d_mask_gpuiiiPKfS0_Pi_param_2];
	add.u64 	%rd1, %SPL, 0;
	add.u64 	%rd2, %SPL, 0;
	mul.lo.s32 	%r38, %r35, %r37;
	mul.lo.s32 	%r1, %r38, %r36;
	mov.u32 	%r39, %ctaid.x;
	mov.u32 	%r2, %ntid.x;
	mov.u32 	%r40, %tid.x;
	mad.lo.s32 	%r97, %r39, %r2, %r40;
	setp.ge.s32 	%p1, %r97, %r1;
	@%p1 bra 	$L__BB1_22;
	mul.lo.s32 	%r4, %r36, %r35;
	mov.u32 	%r41, %nctaid.x;
	mul.lo.s32 	%r5, %r2, %r41;
	mov.u64 	%rd37, __cudart_i2opi_f;
$L__BB1_2:
	ld.param.u64 	%rd50, [_Z23query_boxes_3d_mask_gpuiiiPKfS0_Pi_param_4];
	ld.param.u64 	%rd49, [_Z23query_boxes_3d_mask_gpuiiiPKfS0_Pi_param_3];
	div.s32 	%r43, %r97, %r4;
	div.s32 	%r44, %r97, %r35;
	mul.lo.s32 	%r45, %r44, %r35;
	sub.s32 	%r46, %r97, %r45;
	mul.lo.s32 	%r47, %r35, %r43;
	mul.lo.s32 	%r48, %r47, 3;
	cvt.s64.s32 	%rd20, %r48;
	mul.lo.s32 	%r49, %r46, 3;
	cvt.s64.s32 	%rd21, %r49;
	add.s64 	%rd22, %rd21, %rd20;
	cvta.to.global.u64 	%rd23, %rd49;
	shl.b64 	%rd24, %rd22, 2;
	add.s64 	%rd3, %rd23, %rd24;
	mul.lo.s32 	%r50, %r44, 7;
	cvta.to.global.u64 	%rd25, %rd50;
	mul.wide.s32 	%rd26, %r50, 4;
	add.s64 	%rd4, %rd25, %rd26;
	ld.global.f32 	%f16, [%rd4];
	ld.global.f32 	%f17, [%rd4+4];
	ld.global.f32 	%f1, [%rd4+12];
	ld.global.f32 	%f19, [%rd4+16];
	ld.global.f32 	%f2, [%rd4+20];
	ld.global.f32 	%f3, [%rd4+24];
	cvt.f64.f32 	%fd3, %f1;
	mul.f64 	%fd1, %fd3, 0d3FE0000000000000;
	cvt.f64.f32 	%fd4, %f2;
	mul.f64 	%fd2, %fd4, 0d3FE0000000000000;
	mul.f64 	%fd5, %fd2, %fd2;
	fma.rn.f64 	%fd6, %fd1, %fd1, %fd5;
	cvt.rn.f32.f64 	%f21, %fd6;
	sqrt.rn.f32 	%f22, %f21;
	max.f32 	%f4, %f22, 0f1E3CE508;
	ld.global.f32 	%f23, [%rd3];
	ld.global.f32 	%f24, [%rd3+4];
	sub.f32 	%f5, %f23, %f16;
	abs.f32 	%f26, %f5;
	setp.gt.f32 	%p2, %f26, %f4;
	setp.gt.f32 	%p3, %f24, %f17;
	or.pred  	%p4, %p2, %p3;
	sub.f32 	%f27, %f17, %f24;
	setp.gt.f32 	%p5, %f27, %f19;
	or.pred  	%p6, %p4, %p5;
	mov.b32 	%r106, 0;
	@%p6 bra 	$L__BB1_21;
	ld.global.f32 	%f29, [%rd3+8];
	ld.global.f32 	%f30, [%rd4+8];
	sub.f32 	%f6, %f29, %f30;
	abs.f32 	%f31, %f6;
	setp.gt.f32 	%p7, %f31, %f4;
	@%p7 bra 	$L__BB1_21;
	mul.f32 	%f32, %f3, 0f3F22F983;
	cvt.rni.s32.f32 	%r105, %f32;
	cvt.rn.f32.s32 	%f33, %r105;
	fma.rn.f32 	%f34, %f33, 0fBFC90FDA, %f3;
	fma.rn.f32 	%f35, %f33, 0fB3A22168, %f34;
	fma.rn.f32 	%f75, %f33, 0fA7C234C5, %f35;
	abs.f32 	%f8, %f3;
	setp.ltu.f32 	%p8, %f8, 0f47CE4780;
	mov.u32 	%r101, %r105;
	mov.f32 	%f74, %f75;
	@%p8 bra 	$L__BB1_12;
	setp.neu.f32 	%p9, %f8, 0f7F800000;
	@%p9 bra 	$L__BB1_7;
	mov.f32 	%f38, 0f00000000;
	mul.rn.f32 	%f74, %f3, %f38;
	mov.b32 	%r101, 0;
	bra.uni 	$L__BB1_12;
$L__BB1_7:
	mov.b32 	%r8, %f3;
	mov.b64 	%rd54, 0;
	mov.b32 	%r98, 0;
	mov.u64 	%rd52, __cudart_i2opi_f;
	mov.u64 	%rd53, %rd2;
$L__BB1_8:
	.pragma "nounroll";
	ld.global.nc.u32 	%r53, [%rd52];
	shl.b32 	%r54, %r8, 8;
	or.b32  	%r55, %r54, -2147483648;
	mad.wide.u32 	%rd29, %r53, %r55, %rd54;
	shr.u64 	%rd54, %rd29, 32;
	st.local.u32 	[%rd53], %rd29;
	add.s32 	%r98, %r98, 1;
	add.s64 	%rd53, %rd53, 4;
	add.s64 	%rd52, %rd52, 4;
	setp.ne.s32 	%p10, %r98, 6;
	@%p10 bra 	$L__BB1_8;
	shr.u32 	%r56, %r8, 23;
	st.local.u32 	[%rd2+24], %rd54;
	and.b32  	%r11, %r56, 31;
	and.b32  	%r57, %r56, 224;
	add.s32 	%r58, %r57, -128;
	shr.u32 	%r59, %r58, 5;
	mul.wide.u32 	%rd30, %r59, 4;
	sub.s64 	%rd11, %rd2, %rd30;
	ld.local.u32 	%r99, [%rd11+24];
	ld.local.u32 	%r100, [%rd11+20];
	setp.eq.s32 	%p11, %r11, 0;
	@%p11 bra 	$L__BB1_11;
	shf.l.wrap.b32 	%r99, %r100, %r99, %r11;
	ld.local.u32 	%r60, [%rd11+16];
	shf.l.wrap.b32 	%r100, %r60, %r100, %r11;
$L__BB1_11:
	shr.u32 	%r61, %r99, 30;
	shf.l.wrap.b32 	%r62, %r100, %r99, 2;
	shl.b32 	%r63, %r100, 2;
	shr.u32 	%r64, %r62, 31;
	add.s32 	%r65, %r64, %r61;
	neg.s32 	%r66, %r65;
	setp.lt.s32 	%p12, %r8, 0;
	selp.b32 	%r101, %r66, %r65, %p12;
	xor.b32  	%r67, %r62, %r8;
	shr.s32 	%r68, %r62, 31;
	xor.b32  	%r69, %r68, %r62;
	xor.b32  	%r70, %r68, %r63;
	cvt.u64.u32 	%rd31, %r69;
	shl.b64 	%rd32, %rd31, 32;
	cvt.u64.u32 	%rd33, %r70;
	or.b64  	%rd34, %rd32, %rd33;
	cvt.rn.f64.s64 	%fd7, %rd34;
	mul.f64 	%fd8, %fd7, 0d3BF921FB54442D19;
	cvt.rn.f32.f64 	%f36, %fd8;
	neg.f32 	%f37, %f36;
	setp.lt.s32 	%p13, %r67, 0;
	selp.f32 	%f74, %f37, %f36, %p13;
$L__BB1_12:
	setp.ltu.f32 	%p14, %f8, 0f47CE4780;
	add.s32 	%r72, %r101, 1;
	mul.rn.f32 	%f39, %f74, %f74;
	and.b32  	%r73, %r101, 1;
	setp.eq.b32 	%p15, %r73, 1;
	selp.f32 	%f40, %f74, 0f3F800000, %p15;
	fma.rn.f32 	%f41, %f39, %f40, 0f00000000;
	fma.rn.f32 	%f42, %f39, 0f37CBAC00, 0fBAB607ED;
	selp.f32 	%f43, 0fB94D4153, %f42, %p15;
	selp.f32 	%f44, 0f3C0885E4, 0f3D2AAABB, %p15;
	fma.rn.f32 	%f45, %f43, %f39, %f44;
	selp.f32 	%f46, 0fBE2AAAA8, 0fBEFFFFFF, %p15;
	fma.rn.f32 	%f47, %f45, %f39, %f46;
	fma.rn.f32 	%f48, %f47, %f41, %f40;
	and.b32  	%r74, %r72, 2;
	setp.eq.s32 	%p16, %r74, 0;
	mov.f32 	%f49, 0f00000000;
	sub.f32 	%f50, %f49, %f48;
	selp.f32 	%f12, %f48, %f50, %p16;
	@%p14 bra 	$L__BB1_20;
	setp.neu.f32 	%p17, %f8, 0f7F800000;
	@%p17 bra 	$L__BB1_15;
	mov.f32 	%f53, 0f00000000;
	mul.rn.f32 	%f75, %f3, %f53;
	mov.b32 	%r105, 0;
	bra.uni 	$L__BB1_20;
$L__BB1_15:
	mov.b32 	%r20, %f3;
	mov.b64 	%rd55, 0;
	mov.b32 	%r102, 0;
$L__BB1_16:
	.pragma "nounroll";
	mul.wide.u32 	%rd36, %r102, 4;
	add.s64 	%rd38, %rd37, %rd36;
	ld.global.nc.u32 	%r76, [%rd38];
	shl.b32 	%r77, %r20, 8;
	or.b32  	%r78, %r77, -2147483648;
	mad.wide.u32 	%rd39, %r76, %r78, %rd55;
	shr.u64 	%rd55, %rd39, 32;
	add.s64 	%rd40, %rd1, %rd36;
	st.local.u32 	[%rd40], %rd39;
	add.s32 	%r102, %r102, 1;
	setp.ne.s32 	%p18, %r102, 6;
	@%p18 bra 	$L__BB1_16;
	shr.u32 	%r79, %r20, 23;
	st.local.u32 	[%rd1+24], %rd55;
	and.b32  	%r23, %r79, 31;
	and.b32  	%r80, %r79, 224;
	add.s32 	%r81, %r80, -128;
	shr.u32 	%r82, %r81, 5;
	mul.wide.u32 	%rd41, %r82, 4;
	sub.s64 	%rd14, %rd1, %rd41;
	ld.local.u32 	%r103, [%rd14+24];
	ld.local.u32 	%r104, [%rd14+20];
	setp.eq.s32 	%p19, %r23, 0;
	@%p19 bra 	$L__BB1_19;
	shf.l.wrap.b32 	%r103, %r104, %r103, %r23;
	ld.local.u32 	%r83, [%rd14+16];
	shf.l.wrap.b32 	%r104, %r83, %r104, %r23;
$L__BB1_19:
	shr.u32 	%r84, %r103, 30;
	shf.l.wrap.b32 	%r85, %r104, %r103, 2;
	shl.b32 	%r86, %r104, 2;
	shr.u32 	%r87, %r85, 31;
	add.s32 	%r88, %r87, %r84;
	neg.s32 	%r89, %r88;
	setp.lt.s32 	%p20, %r20, 0;
	selp.b32 	%r105, %r89, %r88, %p20;
	xor.b32  	%r90, %r85, %r20;
	shr.s32 	%r91, %r85, 31;
	xor.b32  	%r92, %r91, %r85;
	xor.b32  	%r93, %r91, %r86;
	cvt.u64.u32 	%rd42, %r92;
	shl.b64 	%rd43, %rd42, 32;
	cvt.u64.u32 	%rd44, %r93;
	or.b64  	%rd45, %rd43, %rd44;
	cvt.rn.f64.s64 	%fd9, %rd45;
	mul.f64 	%fd10, %fd9, 0d3BF921FB54442D19;
	cvt.rn.f32.f64 	%f51, %fd10;
	neg.f32 	%f52, %f51;
	setp.lt.s32 	%p21, %r90, 0;
	selp.f32 	%f75, %f52, %f51, %p21;
$L__BB1_20:
	mul.rn.f32 	%f54, %f75, %f75;
	and.b32  	%r95, %r105, 1;
	setp.eq.b32 	%p22, %r95, 1;
	selp.f32 	%f55, 0f3F800000, %f75, %p22;
	fma.rn.f32 	%f56, %f54, %f55, 0f00000000;
	fma.rn.f32 	%f57, %f54, 0f37CBAC00, 0fBAB607ED;
	selp.f32 	%f58, %f57, 0fB94D4153, %p22;
	selp.f32 	%f59, 0f3D2AAABB, 0f3C0885E4, %p22;
	fma.rn.f32 	%f60, %f58, %f54, %f59;
	selp.f32 	%f61, 0fBEFFFFFF, 0fBE2AAAA8, %p22;
	fma.rn.f32 	%f62, %f60, %f54, %f61;
	fma.rn.f32 	%f63, %f62, %f56, %f55;
	and.b32  	%r96, %r105, 2;
	setp.eq.s32 	%p23, %r96, 0;
	mov.f32 	%f64, 0f00000000;
	sub.f32 	%f65, %f64, %f63;
	selp.f32 	%f66, %f63, %f65, %p23;
	mul.f32 	%f67, %f5, %f12;
	mul.f32 	%f68, %f6, %f66;
	sub.f32 	%f69, %f67, %f68;
	mul.f32 	%f70, %f5, %f66;
	fma.rn.f32 	%f71, %f6, %f12, %f70;
	cvt.f64.f32 	%fd11, %f69;
	neg.f32 	%f72, %f1;
	cvt.f64.f32 	%fd12, %f72;
	mul.f64 	%fd13, %fd12, 0d3FE0000000000000;
	setp.le.f64 	%p24, %fd13, %fd11;
	setp.ge.f64 	%p25, %fd1, %fd11;
	cvt.f64.f32 	%fd14, %f71;
	neg.f32 	%f73, %f2;
	cvt.f64.f32 	%fd15, %f73;
	mul.f64 	%fd16, %fd15, 0d3FE0000000000000;
	setp.le.f64 	%p26, %fd16, %fd14;
	and.pred  	%p27, %p24, %p26;
	and.pred  	%p28, %p27, %p25;
	setp.ge.f64 	%p29, %fd2, %fd14;
	and.pred  	%p30, %p29, %p28;
	selp.u32 	%r106, 1, 0, %p30;
$L__BB1_21:
	ld.param.u64 	%rd51, [_Z23query_boxes_3d_mask_gpuiiiPKfS0_Pi_param_5];
	cvta.to.global.u64 	%rd46, %rd51;
	mul.wide.s32 	%rd47, %r97, 4;
	add.s64 	%rd48, %rd46, %rd47;
	st.global.u32 	[%rd48], %r106;
	add.s32 	%r97, %r97, %r5;
	setp.lt.s32 	%p31, %r97, %r1;
	@%p31 bra 	$L__BB1_2;
$L__BB1_22:
	ret;

}
	// .globl	_Z20query_points_iou_gpuiiiiPKfS0_S0_S0_Pf
.visible .entry _Z20query_points_iou_gpuiiiiPKfS0_S0_S0_Pf(
	.param .u32 _Z20query_points_iou_gpuiiiiPKfS0_S0_S0_Pf_param_0,
	.param .u32 _Z20query_points_iou_gpuiiiiPKfS0_S0_S0_Pf_param_1,
	.param .u32 _Z20query_points_iou_gpuiiiiPKfS0_S0_S0_Pf_param_2,
	.param .u32 _Z20query_points_iou_gpuiiiiPKfS0_S0_S0_Pf_param_3,
	.param .u64 .ptr .align 1 _Z20query_points_iou_gpuiiiiPKfS0_S0_S0_Pf_param_4,
	.param .u64 .ptr .align 1 _Z20query_points_iou_gpuiiiiPKfS0_S0_S0_Pf_param_5,
	.param .u64 .ptr .align 1 _Z20query_points_iou_gpuiiiiPKfS0_S0_S0_Pf_param_6,
	.param .u64 .ptr .align 1 _Z20query_points_iou_gpuiiiiPKfS0_S0_S0_Pf_param_7,
	.param .u64 .ptr .align 1 _Z20query_points_iou_gpuiiiiPKfS0_S0_S0_Pf_param_8
)
{
	.local .align 4 .b8 	__local_depot2[28];
	.reg .b64 	%SP;
	.reg .b64 	%SPL;
	.reg .pred 	%p<64>;
	.reg .b32 	%r<195>;
	.reg .b32 	%f<145>;
	.reg .b64 	%rd<107>;
	.reg .b64 	%fd<33>;

	mov.u64 	%SPL, __local_depot2;
	ld.param.u32 	%r72, [_Z20query_points_iou_gpuiiiiPKfS0_S0_S0_Pf_param_0];
	ld.param.u32 	%r69, [_Z20query_points_iou_gpuiiiiPKfS0_S0_S0_Pf_param_1];
	ld.param.u32 	%r70, [_Z20query_points_iou_gpuiiiiPKfS0_S0_S0_Pf_param_2];
	ld.param.u32 	%r71, [_Z20query_points_iou_gpuiiiiPKfS0_S0_S0_Pf_param_3];
	ld.param.u64 	%rd26, [_Z20query_points_iou_gpuiiiiPKfS0_S0_S0_Pf_param_7];
	ld.param.u64 	%rd27, [_Z20query_points_iou_gpuiiiiPKfS0_S0_S0_Pf_param_8];
	cvta.to.global.u64 	%rd1, %rd27;
	cvta.to.global.u64 	%rd2, %rd26;
	add.u64 	%rd3, %SPL, 0;
	add.u64 	%rd4, %SPL, 0;
	add.u64 	%rd5, %SPL, 0;
	add.u64 	%rd6, %SPL, 0;
	mul.lo.s32 	%r73, %r70, %r72;
	mul.lo.s32 	%r1, %r73, %r71;
	mov.u32 	%r74, %ctaid.x;
	mov.u32 	%r2, %ntid.x;
	mov.u32 	%r75, %tid.x;
	mad.lo.s32 	%r172, %r74, %r2, %r75;
	setp.ge.s32 	%p3, %r172, %r1;
	@%p3 bra 	$L__BB2_43;
	setp.gt.s32 	%p4, %r69, 0;
	mov.u32 	%r76, %nctaid.x;
	mul.lo.s32 	%r4, %r2, %r76;
	@%p4 bra 	$L__BB2_2;
	bra.uni 	$L__BB2_39;
$L__BB2_2:
	mul.lo.s32 	%r5, %r71, %r70;
$L__BB2_3:
	mul.wide.s32 	%rd38, %r172, 4;
	add.s64 	%rd39, %rd2, %rd38;
	ld.global.f32 	%f32, [%rd39];
	setp.lt.f32 	%p7, %f32, 0f3A83126F;
	@%p7 bra 	$L__BB2_37;
	ld.param.u64 	%rd100, [_Z20query_points_iou_gpuiiiiPKfS0_S0_S0_Pf_param_6];
	ld.param.u64 	%rd99, [_Z20query_points_iou_gpuiiiiPKfS0_S0_S0_Pf_param_5];
	div.s32 	%r7, %r172, %r5;
	div.s32 	%r80, %r172, %r71;
	mul.lo.s32 	%r81, %r80, %r71;
	sub.s32 	%r82, %r172, %r81;
	mul.lo.s32 	%r83, %r80, 7;
	cvta.to.global.u64 	%rd40, %rd99;
	mul.wide.s32 	%rd41, %r83, 4;
	add.s64 	%rd42, %rd40, %rd41;
	mul.lo.s32 	%r84, %r71, %r7;
	mul.lo.s32 	%r85, %r84, 7;
	cvt.s64.s32 	%rd43, %r85;
	mul.lo.s32 	%r86, %r82, 7;
	cvt.s64.s32 	%rd44, %r86;
	add.s64 	%rd45, %rd44, %rd43;
	cvta.to.global.u64 	%rd46, %rd100;
	shl.b64 	%rd47, %rd45, 2;
	add.s64 	%rd48, %rd46, %rd47;
	ld.global.f32 	%f1, [%rd48];
	ld.global.f32 	%f2, [%rd48+4];
	ld.global.f32 	%f3, [%rd48+8];
	ld.global.f32 	%f33, [%rd48+12];
	ld.global.f32 	%f4, [%rd48+16];
	ld.global.f32 	%f34, [%rd48+20];
	cvt.f64.f32 	%fd8, %f33;
	mul.f64 	%fd1, %fd8, 0d3FE0000000000000;
	cvt.f64.f32 	%fd9, %f34;
	mul.f64 	%fd2, %fd9, 0d3FE0000000000000;
	mul.f64 	%fd10, %fd2, %fd2;
	fma.rn.f64 	%fd11, %fd1, %fd1, %fd10;
	cvt.rn.f32.f64 	%f35, %fd11;
	sqrt.rn.f32 	%f36, %f35;
	max.f32 	%f5, %f36, 0f1E3CE508;
	ld.global.f32 	%f6, [%rd42];
	ld.global.f32 	%f7, [%rd42+4];
	ld.global.f32 	%f8, [%rd42+8];
	ld.global.f32 	%f37, [%rd42+12];
	ld.global.f32 	%f9, [%rd42+16];
	ld.global.f32 	%f38, [%rd42+20];
	cvt.f64.f32 	%fd12, %f37;
	mul.f64 	%fd3, %fd12, 0d3FE0000000000000;
	cvt.f64.f32 	%fd13, %f38;
	mul.f64 	%fd4, %fd13, 0d3FE0000000000000;
	mul.f64 	%fd14, %fd4, %fd4;
	fma.rn.f64 	%fd15, %fd3, %fd3, %fd14;
	cvt.rn.f32.f64 	%f39, %fd15;
	sqrt.rn.f32 	%f40, %f39;
	max.f32 	%f10, %f40, 0f1E3CE508;
	ld.global.f32 	%f41, [%rd42+24];
	ld.global.f32 	%f42, [%rd48+24];
	mul.f32 	%f43, %f41, 0f3F22F983;
	cvt.rni.s32.f32 	%r87, %f43;
	cvt.rn.f32.s32 	%f44, %r87;
	fma.rn.f32 	%f45, %f44, 0fBFC90FDA, %f41;
	fma.rn.f32 	%f46, %f44, 0fB3A22168, %f45;
	fma.rn.f32 	%f47, %f44, 0fA7C234C5, %f46;
	abs.f32 	%f48, %f41;
	setp.ltu.f32 	%p8, %f48, 0f47CE4780;
	setp.eq.f32 	%p9, %f48, 0f7F800000;
	mov.b32 	%r8, %f41;
	shr.u32 	%r88, %r8, 23;
	and.b32  	%r89, %r88, 224;
	add.s32 	%r90, %r89, -128;
	shl.b32 	%r91, %r8, 8;
	or.b32  	%r9, %r91, -2147483648;
	shr.u32 	%r92, %r90, 5;
	and.b32  	%r10, %r88, 31;
	mul.wide.u32 	%rd49, %r92, 4;
	sub.s64 	%rd7, %rd6, %rd49;
	mov.f32 	%f49, 0f00000000;
	mul.rn.f32 	%f50, %f41, %f49;
	sub.s64 	%rd8, %rd5, %rd49;
	neg.f32 	%f51, %f37;
	cvt.f64.f32 	%fd16, %f51;
	mul.f64 	%fd5, %fd16, 0d3FE0000000000000;
	neg.f32 	%f11, %f38;
	mul.f32 	%f52, %f42, 0f3F22F983;
	cvt.rni.s32.f32 	%r93, %f52;
	cvt.rn.f32.s32 	%f53, %r93;
	fma.rn.f32 	%f54, %f53, 0fBFC90FDA, %f42;
	fma.rn.f32 	%f55, %f53, 0fB3A22168, %f54;
	fma.rn.f32 	%f56, %f53, 0fA7C234C5, %f55;
	abs.f32 	%f57, %f42;
	setp.ltu.f32 	%p10, %f57, 0f47CE4780;
	setp.eq.f32 	%p11, %f57, 0f7F800000;
	mov.b32 	%r11, %f42;
	shr.u32 	%r94, %r11, 23;
	and.b32  	%r95, %r94, 224;
	add.s32 	%r96, %r95, -128;
	shl.b32 	%r97, %r11, 8;
	or.b32  	%r12, %r97, -2147483648;
	shr.u32 	%r98, %r96, 5;
	and.b32  	%r13, %r94, 31;
	mul.wide.u32 	%rd50, %r98, 4;
	sub.s64 	%rd9, %rd4, %rd50;
	mul.rn.f32 	%f58, %f42, %f49;
	sub.s64 	%rd10, %rd3, %rd50;
	neg.f32 	%f59, %f33;
	cvt.f64.f32 	%fd17, %f59;
	mul.f64 	%fd6, %fd17, 0d3FE0000000000000;
	neg.f32 	%f60, %f34;
	cvt.f64.f32 	%fd18, %f60;
	mul.f64 	%fd7, %fd18, 0d3FE0000000000000;
	or.pred  	%p1, %p8, %p9;
	selp.b32 	%r14, %r87, 0, %p8;
	selp.f32 	%f12, %f47, %f50, %p8;
	or.pred  	%p2, %p10, %p11;
	selp.b32 	%r15, %r93, 0, %p10;
	selp.f32 	%f13, %f56, %f58, %p10;
	mov.b32 	%r173, 0;
	mov.u32 	%r174, %r173;
	mov.u32 	%r175, %r173;
$L__BB2_5:
	ld.param.u64 	%rd98, [_Z20query_points_iou_gpuiiiiPKfS0_S0_S0_Pf_param_4];
	mul.lo.s32 	%r100, %r173, 3;
	cvt.u64.u32 	%rd51, %r100;
	mul.lo.s32 	%r101, %r69, %r7;
	mul.lo.s32 	%r102, %r101, 3;
	cvt.s64.s32 	%rd52, %r102;
	add.s64 	%rd53, %rd52, %rd51;
	cvta.to.global.u64 	%rd54, %rd98;
	shl.b64 	%rd55, %rd53, 2;
	add.s64 	%rd56, %rd54, %rd55;
	ld.global.f32 	%f14, [%rd56];
	ld.global.f32 	%f61, [%rd56+4];
	ld.global.f32 	%f16, [%rd56+8];
	sub.f32 	%f17, %f14, %f6;
	abs.f32 	%f62, %f17;
	setp.gt.f32 	%p12, %f62, %f10;
	setp.gt.f32 	%p13, %f61, %f7;
	or.pred  	%p14, %p12, %p13;
	sub.f32 	%f63, %f7, %f61;
	setp.gt.f32 	%p15, %f63, %f9;
	or.pred  	%p16, %p14, %p15;
	mov.b32 	%r184, 0;
	@%p16 bra 	$L__BB2_20;
	sub.f32 	%f18, %f16, %f8;
	abs.f32 	%f65, %f18;
	setp.gt.f32 	%p17, %f65, %f10;
	@%p17 bra 	$L__BB2_20;
	mov.u32 	%r179, %r14;
	mov.f32 	%f141, %f12;
	@%p1 bra 	$L__BB2_13;
	mov.b64 	%rd103, 0;
	mov.b32 	%r176, 0;
	mov.u64 	%rd101, __cudart_i2opi_f;
	mov.u64 	%rd102, %rd6;
$L__BB2_9:
	.pragma "nounroll";
	ld.global.nc.u32 	%r105, [%rd101];
	mad.wide.u32 	%rd59, %r105, %r9, %rd103;
	shr.u64 	%rd103, %rd59, 32;
	st.local.u32 	[%rd102], %rd59;
	add.s32 	%r176, %r176, 1;
	add.s64 	%rd102, %rd102, 4;
	add.s64 	%rd101, %rd101, 4;
	setp.ne.s32 	%p18, %r176, 6;
	@%p18 bra 	$L__BB2_9;
	setp.eq.s32 	%p19, %r10, 0;
	st.local.u32 	[%rd6+24], %rd103;
	ld.local.u32 	%r177, [%rd7+24];
	ld.local.u32 	%r178, [%rd7+20];
	@%p19 bra 	$L__BB2_12;
	shf.l.wrap.b32 	%r177, %r178, %r177, %r10;
	ld.local.u32 	%r106, [%rd7+16];
	shf.l.wrap.b32 	%r178, %r106, %r178, %r10;
$L__BB2_12:
	setp.lt.s32 	%p20, %r8, 0;
	shr.u32 	%r107, %r177, 30;
	shf.l.wrap.b32 	%r108, %r178, %r177, 2;
	shl.b32 	%r109, %r178, 2;
	shr.u32 	%r110, %r108, 31;
	add.s32 	%r111, %r110, %r107;
	neg.s32 	%r112, %r111;
	selp.b32 	%r179, %r112, %r111, %p20;
	xor.b32  	%r113, %r108, %r8;
	shr.s32 	%r114, %r108, 31;
	xor.b32  	%r115, %r114, %r108;
	xor.b32  	%r116, %r114, %r109;
	cvt.u64.u32 	%rd60, %r115;
	shl.b64 	%rd61, %rd60, 32;
	cvt.u64.u32 	%rd62, %r116;
	or.b64  	%rd63, %rd61, %rd62;
	cvt.rn.f64.s64 	%fd19, %rd63;
	mul.f64 	%fd20, %fd19, 0d3BF921FB54442D19;
	cvt.rn.f32.f64 	%f66, %fd20;
	neg.f32 	%f67, %f66;
	setp.lt.s32 	%p21, %r113, 0;
	selp.f32 	%f141, %f67, %f66, %p21;
$L__BB2_13:
	add.s32 	%r117, %r179, 1;
	mul.rn.f32 	%f68, %f141, %f141;
	and.b32  	%r118, %r179, 1;
	setp.eq.b32 	%p22, %r118, 1;
	selp.f32 	%f69, %f141, 0f3F800000, %p22;
	fma.rn.f32 	%f70, %f68, %f69, 0f00000000;
	fma.rn.f32 	%f71, %f68, 0f37CBAC00, 0fBAB607ED;
	selp.f32 	%f72, 0fB94D4153, %f71, %p22;
	selp.f32 	%f73, 0f3C0885E4, 0f3D2AAABB, %p22;
	fma.rn.f32 	%f74, %f72, %f68, %f73;
	selp.f32 	%f75, 0fBE2AAAA8, 0fBEFFFFFF, %p22;
	fma.rn.f32 	%f76, %f74, %f68, %f75;
	fma.rn.f32 	%f77, %f76, %f70, %f69;
	and.b32  	%r119, %r117, 2;
	setp.eq.s32 	%p23, %r119, 0;
	mov.f32 	%f78, 0f00000000;
	sub.f32 	%f79, %f78, %f77;
	selp.f32 	%f21, %f77, %f79, %p23;
	mov.u32 	%r183, %r14;
	mov.f32 	%f142, %f12;
	@%p1 bra 	$L__BB2_19;
	mov.b64 	%rd104, 0;
	mov.b32 	%r180, 0;
$L__BB2_15:
	.pragma "nounroll";
	mul.wide.u32 	%rd65, %r180, 4;
	mov.u64 	%rd66, __cudart_i2opi_f;
	add.s64 	%rd67, %rd66, %rd65;
	ld.global.nc.u32 	%r121, [%rd67];
	mad.wide.u32 	%rd68, %r121, %r9, %rd104;
	shr.u64 	%rd104, %rd68, 32;
	add.s64 	%rd69, %rd5, %rd65;
	st.local.u32 	[%rd69], %rd68;
	add.s32 	%r180, %r180, 1;
	setp.ne.s32 	%p24, %r180, 6;
	@%p24 bra 	$L__BB2_15;
	setp.eq.s32 	%p25, %r10, 0;
	st.local.u32 	[%rd5+24], %rd104;
	ld.local.u32 	%r181, [%rd8+24];
	ld.local.u32 	%r182, [%rd8+20];
	@%p25 bra 	$L__BB2_18;
	shf.l.wrap.b32 	%r181, %r182, %r181, %r10;
	ld.local.u32 	%r122, [%rd8+16];
	shf.l.wrap.b32 	%r182, %r122, %r182, %r10;
$L__BB2_18:
	setp.lt.s32 	%p26, %r8, 0;
	shr.u32 	%r123, %r181, 30;
	shf.l.wrap.b32 	%r124, %r182, %r181, 2;
	shl.b32 	%r125, %r182, 2;
	shr.u32 	%r126, %r124, 31;
	add.s32 	%r127, %r126, %r123;
	neg.s32 	%r128, %r127;
	selp.b32 	%r183, %r128, %r127, %p26;
	xor.b32  	%r129, %r124, %r8;
	shr.s32 	%r130, %r124, 31;
	xor.b32  	%r131, %r130, %r124;
	xor.b32  	%r132, %r130, %r125;
	cvt.u64.u32 	%rd70, %r131;
	shl.b64 	%rd71, %rd70, 32;
	cvt.u64.u32 	%rd72, %r132;
	or.b64  	%rd73, %rd71, %rd72;
	cvt.rn.f64.s64 	%fd21, %rd73;
	mul.f64 	%fd22, %fd21, 0d3BF921FB54442D19;
	cvt.rn.f32.f64 	%f80, %fd22;
	neg.f32 	%f81, %f80;
	setp.lt.s32 	%p27, %r129, 0;
	selp.f32 	%f142, %f81, %f80, %p27;
$L__BB2_19:
	mul.rn.f32 	%f82, %f142, %f142;
	and.b32  	%r133, %r183, 1;
	setp.eq.b32 	%p28, %r133, 1;
	selp.f32 	%f83, 0f3F800000, %f142, %p28;
	fma.rn.f32 	%f84, %f82, %f83, 0f00000000;
	fma.rn.f32 	%f85, %f82, 0f37CBAC00, 0fBAB607ED;
	selp.f32 	%f86, %f85, 0fB94D4153, %p28;
	selp.f32 	%f87, 0f3D2AAABB, 0f3C0885E4, %p28;
	fma.rn.f32 	%f88, %f86, %f82, %f87;
	selp.f32 	%f89, 0fBEFFFFFF, 0fBE2AAAA8, %p28;
	fma.rn.f32 	%f90, %f88, %f82, %f89;
	fma.rn.f32 	%f91, %f90, %f84, %f83;
	and.b32  	%r134, %r183, 2;
	setp.eq.s32 	%p29, %r134, 0;
	mov.f32 	%f92, 0f00000000;
	sub.f32 	%f93, %f92, %f91;
	selp.f32 	%f94, %f91, %f93, %p29;
	mul.f32 	%f95, %f17, %f21;
	mul.f32 	%f96, %f18, %f94;
	sub.f32 	%f97, %f95, %f96;
	mul.f32 	%f98, %f17, %f94;
	fma.rn.f32 	%f99, %f18, %f21, %f98;
	cvt.f64.f32 	%fd23, %f97;
	setp.le.f64 	%p30, %fd5, %fd23;
	setp.ge.f64 	%p31, %fd3, %fd23;
	cvt.f64.f32 	%fd24, %f99;
	cvt.f64.f32 	%fd25, %f11;
	mul.f64 	%fd26, %fd25, 0d3FE0000000000000;
	setp.le.f64 	%p32, %fd26, %fd24;
	and.pred  	%p33, %p30, %p32;
	and.pred  	%p34, %p33, %p31;
	setp.ge.f64 	%p35, %fd4, %fd24;
	and.pred  	%p36, %p35, %p34;
	selp.u32 	%r184, 1, 0, %p36;
$L__BB2_20:
	sub.f32 	%f24, %f14, %f1;
	abs.f32 	%f100, %f24;
	setp.gt.f32 	%p37, %f100, %f5;
	setp.gt.f32 	%p38, %f61, %f2;
	or.pred  	%p39, %p37, %p38;
	sub.f32 	%f101, %f2, %f61;
	setp.gt.f32 	%p40, %f101, %f4;
	or.pred  	%p41, %p39, %p40;
	mov.b32 	%r193, 0;
	@%p41 bra 	$L__BB2_35;
	sub.f32 	%f25, %f16, %f3;
	abs.f32 	%f103, %f25;
	setp.gt.f32 	%p42, %f103, %f5;
	@%p42 bra 	$L__BB2_35;
	mov.u32 	%r188, %r15;
	mov.f32 	%f143, %f13;
	@%p2 bra 	$L__BB2_28;
	mov.b64 	%rd105, 0;
	mov.b32 	%r185, 0;
$L__BB2_24:
	.pragma "nounroll";
	mul.wide.u32 	%rd75, %r185, 4;
	mov.u64 	%rd76, __cudart_i2opi_f;
	add.s64 	%rd77, %rd76, %rd75;
	ld.global.nc.u32 	%r138, [%rd77];
	mad.wide.u32 	%rd78, %r138, %r12, %rd105;
	shr.u64 	%rd105, %rd78, 32;
	add.s64 	%rd79, %rd4, %rd75;
	st.local.u32 	[%rd79], %rd78;
	add.s32 	%r185, %r185, 1;
	setp.ne.s32 	%p43, %r185, 6;
	@%p43 bra 	$L__BB2_24;
	setp.eq.s32 	%p44, %r13, 0;
	st.local.u32 	[%rd4+24], %rd105;
	ld.local.u32 	%r186, [%rd9+24];
	ld.local.u32 	%r187, [%rd9+20];
	@%p44 bra 	$L__BB2_27;
	shf.l.wrap.b32 	%r186, %r187, %r186, %r13;
	ld.local.u32 	%r139, [%rd9+16];
	shf.l.wrap.b32 	%r187, %r139, %r187, %r13;
$L__BB2_27:
	setp.lt.s32 	%p45, %r11, 0;
	shr.u32 	%r140, %r186, 30;
	shf.l.wrap.b32 	%r141, %r187, %r186, 2;
	shl.b32 	%r142, %r187, 2;
	shr.u32 	%r143, %r141, 31;
	add.s32 	%r144, %r143, %r140;
	neg.s32 	%r145, %r144;
	selp.b32 	%r188, %r145, %r144, %p45;
	xor.b32  	%r146, %r141, %r11;
	shr.s32 	%r147, %r141, 31;
	xor.b32  	%r148, %r147, %r141;
	xor.b32  	%r149, %r147, %r142;
	cvt.u64.u32 	%rd80, %r148;
	shl.b64 	%rd81, %rd80, 32;
	cvt.u64.u32 	%rd82, %r149;
	or.b64  	%rd83, %rd81, %rd82;
	cvt.rn.f64.s64 	%fd27, %rd83;
	mul.f64 	%fd28, %fd27, 0d3BF921FB54442D19;
	cvt.rn.f32.f64 	%f104, %fd28;
	neg.f32 	%f105, %f104;
	setp.lt.s32 	%p46, %r146, 0;
	selp.f32 	%f143, %f105, %f104, %p46;
$L__BB2_28:
	add.s32 	%r150, %r188, 1;
	mul.rn.f32 	%f106, %f143, %f143;
	and.b32  	%r151, %r188, 1;
	setp.eq.b32 	%p47, %r151, 1;
	selp.f32 	%f107, %f143, 0f3F800000, %p47;
	fma.rn.f32 	%f108, %f106, %f107, 0f00000000;
	fma.rn.f32 	%f109, %f106, 0f37CBAC00, 0fBAB607ED;
	selp.f32 	%f110, 0fB94D4153, %f109, %p47;
	selp.f32 	%f111, 0f3C0885E4, 0f3D2AAABB, %p47;
	fma.rn.f32 	%f112, %f110, %f106, %f111;
	selp.f32 	%f113, 0fBE2AAAA8, 0fBEFFFFFF, %p47;
	fma.rn.f32 	%f114, %f112, %f106, %f113;
	fma.rn.f32 	%f115, %f114, %f108, %f107;
	and.b32  	%r152, %r150, 2;
	setp.eq.s32 	%p48, %r152, 0;
	mov.f32 	%f116, 0f00000000;
	sub.f32 	%f117, %f116, %f115;
	selp.f32 	%f28, %f115, %f117, %p48;
	mov.u32 	%r192, %r15;
	mov.f32 	%f144, %f13;
	@%p2 bra 	$L__BB2_34;
	mov.b64 	%rd106, 0;
	mov.b32 	%r189, 0;
$L__BB2_30:
	.pragma "nounroll";
	mul.wide.u32 	%rd85, %r189, 4;
	mov.u64 	%rd86, __cudart_i2opi_f;
	add.s64 	%rd87, %rd86, %rd85;
	ld.global.nc.u32 	%r154, [%rd87];
	mad.wide.u32 	%rd88, %r154, %r12, %rd106;
	shr.u64 	%rd106, %rd88, 32;
	add.s64 	%rd89, %rd3, %rd85;
	st.local.u32 	[%rd89], %rd88;
	add.s32 	%r189, %r189, 1;
	setp.ne.s32 	%p49, %r189, 6;
	@%p49 bra 	$L__BB2_30;
	setp.eq.s32 	%p50, %r13, 0;
	st.local.u32 	[%rd3+24], %rd106;
	ld.local.u32 	%r190, [%rd10+24];
	ld.local.u32 	%r191, [%rd10+20];
	@%p50 bra 	$L__BB2_33;
	shf.l.wrap.b32 	%r190, %r191, %r190, %r13;
	ld.local.u32 	%r155, [%rd10+16];
	shf.l.wrap.b32 	%r191, %r155, %r191, %r13;
$L__BB2_33:
	setp.lt.s32 	%p51, %r11, 0;
	shr.u32 	%r156, %r190, 30;
	shf.l.wrap.b32 	%r157, %r191, %r190, 2;
	shl.b32 	%r158, %r191, 2;
	shr.u32 	%r159, %r157, 31;
	add.s32 	%r160, %r159, %r156;
	neg.s32 	%r161, %r160;
	selp.b32 	%r192, %r161, %r160, %p51;
	xor.b32  	%r162, %r157, %r11;
	shr.s32 	%r163, %r157, 31;
	xor.b32  	%r164, %r163, %r157;
	xor.b32  	%r165, %r163, %r158;
	cvt.u64.u32 	%rd90, %r164;
	shl.b64 	%rd91, %rd90, 32;
	cvt.u64.u32 	%rd92, %r165;
	or.b64  	%rd93, %rd91, %rd92;
	cvt.rn.f64.s64 	%fd29, %rd93;
	mul.f64 	%fd30, %fd29, 0d3BF921FB54442D19;
	cvt.rn.f32.f64 	%f118, %fd30;
	neg.f32 	%f119, %f118;
	setp.lt.s32 	%p52, %r162, 0;
	selp.f32 	%f144, %f119, %f118, %p52;
$L__BB2_34:
	mul.rn.f32 	%f120, %f144, %f144;
	and.b32  	%r166, %r192, 1;
	setp.eq.b32 	%p53, %r166, 1;
	selp.f32 	%f121, 0f3F800000, %f144, %p53;
	fma.rn.f32 	%f122, %f120, %f121, 0f00000000;
	fma.rn.f32 	%f123, %f120, 0f37CBAC00, 0fBAB607ED;
	selp.f32 	%f124, %f123, 0fB94D4153, %p53;
	selp.f32 	%f125, 0f3D2AAABB, 0f3C0885E4, %p53;
	fma.rn.f32 	%f126, %f124, %f120, %f125;
	selp.f32 	%f127, 0fBEFFFFFF, 0fBE2AAAA8, %p53;
	fma.rn.f32 	%f128, %f126, %f120, %f127;
	fma.rn.f32 	%f129, %f128, %f122, %f121;
	and.b32  	%r167, %r192, 2;
	setp.eq.s32 	%p54, %r167, 0;
	mov.f32 	%f130, 0f00000000;
	sub.f32 	%f131, %f130, %f129;
	selp.f32 	%f132, %f129, %f131, %p54;
	mul.f32 	%f133, %f24, %f28;
	mul.f32 	%f134, %f25, %f132;
	sub.f32 	%f135, %f133, %f134;
	mul.f32 	%f136, %f24, %f132;
	fma.rn.f32 	%f137, %f25, %f28, %f136;
	cvt.f64.f32 	%fd31, %f135;
	setp.le.f64 	%p55, %fd6, %fd31;
	setp.ge.f64 	%p56, %fd1, %fd31;
	cvt.f64.f32 	%fd32, %f137;
	setp.le.f64 	%p57, %fd7, %fd32;
	and.pred  	%p58, %p55, %p57;
	and.pred  	%p59, %p58, %p56;
	setp.ge.f64 	%p60, %fd2, %fd32;
	and.pred  	%p61, %p60, %p59;
	selp.u32 	%r193, 1, 0, %p61;
$L__BB2_35:
	or.b32  	%r168, %r193, %r184;
	add.s32 	%r174, %r168, %r174;
	and.b32  	%r169, %r193, %r184;
	add.s32 	%r175, %r169, %r175;
	add.s32 	%r173, %r173, 1;
	setp.ne.s32 	%p62, %r173, %r69;
	@%p62 bra 	$L__BB2_5;
	cvt.rn.f32.u32 	%f138, %r175;
	max.s32 	%r170, %r174, 1;
	cvt.rn.f32.u32 	%f139, %r170;
	div.rn.f32 	%f140, %f138, %f139;
	mul.wide.s32 	%rd94, %r172, 4;
	add.s64 	%rd95, %rd1, %rd94;
	st.global.f32 	[%rd95], %f140;
	bra.uni 	$L__BB2_38;
$L__BB2_37:
	add.s64 	%rd97, %rd1, %rd38;
	mov.b32 	%r171, 0;
	st.global.u32 	[%rd97], %r171;
$L__BB2_38:
	add.s32 	%r172, %r172, %r4;
	setp.lt.s32 	%p63, %r172, %r1;
	@%p63 bra 	$L__BB2_3;
	bra.uni 	$L__BB2_43;
$L__BB2_39:
	mul.wide.s32 	%rd32, %r172, 4;
	add.s64 	%rd33, %rd2, %rd32;
	ld.global.f32 	%f31, [%rd33];
	setp.geu.f32 	%p5, %f31, 0f3A83126F;
	@%p5 bra 	$L__BB2_41;
	add.s64 	%rd37, %rd1, %rd32;
	mov.b32 	%r78, 0;
	st.global.u32 	[%rd37], %r78;
	bra.uni 	$L__BB2_42;
$L__BB2_41:
	add.s64 	%rd35, %rd1, %rd32;
	mov.b32 	%r77, 0;
	st.global.u32 	[%rd35], %r77;
$L__BB2_42:
	add.s32 	%r172, %r172, %r4;
	setp.lt.s32 	%p6, %r172, %r1;
	@%p6 bra 	$L__BB2_39;
$L__BB2_43:
	ret;

}
	// .globl	_Z20query_ball_point_gpuiiifiPKfS0_PiS1_
.visible .entry _Z20query_ball_point_gpuiiifiPKfS0_PiS1_(
	.param .u32 _Z20query_ball_point_gpuiiifiPKfS0_PiS1__param_0,
	.param .u32 _Z20query_ball_point_gpuiiifiPKfS0_PiS1__param_1,
	.param .u32 _Z20query_ball_point_gpuiiifiPKfS0_PiS1__param_2,
	.param .f32 _Z20query_ball_point_gpuiiifiPKfS0_PiS1__param_3,
	.param .u32 _Z20query_ball_point_gpuiiifiPKfS0_PiS1__param_4,
	.param .u64 .ptr .align 1 _Z20query_ball_point_gpuiiifiPKfS0_PiS1__param_5,
	.param .u64 .ptr .align 1 _Z20query_ball_point_gpuiiifiPKfS0_PiS1__param_6,
	.param .u64 .ptr .align 1 _Z20query_ball_point_gpuiiifiPKfS0_PiS1__param_7,
	.param .u64 .ptr .align 1 _Z20query_ball_point_gpuiiifiPKfS0_PiS1__param_8
)
{
	.reg .pred 	%p<23>;
	.reg .b32 	%r<53>;
	.reg .b32 	%f<16>;
	.reg .b64 	%rd<34>;

	ld.param.u32 	%r32, [_Z20query_ball_point_gpuiiifiPKfS0_PiS1__param_0];
	ld.param.u32 	%r29, [_Z20query_ball_point_gpuiiifiPKfS0_PiS1__param_1];
	ld.param.u32 	%r30, [_Z20query_ball_point_gpuiiifiPKfS0_PiS1__param_2];
	ld.param.f32 	%f4, [_Z20query_ball_point_gpuiiifiPKfS0_PiS1__param_3];
	ld.param.u32 	%r31, [_Z20query_ball_point_gpuiiifiPKfS0_PiS1__param_4];
	ld.param.u64 	%rd11, [_Z20query_ball_point_gpuiiifiPKfS0_PiS1__param_5];
	ld.param.u64 	%rd12, [_Z20query_ball_point_gpuiiifiPKfS0_PiS1__param_6];
	ld.param.u64 	%rd13, [_Z20query_ball_point_gpuiiifiPKfS0_PiS1__param_7];
	ld.param.u64 	%rd14, [_Z20query_ball_point_gpuiiifiPKfS0_PiS1__param_8];
	cvta.to.global.u64 	%rd1, %rd14;
	cvta.to.global.u64 	%rd2, %rd13;
	mul.lo.s32 	%r1, %r30, %r32;
	mov.u32 	%r33, %ctaid.x;
	mov.u32 	%r2, %ntid.x;
	mov.u32 	%r34, %tid.x;
	mad.lo.s32 	%r44, %r33, %r2, %r34;
	setp.ge.s32 	%p1, %r44, %r1;
	@%p1 bra 	$L__BB3_23;
	setp.gt.s32 	%p2, %r29, 0;
	setp.ne.s32 	%p3, %r31, 0;
	mov.u32 	%r35, %nctaid.x;
	mul.lo.s32 	%r4, %r2, %r35;
	and.pred  	%p4, %p2, %p3;
	@%p4 bra 	$L__BB3_3;
$L__BB3_2:
	mul.wide.s32 	%rd31, %r44, 4;
	add.s64 	%rd32, %rd1, %rd31;
	mov.b32 	%r43, 0;
	st.global.u32 	[%rd32], %r43;
	add.s32 	%r44, %r44, %r4;
	setp.lt.s32 	%p22, %r44, %r1;
	@%p22 bra 	$L__BB3_2;
	bra.uni 	$L__BB3_23;
$L__BB3_3:
	and.b32  	%r7, %r31, 15;
	add.s32 	%r8, %r7, -1;
	and.b32  	%r9, %r31, 7;
	add.s32 	%r10, %r9, -1;
	and.b32  	%r11, %r31, 2147483632;
	and.b32  	%r12, %r31, 3;
	neg.s32 	%r13, %r11;
	cvta.to.global.u64 	%rd3, %rd12;
	cvta.to.global.u64 	%rd4, %rd11;
	mul.lo.s32 	%r14, %r29, 3;
$L__BB3_4:
	div.s32 	%r37, %r44, %r30;
	mul.lo.s32 	%r38, %r14, %r37;
	cvt.s64.s32 	%rd5, %r38;
	mul.lo.s32 	%r39, %r44, 3;
	mul.wide.s32 	%rd15, %r39, 4;
	add.s64 	%rd16, %rd3, %rd15;
	mul.lo.s32 	%r40, %r44, %r31;
	mul.wide.s32 	%rd17, %r40, 4;
	add.s64 	%rd6, %rd2, %rd17;
	ld.global.f32 	%f1, [%rd16];
	ld.global.f32 	%f2, [%rd16+4];
	ld.global.f32 	%f3, [%rd16+8];
	add.s64 	%rd7, %rd6, 32;
	mov.b32 	%r46, 0;
	mov.u32 	%r52, %r46;
$L__BB3_5:
	mul.lo.s32 	%r41, %r46, 3;
	cvt.u64.u32 	%rd18, %r41;
	add.s64 	%rd19, %rd5, %rd18;
	shl.b64 	%rd20, %rd19, 2;
	add.s64 	%rd21, %rd4, %rd20;
	ld.global.f32 	%f5, [%rd21];
	ld.global.f32 	%f6, [%rd21+4];
	ld.global.f32 	%f7, [%rd21+8];
	sub.f32 	%f8, %f1, %f5;
	sub.f32 	%f9, %f2, %f6;
	mul.f32 	%f10, %f9, %f9;
	fma.rn.f32 	%f11, %f8, %f8, %f10;
	sub.f32 	%f12, %f3, %f7;
	fma.rn.f32 	%f13, %f12, %f12, %f11;
	sqrt.rn.f32 	%f14, %f13;
	max.f32 	%f15, %f14, 0f1E3CE508;
	setp.geu.f32 	%p5, %f15, %f4;
	@%p5 bra 	$L__BB3_21;
	setp.lt.s32 	%p6, %r31, 1;
	setp.ne.s32 	%p7, %r52, 0;
	or.pred  	%p8, %p7, %p6;
	@%p8 bra 	$L__BB3_20;
	setp.lt.u32 	%p9, %r31, 16;
	mov.b32 	%r50, 0;
	@%p9 bra 	$L__BB3_10;
	mov.u64 	%rd33, %rd7;
	mov.u32 	%r48, %r13;
$L__BB3_9:
	.pragma "nounroll";
	st.global.u32 	[%rd33+-32], %r46;
	st.global.u32 	[%rd33+-28], %r46;
	st.global.u32 	[%rd33+-24], %r46;
	st.global.u32 	[%rd33+-20], %r46;
	st.global.u32 	[%rd33+-16], %r46;
	st.global.u32 	[%rd33+-12], %r46;
	st.global.u32 	[%rd33+-8], %r46;
	st.global.u32 	[%rd33+-4], %r46;
	st.global.u32 	[%rd33], %r46;
	st.global.u32 	[%rd33+4], %r46;
	st.global.u32 	[%rd33+8], %r46;
	st.global.u32 	[%rd33+12], %r46;
	st.global.u32 	[%rd33+16], %r46;
	st.global.u32 	[%rd33+20], %r46;
	st.global.u32 	[%rd33+24], %r46;
	st.global.u32 	[%rd33+28], %r46;
	add.s32 	%r48, %r48, 16;
	add.s64 	%rd33, %rd33, 64;
	setp.ne.s32 	%p10, %r48, 0;
	mov.u32 	%r50, %r11;
	@%p10 bra 	$L__BB3_9;
$L__BB3_10:
	setp.eq.s32 	%p11, %r7, 0;
	@%p11 bra 	$L__BB3_20;
	setp.lt.u32 	%p12, %r8, 7;
	@%p12 bra 	$L__BB3_13;
	mul.wide.u32 	%rd22, %r50, 4;
	add.s64 	%rd23, %rd6, %rd22;
	st.global.u32 	[%rd23], %r46;
	st.global.u32 	[%rd23+4], %r46;
	st.global.u32 	[%rd23+8], %r46;
	st.global.u32 	[%rd23+12], %r46;
	st.global.u32 	[%rd23+16], %r46;
	st.global.u32 	[%rd23+20], %r46;
	st.global.u32 	[%rd23+24], %r46;
	st.global.u32 	[%rd23+28], %r46;
	add.s32 	%r50, %r50, 8;
$L__BB3_13:
	setp.eq.s32 	%p13, %r9, 0;
	@%p13 bra 	$L__BB3_20;
	setp.lt.u32 	%p14, %r10, 3;
	@%p14 bra 	$L__BB3_16;
	mul.wide.u32 	%rd24, %r50, 4;
	add.s64 	%rd25, %rd6, %rd24;
	st.global.u32 	[%rd25], %r46;
	st.global.u32 	[%rd25+4], %r46;
	st.global.u32 	[%rd25+8], %r46;
	st.global.u32 	[%rd25+12], %r46;
	add.s32 	%r50, %r50, 4;
$L__BB3_16:
	setp.eq.s32 	%p15, %r12, 0;
	@%p15 bra 	$L__BB3_20;
	setp.eq.s32 	%p16, %r12, 1;
	mul.wide.u32 	%rd26, %r50, 4;
	add.s64 	%rd10, %rd6, %rd26;
	st.global.u32 	[%rd10], %r46;
	@%p16 bra 	$L__BB3_20;
	setp.eq.s32 	%p17, %r12, 2;
	st.global.u32 	[%rd10+4], %r46;
	@%p17 bra 	$L__BB3_20;
	st.global.u32 	[%rd10+8], %r46;
$L__BB3_20:
	mul.wide.s32 	%rd27, %r52, 4;
	add.s64 	%rd28, %rd6, %rd27;
	st.global.u32 	[%rd28], %r46;
	add.s32 	%r52, %r52, 1;
$L__BB3_21:
	add.s32 	%r46, %r46, 1;
	setp.lt.s32 	%p18, %r46, %r29;
	setp.ne.s32 	%p19, %r52, %r31;
	and.pred  	%p20, %p18, %p19;
	@%p20 bra 	$L__BB3_5;
	mul.wide.s32 	%rd29, %r44, 4;
	add.s64 	%rd30, %rd1, %rd29;
	st.global.u32 	[%rd30], %r52;
	add.s32 	%r44, %r44, %r4;
	setp.lt.s32 	%p21, %r44, %r1;
	@%p21 bra 	$L__BB3_4;
$L__BB3_23:
	ret;

}
	// .globl	_Z28query_ball_point_withidx_gpuiiifiPKfS0_PKiPiS3_
.visible .entry _Z28query_ball_point_withidx_gpuiiifiPKfS0_PKiPiS3_(
	.param .u32 _Z28query_ball_point_withidx_gpuiiifiPKfS0_PKiPiS3__param_0,
	.param .u32 _Z28query_ball_point_withidx_gpuiiifiPKfS0_PKiPiS3__param_1,
	.param .u32 _Z28query_ball_point_withidx_gpuiiifiPKfS0_PKiPiS3__param_2,
	.param .f32 _Z28query_ball_point_withidx_gpuiiifiPKfS0_PKiPiS3__param_3,
	.param .u32 _Z28query_ball_point_withidx_gpuiiifiPKfS0_PKiPiS3__param_4,
	.param .u64 .ptr .align 1 _Z28query_ball_point_withidx_gpuiiifiPKfS0_PKiPiS3__param_5,
	.param .u64 .ptr .align 1 _Z28query_ball_point_withidx_gpuiiifiPKfS0_PKiPiS3__param_6,
	.param .u64 .ptr .align 1 _Z28query_ball_point_withidx_gpuiiifiPKfS0_PKiPiS3__param_7,
	.param .u64 .ptr .align 1 _Z28query_ball_point_withidx_gpuiiifiPKfS0_PKiPiS3__param_8,
	.param .u64 .ptr .align 1 _Z28query_ball_point_withidx_gpuiiifiPKfS0_PKiPiS3__param_9
)
{
	.reg .pred 	%p<23>;
	.reg .b32 	%r<55>;
	.reg .b32 	%f<16>;
	.reg .b64 	%rd<42>;

	ld.param.u32 	%r32, [_Z28query_ball_point_withidx_gpuiiifiPKfS0_PKiPiS3__param_0];
	ld.param.u32 	%r29, [_Z28query_ball_point_withidx_gpuiiifiPKfS0_PKiPiS3__param_1];
	ld.param.u32 	%r30, [_Z28query_ball_point_withidx_gpuiiifiPKfS0_PKiPiS3__param_2];
	ld.param.f32 	%f4, [_Z28query_ball_point_withidx_gpuiiifiPKfS0_PKiPiS3__param_3];
	ld.param.u32 	%r31, [_Z28query_ball_point_withidx_gpuiiifiPKfS0_PKiPiS3__param_4];
	ld.param.u64 	%rd11, [_Z28query_ball_point_withidx_gpuiiifiPKfS0_PKiPiS3__param_5];
	ld.param.u64 	%rd13, [_Z28query_ball_point_withidx_gpuiiifiPKfS0_PKiPiS3__param_7];
	ld.param.u64 	%rd14, [_Z28query_ball_point_withidx_gpuiiifiPKfS0_PKiPiS3__param_8];
	ld.param.u64 	%rd15, [_Z28query_ball_point_withidx_gpuiiifiPKfS0_PKiPiS3__param_9];
	cvta.to.global.u64 	%rd1, %rd15;
	cvta.to.global.u64 	%rd2, %rd14;
	mul.lo.s32 	%r1, %r30, %r32;
	mov.u32 	%r33, %ctaid.x;
	mov.u32 	%r2, %ntid.x;
	mov.u32 	%r34, %tid.x;
	mad.lo.s32 	%r46, %r33, %r2, %r34;
	setp.ge.s32 	%p1, %r46, %r1;
	@%p1 bra 	$L__BB4_23;
	setp.gt.s32 	%p2, %r29, 0;
	setp.ne.s32 	%p3, %r31, 0;
	mov.u32 	%r35, %nctaid.x;
	mul.lo.s32 	%r4, %r2, %r35;
	and.pred  	%p4, %p2, %p3;
	@%p4 bra 	$L__BB4_3;
$L__BB4_2:
	mul.wide.s32 	%rd38, %r46, 4;
	add.s64 	%rd39, %rd1, %rd38;
	mov.b32 	%r45, 0;
	st.global.u32 	[%rd39], %r45;
	add.s32 	%r46, %r46, %r4;
	setp.lt.s32 	%p22, %r46, %r1;
	@%p22 bra 	$L__BB4_2;
	bra.uni 	$L__BB4_23;
$L__BB4_3:
	and.b32  	%r7, %r31, 15;
	and.b32  	%r8, %r31, 7;
	and.b32  	%r9, %r31, 2147483632;
	and.b32  	%r10, %r31, 3;
	neg.s32 	%r11, %r9;
	cvta.to.global.u64 	%rd3, %rd13;
	cvta.to.global.u64 	%rd4, %rd11;
	mul.lo.s32 	%r12, %r29, 3;
$L__BB4_4:
	ld.param.u64 	%rd40, [_Z28query_ball_point_withidx_gpuiiifiPKfS0_PKiPiS3__param_6];
	div.s32 	%r14, %r46, %r30;
	mul.lo.s32 	%r37, %r46, 3;
	cvta.to.global.u64 	%rd16, %rd40;
	mul.wide.s32 	%rd17, %r37, 4;
	add.s64 	%rd18, %rd16, %rd17;
	mul.lo.s32 	%r38, %r46, %r29;
	cvt.s64.s32 	%rd5, %r38;
	mul.lo.s32 	%r39, %r46, %r31;
	mul.wide.s32 	%rd19, %r39, 4;
	add.s64 	%rd6, %rd2, %rd19;
	ld.global.f32 	%f1, [%rd18];
	ld.global.f32 	%f2, [%rd18+4];
	ld.global.f32 	%f3, [%rd18+8];
	add.s64 	%rd7, %rd6, 32;
	mov.b32 	%r48, 0;
	mul.lo.s32 	%r41, %r12, %r14;
	mov.u32 	%r54, %r48;
$L__BB4_5:
	cvt.u64.u32 	%rd20, %r48;
	add.s64 	%rd21, %rd20, %rd5;
	shl.b64 	%rd22, %rd21, 2;
	add.s64 	%rd23, %rd3, %rd22;
	ld.global.u32 	%r17, [%rd23];
	mul.lo.s32 	%r40, %r17, 3;
	cvt.s64.s32 	%rd24, %r40;
	cvt.s64.s32 	%rd25, %r41;
	add.s64 	%rd26, %rd25, %rd24;
	shl.b64 	%rd27, %rd26, 2;
	add.s64 	%rd28, %rd4, %rd27;
	ld.global.f32 	%f5, [%rd28];
	ld.global.f32 	%f6, [%rd28+4];
	ld.global.f32 	%f7, [%rd28+8];
	sub.f32 	%f8, %f1, %f5;
	sub.f32 	%f9, %f2, %f6;
	mul.f32 	%f10, %f9, %f9;
	fma.rn.f32 	%f11, %f8, %f8, %f10;
	sub.f32 	%f12, %f3, %f7;
	fma.rn.f32 	%f13, %f12, %f12, %f11;
	sqrt.rn.f32 	%f14, %f13;
	max.f32 	%f15, %f14, 0f1E3CE508;
	setp.geu.f32 	%p5, %f15, %f4;
	@%p5 bra 	$L__BB4_21;
	setp.lt.s32 	%p6, %r31, 1;
	setp.ne.s32 	%p7, %r54, 0;
	or.pred  	%p8, %p7, %p6;
	@%p8 bra 	$L__BB4_20;
	setp.lt.u32 	%p9, %r31, 16;
	mov.b32 	%r52, 0;
	@%p9 bra 	$L__BB4_10;
	mov.u64 	%rd41, %rd7;
	mov.u32 	%r50, %r11;
$L__BB4_9:
	.pragma "nounroll";
	st.global.u32 	[%rd41+-32], %r17;
	st.global.u32 	[%rd41+-28], %r17;
	st.global.u32 	[%rd41+-24], %r17;
	st.global.u32 	[%rd41+-20], %r17;
	st.global.u32 	[%rd41+-16], %r17;
	st.global.u32 	[%rd41+-12], %r17;
	st.global.u32 	[%rd41+-8], %r17;
	st.global.u32 	[%rd41+-4], %r17;
	st.global.u32 	[%rd41], %r17;
	st.global.u32 	[%rd41+4], %r17;
	st.global.u32 	[%rd41+8], %r17;
	st.global.u32 	[%rd41+12], %r17;
	st.global.u32 	[%rd41+16], %r17;
	st.global.u32 	[%rd41+20], %r17;
	st.global.u32 	[%rd41+24], %r17;
	st.global.u32 	[%rd41+28], %r17;
	add.s32 	%r50, %r50, 16;
	add.s64 	%rd41, %rd41, 64;
	setp.ne.s32 	%p10, %r50, 0;
	mov.u32 	%r52, %r9;
	@%p10 bra 	$L__BB4_9;
$L__BB4_10:
	setp.eq.s32 	%p11, %r7, 0;
	@%p11 bra 	$L__BB4_20;
	add.s32 	%r43, %r7, -1;
	setp.lt.u32 	%p12, %r43, 7;
	@%p12 bra 	$L__BB4_13;
	mul.wide.u32 	%rd29, %r52, 4;
	add.s64 	%rd30, %rd6, %rd29;
	st.global.u32 	[%rd30], %r17;
	st.global.u32 	[%rd30+4], %r17;
	st.global.u32 	[%rd30+8], %r17;
	st.global.u32 	[%rd30+12], %r17;
	st.global.u32 	[%rd30+16], %r17;
	st.global.u32 	[%rd30+20], %r17;
	st.global.u32 	[%rd30+24], %r17;
	st.global.u32 	[%rd30+28], %r17;
	add.s32 	%r52, %r52, 8;
$L__BB4_13:
	setp.eq.s32 	%p13, %r8, 0;
	@%p13 bra 	$L__BB4_20;
	add.s32 	%r44, %r8, -1;
	setp.lt.u32 	%p14, %r44, 3;
	@%p14 bra 	$L__BB4_16;
	mul.wide.u32 	%rd31, %r52, 4;
	add.s64 	%rd32, %rd6, %rd31;
	st.global.u32 	[%rd32], %r17;
	st.global.u32 	[%rd32+4], %r17;
	st.global.u32 	[%rd32+8], %r17;
	st.global.u32 	[%rd32+12], %r17;
	add.s32 	%r52, %r52, 4;
$L__BB4_16:
	setp.eq.s32 	%p15, %r10, 0;
	@%p15 bra 	$L__BB4_20;
	setp.eq.s32 	%p16, %r10, 1;
	mul.wide.u32 	%rd33, %r52, 4;
	add.s64 	%rd10, %rd6, %rd33;
	st.global.u32 	[%rd10], %r17;
	@%p16 bra 	$L__BB4_20;
	setp.eq.s32 	%p17, %r10, 2;
	st.global.u32 	[%rd10+4], %r17;
	@%p17 bra 	$L__BB4_20;
	st.global.u32 	[%rd10+8], %r17;
$L__BB4_20:
	mul.wide.s32 	%rd34, %r54, 4;
	add.s64 	%rd35, %rd6, %rd34;
	st.global.u32 	[%rd35], %r17;
	add.s32 	%r54, %r54, 1;
$L__BB4_21:
	add.s32 	%r48, %r48, 1;
	setp.lt.s32 	%p18, %r48, %r29;
	setp.ne.s32 	%p19, %r54, %r31;
	and.pred  	%p20, %p18, %p19;
	@%p20 bra 	$L__BB4_5;
	mul.wide.s32 	%rd36, %r46, 4;
	add.s64 	%rd37, %rd1, %rd36;
	st.global.u32 	[%rd37], %r54;
	add.s32 	%r46, %r46, %r4;
	setp.lt.s32 	%p21, %r46, %r1;
	@%p21 bra 	$L__BB4_4;
$L__BB4_23:
	ret;

}
	// .globl	_Z28query_ball_point_dilated_gpuiiiffiPKfS0_PiS1_
.visible .entry _Z28query_ball_point_dilated_gpuiiiffiPKfS0_PiS1_(
	.param .u32 _Z28query_ball_point_dilated_gpuiiiffiPKfS0_PiS1__param_0,
	.param .u32 _Z28query_ball_point_dilated_gpuiiiffiPKfS0_PiS1__param_1,
	.param .u32 _Z28query_ball_point_dilated_gpuiiiffiPKfS0_PiS1__param_2,
	.param .f32 _Z28query_ball_point_dilated_gpuiiiffiPKfS0_PiS1__param_3,
	.param .f32 _Z28query_ball_point_dilated_gpuiiiffiPKfS0_PiS1__param_4,
	.param .u32 _Z28query_ball_point_dilated_gpuiiiffiPKfS0_PiS1__param_5,
	.param .u64 .ptr .align 1 _Z28query_ball_point_dilated_gpuiiiffiPKfS0_PiS1__param_6,
	.param .u64 .ptr .align 1 _Z28query_ball_point_dilated_gpuiiiffiPKfS0_PiS1__param_7,
	.param .u64 .ptr .align 1 _Z28query_ball_point_dilated_gpuiiiffiPKfS0_PiS1__param_8,
	.param .u64 .ptr .align 1 _Z28query_ball_point_dilated_gpuiiiffiPKfS0_PiS1__param_9
)
{
	.reg .pred 	%p<38>;
	.reg .b32 	%r<67>;
	.reg .b32 	%f<16>;
	.reg .b64 	%rd<44>;

	ld.param.u32 	%r41, [_Z28query_ball_point_dilated_gpuiiiffiPKfS0_PiS1__param_0];
	ld.param.u32 	%r38, [_Z28query_ball_point_dilated_gpuiiiffiPKfS0_PiS1__param_1];
	ld.param.u32 	%r39, [_Z28query_ball_point_dilated_gpuiiiffiPKfS0_PiS1__param_2];
	ld.param.f32 	%f5, [_Z28query_ball_point_dilated_gpuiiiffiPKfS0_PiS1__param_3];
	ld.param.f32 	%f6, [_Z28query_ball_point_dilated_gpuiiiffiPKfS0_PiS1__param_4];
	ld.param.u32 	%r40, [_Z28query_ball_point_dilated_gpuiiiffiPKfS0_PiS1__param_5];
	ld.param.u64 	%rd11, [_Z28query_ball_point_dilated_gpuiiiffiPKfS0_PiS1__param_6];
	ld.param.u64 	%rd12, [_Z28query_ball_point_dilated_gpuiiiffiPKfS0_PiS1__param_7];
	ld.param.u64 	%rd13, [_Z28query_ball_point_dilated_gpuiiiffiPKfS0_PiS1__param_8];
	ld.param.u64 	%rd14, [_Z28query_ball_point_dilated_gpuiiiffiPKfS0_PiS1__param_9];
	cvta.to.global.u64 	%rd1, %rd14;
	cvta.to.global.u64 	%rd2, %rd13;
	mul.lo.s32 	%r1, %r39, %r41;
	mov.u32 	%r42, %ctaid.x;
	mov.u32 	%r2, %ntid.x;
	mov.u32 	%r43, %tid.x;
	mad.lo.s32 	%r54, %r42, %r2, %r43;
	setp.ge.s32 	%p1, %r54, %r1;
	@%p1 bra 	$L__BB5_39;
	setp.gt.s32 	%p2, %r38, 0;
	setp.ne.s32 	%p3, %r40, 0;
	mov.u32 	%r44, %nctaid.x;
	mul.lo.s32 	%r4, %r2, %r44;
	and.pred  	%p4, %p2, %p3;
	@%p4 bra 	$L__BB5_3;
$L__BB5_2:
	mul.wide.s32 	%rd41, %r54, 4;
	add.s64 	%rd42, %rd1, %rd41;
	mov.b32 	%r53, 0;
	st.global.u32 	[%rd42], %r53;
	add.s32 	%r54, %r54, %r4;
	setp.lt.s32 	%p37, %r54, %r1;
	@%p37 bra 	$L__BB5_2;
	bra.uni 	$L__BB5_39;
$L__BB5_3:
	and.b32  	%r7, %r40, 15;
	add.s32 	%r8, %r7, -1;
	and.b32  	%r9, %r40, 7;
	add.s32 	%r10, %r9, -1;
	and.b32  	%r11, %r40, 2147483632;
	and.b32  	%r12, %r40, 3;
	neg.s32 	%r13, %r11;
	cvta.to.global.u64 	%rd3, %rd12;
	cvta.to.global.u64 	%rd4, %rd11;
	mul.lo.s32 	%r14, %r38, 3;
$L__BB5_4:
	div.s32 	%r16, %r54, %r39;
	mul.lo.s32 	%r46, %r54, 3;
	mul.wide.s32 	%rd15, %r46, 4;
	add.s64 	%rd16, %rd3, %rd15;
	mul.lo.s32 	%r47, %r54, %r40;
	mul.wide.s32 	%rd17, %r47, 4;
	add.s64 	%rd5, %rd2, %rd17;
	ld.global.f32 	%f1, [%rd16];
	ld.global.f32 	%f2, [%rd16+4];
	ld.global.f32 	%f3, [%rd16+8];
	add.s64 	%rd6, %rd5, 32;
	mov.b32 	%r56, 0;
	mul.lo.s32 	%r49, %r14, %r16;
	cvt.s64.s32 	%rd19, %r49;
	mov.u32 	%r66, %r56;
$L__BB5_5:
	mul.lo.s32 	%r48, %r56, 3;
	cvt.u64.u32 	%rd18, %r48;
	add.s64 	%rd20, %rd19, %rd18;
	shl.b64 	%rd21, %rd20, 2;
	add.s64 	%rd22, %rd4, %rd21;
	ld.global.f32 	%f7, [%rd22];
	ld.global.f32 	%f8, [%rd22+4];
	ld.global.f32 	%f9, [%rd22+8];
	sub.f32 	%f10, %f1, %f7;
	sub.f32 	%f11, %f2, %f8;
	mul.f32 	%f12, %f11, %f11;
	fma.rn.f32 	%f13, %f10, %f10, %f12;
	sub.f32 	%f14, %f3, %f9;
	fma.rn.f32 	%f15, %f14, %f14, %f13;
	sqrt.rn.f32 	%f4, %f15;
	setp.neu.f32 	%p5, %f4, 0f00000000;
	@%p5 bra 	$L__BB5_21;
	setp.lt.s32 	%p21, %r40, 1;
	setp.ne.s32 	%p22, %r66, 0;
	or.pred  	%p23, %p22, %p21;
	@%p23 bra 	$L__BB5_20;
	setp.lt.u32 	%p24, %r40, 16;
	mov.b32 	%r60, 0;
	@%p24 bra 	$L__BB5_10;
	mov.b32 	%r58, 0;
$L__BB5_9:
	.pragma "nounroll";
	mul.wide.u32 	%rd30, %r58, 4;
	add.s64 	%rd31, %rd5, %rd30;
	st.global.u32 	[%rd31], %r56;
	st.global.u32 	[%rd31+4], %r56;
	st.global.u32 	[%rd31+8], %r56;
	st.global.u32 	[%rd31+12], %r56;
	st.global.u32 	[%rd31+16], %r56;
	st.global.u32 	[%rd31+20], %r56;
	st.global.u32 	[%rd31+24], %r56;
	st.global.u32 	[%rd31+28], %r56;
	st.global.u32 	[%rd31+32], %r56;
	st.global.u32 	[%rd31+36], %r56;
	st.global.u32 	[%rd31+40], %r56;
	st.global.u32 	[%rd31+44], %r56;
	st.global.u32 	[%rd31+48], %r56;
	st.global.u32 	[%rd31+52], %r56;
	st.global.u32 	[%rd31+56], %r56;
	st.global.u32 	[%rd31+60], %r56;
	add.s32 	%r58, %r58, 16;
	setp.ne.s32 	%p25, %r58, %r11;
	mov.u32 	%r60, %r11;
	@%p25 bra 	$L__BB5_9;
$L__BB5_10:
	setp.eq.s32 	%p26, %r7, 0;
	@%p26 bra 	$L__BB5_20;
	setp.lt.u32 	%p27, %r8, 7;
	@%p27 bra 	$L__BB5_13;
	mul.wide.u32 	%rd32, %r60, 4;
	add.s64 	%rd33, %rd5, %rd32;
	st.global.u32 	[%rd33], %r56;
	st.global.u32 	[%rd33+4], %r56;
	st.global.u32 	[%rd33+8], %r56;
	st.global.u32 	[%rd33+12], %r56;
	st.global.u32 	[%rd33+16], %r56;
	st.global.u32 	[%rd33+20], %r56;
	st.global.u32 	[%rd33+24], %r56;
	st.global.u32 	[%rd33+28], %r56;
	add.s32 	%r60, %r60, 8;
$L__BB5_13:
	setp.eq.s32 	%p28, %r9, 0;
	@%p28 bra 	$L__BB5_20;
	setp.lt.u32 	%p29, %r10, 3;
	@%p29 bra 	$L__BB5_16;
	mul.wide.u32 	%rd34, %r60, 4;
	add.s64 	%rd35, %rd5, %rd34;
	st.global.u32 	[%rd35], %r56;
	st.global.u32 	[%rd35+4], %r56;
	st.global.u32 	[%rd35+8], %r56;
	st.global.u32 	[%rd35+12], %r56;
	add.s32 	%r60, %r60, 4;
$L__BB5_16:
	setp.eq.s32 	%p30, %r12, 0;
	@%p30 bra 	$L__BB5_20;
	setp.eq.s32 	%p31, %r12, 1;
	mul.wide.u32 	%rd36, %r60, 4;
	add.s64 	%rd7, %rd5, %rd36;
	st.global.u32 	[%rd7], %r56;
	@%p31 bra 	$L__BB5_20;
	setp.eq.s32 	%p32, %r12, 2;
	st.global.u32 	[%rd7+4], %r56;
	@%p32 bra 	$L__BB5_20;
	st.global.u32 	[%rd7+8], %r56;
$L__BB5_20:
	mul.wide.s32 	%rd37, %r66, 4;
	add.s64 	%rd38, %rd5, %rd37;
	st.global.u32 	[%rd38], %r56;
	add.s32 	%r66, %r66, 1;
	bra.uni 	$L__BB5_37;
$L__BB5_21:
	setp.ltu.f32 	%p6, %f4, %f5;
	setp.geu.f32 	%p7, %f4, %f6;
	or.pred  	%p8, %p6, %p7;
	@%p8 bra 	$L__BB5_37;
	setp.lt.s32 	%p9, %r40, 1;
	setp.ne.s32 	%p10, %r66, 0;
	or.pred  	%p11, %p10, %p9;
	@%p11 bra 	$L__BB5_36;
	setp.lt.u32 	%p12, %r40, 16;
	mov.b32 	%r64, 0;
	@%p12 bra 	$L__BB5_26;
	mov.u64 	%rd43, %rd6;
	mov.u32 	%r62, %r13;
$L__BB5_25:
	.pragma "nounroll";
	st.global.u32 	[%rd43+-32], %r56;
	st.global.u32 	[%rd43+-28], %r56;
	st.global.u32 	[%rd43+-24], %r56;
	st.global.u32 	[%rd43+-20], %r56;
	st.global.u32 	[%rd43+-16], %r56;
	st.global.u32 	[%rd43+-12], %r56;
	st.global.u32 	[%rd43+-8], %r56;
	st.global.u32 	[%rd43+-4], %r56;
	st.global.u32 	[%rd43], %r56;
	st.global.u32 	[%rd43+4], %r56;
	st.global.u32 	[%rd43+8], %r56;
	st.global.u32 	[%rd43+12], %r56;
	st.global.u32 	[%rd43+16], %r56;
	st.global.u32 	[%rd43+20], %r56;
	st.global.u32 	[%rd43+24], %r56;
	st.global.u32 	[%rd43+28], %r56;
	add.s32 	%r62, %r62, 16;
	add.s64 	%rd43, %rd43, 64;
	setp.ne.s32 	%p13, %r62, 0;
	mov.u32 	%r64, %r11;
	@%p13 bra 	$L__BB5_25;
$L__BB5_26:
	setp.eq.s32 	%p14, %r7, 0;
	@%p14 bra 	$L__BB5_36;
	setp.lt.u32 	%p15, %r8, 7;
	@%p15 bra 	$L__BB5_29;
	mul.wide.u32 	%rd23, %r64, 4;
	add.s64 	%rd24, %rd5, %rd23;
	st.global.u32 	[%rd24], %r56;
	st.global.u32 	[%rd24+4], %r56;
	st.global.u32 	[%rd24+8], %r56;
	st.global.u32 	[%rd24+12], %r56;
	st.global.u32 	[%rd24+16], %r56;
	st.global.u32 	[%rd24+20], %r56;
	st.global.u32 	[%rd24+24], %r56;
	st.global.u32 	[%rd24+28], %r56;
	add.s32 	%r64, %r64, 8;
$L__BB5_29:
	setp.eq.s32 	%p16, %r9, 0;
	@%p16 bra 	$L__BB5_36;
	setp.lt.u32 	%p17, %r10, 3;
	@%p17 bra 	$L__BB5_32;
	mul.wide.u32 	%rd25, %r64, 4;
	add.s64 	%rd26, %rd5, %rd25;
	st.global.u32 	[%rd26], %r56;
	st.global.u32 	[%rd26+4], %r56;
	st.global.u32 	[%rd26+8], %r56;
	st.global.u32 	[%rd26+12], %r56;
	add.s32 	%r64, %r64, 4;
$L__BB5_32:
	setp.eq.s32 	%p18, %r12, 0;
	@%p18 bra 	$L__BB5_36;
	setp.eq.s32 	%p19, %r12, 1;
	mul.wide.u32 	%rd27, %r64, 4;
	add.s64 	%rd10, %rd5, %rd27;
	st.global.u32 	[%rd10], %r56;
	@%p19 bra 	$L__BB5_36;
	setp.eq.s32 	%p20, %r12, 2;
	st.global.u32 	[%rd10+4], %r56;
	@%p20 bra 	$L__BB5_36;
	st.global.u32 	[%rd10+8], %r56;
$L__BB5_36:
	mul.wide.s32 	%rd28, %r66, 4;
	add.s64 	%rd29, %rd5, %rd28;
	st.global.u32 	[%rd29], %r56;
	add.s32 	%r66, %r66, 1;
$L__BB5_37:
	add.s32 	%r56, %r56, 1;
	setp.lt.s32 	%p33, %r56, %r38;
	setp.ne.s32 	%p34, %r66, %r40;
	and.pred  	%p35, %p33, %p34;
	@%p35 bra 	$L__BB5_5;
	mul.wide.s32 	%rd39, %r54, 4;
	add.s64 	%rd40, %rd1, %rd39;
	st.global.u32 	[%rd40], %r66;
	add.s32 	%r54, %r54, %r4;
	setp.lt.s32 	%p36, %r54, %r1;
	@%p36 bra 	$L__BB5_4;
$L__BB5_39:
	ret;

}
	// .globl	_Z15group_point_gpuiiiiiPKfPKiPf
.visible .entry _Z15group_point_gpuiiiiiPKfPKiPf(
	.param .u32 _Z15group_point_gpuiiiiiPKfPKiPf_param_0,
	.param .u32 _Z15group_point_gpuiiiiiPKfPKiPf_param_1,
	.param .u32 _Z15group_point_gpuiiiiiPKfPKiPf_param_2,
	.param .u32 _Z15group_point_gpuiiiiiPKfPKiPf_param_3,
	.param .u32 _Z15group_point_gpuiiiiiPKfPKiPf_param_4,
	.param .u64 .ptr .align 1 _Z15group_point_gpuiiiiiPKfPKiPf_param_5,
	.param .u64 .ptr .align 1 _Z15group_point_gpuiiiiiPKfPKiPf_param_6,
	.param .u64 .ptr .align 1 _Z15group_point_gpuiiiiiPKfPKiPf_param_7
)
{
	.reg .pred 	%p<4>;
	.reg .b32 	%r<27>;
	.reg .b32 	%f<5>;
	.reg .b64 	%rd<16>;

	ld.param.u32 	%r14, [_Z15group_point_gpuiiiiiPKfPKiPf_param_0];
	ld.param.u32 	%r10, [_Z15group_point_gpuiiiiiPKfPKiPf_param_1];
	ld.param.u32 	%r11, [_Z15group_point_gpuiiiiiPKfPKiPf_param_2];
	ld.param.u32 	%r12, [_Z15group_point_gpuiiiiiPKfPKiPf_param_3];
	ld.param.u32 	%r13, [_Z15group_point_gpuiiiiiPKfPKiPf_param_4];
	ld.param.u64 	%rd4, [_Z15group_point_gpuiiiiiPKfPKiPf_param_5];
	ld.param.u64 	%rd5, [_Z15group_point_gpuiiiiiPKfPKiPf_param_6];
	ld.param.u64 	%rd6, [_Z15group_point_gpuiiiiiPKfPKiPf_param_7];
	mul.lo.s32 	%r15, %r11, %r14;
	mul.lo.s32 	%r16, %r15, %r12;
	mul.lo.s32 	%r1, %r16, %r13;
	mov.u32 	%r17, %ctaid.x;
	mov.u32 	%r2, %ntid.x;
	mov.u32 	%r18, %tid.x;
	mad.lo.s32 	%r26, %r17, %r2, %r18;
	setp.ge.s32 	%p1, %r26, %r1;
	@%p1 bra 	$L__BB6_5;
	mul.lo.s32 	%r19, %r12, %r11;
	mul.lo.s32 	%r4, %r19, %r13;
	mul.lo.s32 	%r5, %r11, %r10;
	mov.u32 	%r20, %nctaid.x;
	mul.lo.s32 	%r6, %r2, %r20;
	cvta.to.global.u64 	%rd1, %rd5;
	cvta.to.global.u64 	%rd2, %rd4;
	cvta.to.global.u64 	%rd3, %rd6;
$L__BB6_2:
	div.s32 	%r21, %r26, %r11;
	mul.wide.s32 	%rd7, %r21, 4;
	add.s64 	%rd8, %rd1, %rd7;
	ld.global.u32 	%r8, [%rd8];
	setp.eq.s32 	%p2, %r8, -1;
	mov.f32 	%f4, 0f00000000;
	@%p2 bra 	$L__BB6_4;
	div.s32 	%r22, %r26, %r4;
	mul.lo.s32 	%r23, %r5, %r22;
	cvt.s64.s32 	%rd9, %r23;
	rem.s32 	%r24, %r26, %r11;
	mad.lo.s32 	%r25, %r8, %r11, %r24;
	cvt.s64.s32 	%rd10, %r25;
	add.s64 	%rd11, %rd10, %rd9;
	shl.b64 	%rd12, %rd11, 2;
	add.s64 	%rd13, %rd2, %rd12;
	ld.global.f32 	%f4, [%rd13];
$L__BB6_4:
	mul.wide.s32 	%rd14, %r26, 4;
	add.s64 	%rd15, %rd3, %rd14;
	st.global.f32 	[%rd15], %f4;
	add.s32 	%r26, %r26, %r6;
	setp.lt.s32 	%p3, %r26, %r1;
	@%p3 bra 	$L__BB6_2;
$L__BB6_5:
	ret;

}
	// .globl	_Z20group_point_grad_gpuiiiiiPKfPKiPf
.visible .entry _Z20group_point_grad_gpuiiiiiPKfPKiPf(
	.param .u32 _Z20group_point_grad_gpuiiiiiPKfPKiPf_param_0,
	.param .u32 _Z20group_point_grad_gpuiiiiiPKfPKiPf_param_1,
	.param .u32 _Z20group_point_grad_gpuiiiiiPKfPKiPf_param_2,
	.param .u32 _Z20group_point_grad_gpuiiiiiPKfPKiPf_param_3,
	.param .u32 _Z20group_point_grad_gpuiiiiiPKfPKiPf_param_4,
	.param .u64 .ptr .align 1 _Z20group_point_grad_gpuiiiiiPKfPKiPf_param_5,
	.param .u64 .ptr .align 1 _Z20group_point_grad_gpuiiiiiPKfPKiPf_param_6,
	.param .u64 .ptr .align 1 _Z20group_point_grad_gpuiiiiiPKfPKiPf_param_7
)
{
	.reg .pred 	%p<4>;
	.reg .b32 	%r<27>;
	.reg .b32 	%f<3>;
	.reg .b64 	%rd<16>;

	ld.param.u32 	%r14, [_Z20group_point_grad_gpuiiiiiPKfPKiPf_param_0];
	ld.param.u32 	%r10, [_Z20group_point_grad_gpuiiiiiPKfPKiPf_param_1];
	ld.param.u32 	%r11, [_Z20group_point_grad_gpuiiiiiPKfPKiPf_param_2];
	ld.param.u32 	%r12, [_Z20group_point_grad_gpuiiiiiPKfPKiPf_param_3];
	ld.param.u32 	%r13, [_Z20group_point_grad_gpuiiiiiPKfPKiPf_param_4];
	ld.param.u64 	%rd4, [_Z20group_point_grad_gpuiiiiiPKfPKiPf_param_5];
	ld.param.u64 	%rd5, [_Z20group_point_grad_gpuiiiiiPKfPKiPf_param_6];
	ld.param.u64 	%rd6, [_Z20group_point_grad_gpuiiiiiPKfPKiPf_param_7];
	mul.lo.s32 	%r15, %r11, %r14;
	mul.lo.s32 	%r16, %r15, %r12;
	mul.lo.s32 	%r1, %r16, %r13;
	mov.u32 	%r17, %ctaid.x;
	mov.u32 	%r2, %ntid.x;
	mov.u32 	%r18, %tid.x;
	mad.lo.s32 	%r26, %r17, %r2, %r18;
	setp.ge.s32 	%p1, %r26, %r1;
	@%p1 bra 	$L__BB7_5;
	mul.lo.s32 	%r19, %r12, %r11;
	mul.lo.s32 	%r4, %r19, %r13;
	mul.lo.s32 	%r5, %r11, %r10;
	mov.u32 	%r20, %nctaid.x;
	mul.lo.s32 	%r6, %r2, %r20;
	cvta.to.global.u64 	%rd1, %rd5;
	cvta.to.global.u64 	%rd2, %rd4;
	cvta.to.global.u64 	%rd3, %rd6;
$L__BB7_2:
	div.s32 	%r21, %r26, %r11;
	mul.wide.s32 	%rd7, %r21, 4;
	add.s64 	%rd8, %rd1, %rd7;
	ld.global.u32 	%r8, [%rd8];
	setp.eq.s32 	%p2, %r8, -1;
	@%p2 bra 	$L__BB7_4;
	div.s32 	%r22, %r26, %r4;
	mul.lo.s32 	%r23, %r5, %r22;
	cvt.s64.s32 	%rd9, %r23;
	rem.s32 	%r24, %r26, %r11;
	mad.lo.s32 	%r25, %r8, %r11, %r24;
	cvt.s64.s32 	%rd10, %r25;
	add.s64 	%rd11, %rd10, %rd9;
	shl.b64 	%rd12, %rd11, 2;
	add.s64 	%rd13, %rd3, %rd12;
	mul.wide.s32 	%rd14, %r26, 4;
	add.s64 	%rd15, %rd2, %rd14;
	ld.global.f32 	%f1, [%rd15];
	atom.global.add.f32 	%f2, [%rd13], %f1;
$L__BB7_4:
	add.s32 	%r26, %r26, %r6;
	setp.lt.s32 	%p3, %r26, %r1;
	@%p3 bra 	$L__BB7_2;
$L__BB7_5:
	ret;

}
	// .globl	_Z18selection_sort_gpuiiiiPKfPiPf
.visible .entry _Z18selection_sort_gpuiiiiPKfPiPf(
	.param .u32 _Z18selection_sort_gpuiiiiPKfPiPf_param_0,
	.param .u32 _Z18selection_sort_gpuiiiiPKfPiPf_param_1,
	.param .u32 _Z18selection_sort_gpuiiiiPKfPiPf_param_2,
	.param .u32 _Z18selection_sort_gpuiiiiPKfPiPf_param_3,
	.param .u64 .ptr .align 1 _Z18selection_sort_gpuiiiiPKfPiPf_param_4,
	.param .u64 .ptr .align 1 _Z18selection_sort_gpuiiiiPKfPiPf_param_5,
	.param .u64 .ptr .align 1 _Z18selection_sort_gpuiiiiPKfPiPf_param_6
)
{
	.reg .pred 	%p<61>;
	.reg .b16 	%rs<15>;
	.reg .b32 	%r<182>;
	.reg .b32 	%f<96>;
	.reg .b64 	%rd<146>;

	ld.param.u32 	%r53, [_Z18selection_sort_gpuiiiiPKfPiPf_param_1];
	ld.param.u32 	%r54, [_Z18selection_sort_gpuiiiiPKfPiPf_param_2];
	ld.param.u32 	%r55, [_Z18selection_sort_gpuiiiiPKfPiPf_param_3];
	ld.param.u64 	%rd10, [_Z18selection_sort_gpuiiiiPKfPiPf_param_4];
	ld.param.u64 	%rd11, [_Z18selection_sort_gpuiiiiPKfPiPf_param_5];
	ld.param.u64 	%rd12, [_Z18selection_sort_gpuiiiiPKfPiPf_param_6];
	cvta.to.global.u64 	%rd1, %rd10;
	cvta.to.global.u64 	%rd13, %rd11;
	cvta.to.global.u64 	%rd14, %rd12;
	mov.u32 	%r56, %ctaid.x;
	mul.lo.s32 	%r57, %r53, %r56;
	mul.lo.s32 	%r58, %r57, %r54;
	cvt.s64.s32 	%rd2, %r58;
	mul.wide.s32 	%rd15, %r58, 4;
	add.s64 	%rd3, %rd13, %rd15;
	add.s64 	%rd4, %rd14, %rd15;
	mov.u32 	%r167, %tid.x;
	mov.u32 	%r2, %ntid.x;
	setp.ge.s32 	%p1, %r167, %r54;
	setp.lt.s32 	%p2, %r53, 1;
	or.pred  	%p3, %p1, %p2;
	@%p3 bra 	$L__BB8_16;
	and.b32  	%r3, %r53, 15;
	add.s32 	%r4, %r3, -1;
	and.b32  	%r5, %r53, 7;
	add.s32 	%r6, %r5, -1;
	and.b32  	%r7, %r53, 2147483632;
	and.b32  	%r8, %r53, 3;
	mov.u32 	%r162, %r167;
$L__BB8_2:
	setp.lt.u32 	%p4, %r53, 16;
	mul.lo.s32 	%r10, %r162, %r53;
	mov.b32 	%r165, 0;
	@%p4 bra 	$L__BB8_5;
	mov.b32 	%r163, 0;
$L__BB8_4:
	.pragma "nounroll";
	add.s32 	%r61, %r163, %r10;
	cvt.u64.u32 	%rd16, %r61;
	add.s64 	%rd17, %rd16, %rd2;
	shl.b64 	%rd18, %rd17, 2;
	add.s64 	%rd19, %rd1, %rd18;
	ld.global.f32 	%f1, [%rd19];
	mul.wide.u32 	%rd20, %r61, 4;
	add.s64 	%rd21, %rd4, %rd20;
	st.global.f32 	[%rd21], %f1;
	add.s64 	%rd22, %rd3, %rd20;
	st.global.u32 	[%rd22], %r163;
	add.s32 	%r62, %r163, 1;
	ld.global.f32 	%f2, [%rd19+4];
	st.global.f32 	[%rd21+4], %f2;
	st.global.u32 	[%rd22+4], %r62;
	add.s32 	%r63, %r163, 2;
	ld.global.f32 	%f3, [%rd19+8];
	st.global.f32 	[%rd21+8], %f3;
	st.global.u32 	[%rd22+8], %r63;
	add.s32 	%r64, %r163, 3;
	ld.global.f32 	%f4, [%rd19+12];
	st.global.f32 	[%rd21+12], %f4;
	st.global.u32 	[%rd22+12], %r64;
	add.s32 	%r65, %r163, 4;
	ld.global.f32 	%f5, [%rd19+16];
	st.global.f32 	[%rd21+16], %f5;
	st.global.u32 	[%rd22+16], %r65;
	add.s32 	%r66, %r163, 5;
	ld.global.f32 	%f6, [%rd19+20];
	st.global.f32 	[%rd21+20], %f6;
	st.global.u32 	[%rd22+20], %r66;
	add.s32 	%r67, %r163, 6;
	ld.global.f32 	%f7, [%rd19+24];
	st.global.f32 	[%rd21+24], %f7;
	st.global.u32 	[%rd22+24], %r67;
	add.s32 	%r68, %r163, 7;
	ld.global.f32 	%f8, [%rd19+28];
	st.global.f32 	[%rd21+28], %f8;
	st.global.u32 	[%rd22+28], %r68;
	add.s32 	%r69, %r163, 8;
	ld.global.f32 	%f9, [%rd19+32];
	st.global.f32 	[%rd21+32], %f9;
	st.global.u32 	[%rd22+32], %r69;
	add.s32 	%r70, %r163, 9;
	ld.global.f32 	%f10, [%rd19+36];
	st.global.f32 	[%rd21+36], %f10;
	st.global.u32 	[%rd22+36], %r70;
	add.s32 	%r71, %r163, 10;
	ld.global.f32 	%f11, [%rd19+40];
	st.global.f32 	[%rd21+40], %f11;
	st.global.u32 	[%rd22+40], %r71;
	add.s32 	%r72, %r163, 11;
	ld.global.f32 	%f12, [%rd19+44];
	st.global.f32 	[%rd21+44], %f12;
	st.global.u32 	[%rd22+44], %r72;
	add.s32 	%r73, %r163, 12;
	ld.global.f32 	%f13, [%rd19+48];
	st.global.f32 	[%rd21+48], %f13;
	st.global.u32 	[%rd22+48], %r73;
	add.s32 	%r74, %r163, 13;
	ld.global.f32 	%f14, [%rd19+52];
	st.global.f32 	[%rd21+52], %f14;
	st.global.u32 	[%rd22+52], %r74;
	add.s32 	%r75, %r163, 14;
	ld.global.f32 	%f15, [%rd19+56];
	st.global.f32 	[%rd21+56], %f15;
	st.global.u32 	[%rd22+56], %r75;
	add.s32 	%r76, %r163, 15;
	ld.global.f32 	%f16, [%rd19+60];
	st.global.f32 	[%rd21+60], %f16;
	st.global.u32 	[%rd22+60], %r76;
	add.s32 	%r163, %r163, 16;
	setp.ne.s32 	%p5, %r163, %r7;
	mov.u32 	%r165, %r7;
	@%p5 bra 	$L__BB8_4;
$L__BB8_5:
	setp.eq.s32 	%p6, %r3, 0;
	@%p6 bra 	$L__BB8_15;
	setp.lt.u32 	%p7, %r4, 7;
	@%p7 bra 	$L__BB8_8;
	add.s32 	%r77, %r165, %r10;
	cvt.u64.u32 	%rd23, %r77;
	add.s64 	%rd24, %rd23, %rd2;
	shl.b64 	%rd25, %rd24, 2;
	add.s64 	%rd26, %rd1, %rd25;
	ld.global.f32 	%f17, [%rd26];
	mul.wide.u32 	%rd27, %r77, 4;
	add.s64 	%rd28, %rd4, %rd27;
	st.global.f32 	[%rd28], %f17;
	add.s64 	%rd29, %rd3, %rd27;
	st.global.u32 	[%rd29], %r165;
	add.s32 	%r78, %r165, 1;
	cvt.u64.u32 	%rd30, %r10;
	cvt.u64.u32 	%rd31, %r165;
	add.s64 	%rd32, %rd31, %rd30;
	add.s64 	%rd33, %rd32, %rd2;
	shl.b64 	%rd34, %rd33, 2;
	add.s64 	%rd35, %rd1, %rd34;
	ld.global.f32 	%f18, [%rd35+4];
	shl.b64 	%rd36, %rd32, 2;
	add.s64 	%rd37, %rd4, %rd36;
	st.global.f32 	[%rd37+4], %f18;
	add.s64 	%rd38, %rd3, %rd36;
	st.global.u32 	[%rd38+4], %r78;
	add.s32 	%r79, %r165, 2;
	ld.global.f32 	%f19, [%rd35+8];
	st.global.f32 	[%rd37+8], %f19;
	st.global.u32 	[%rd38+8], %r79;
	add.s32 	%r80, %r165, 3;
	ld.global.f32 	%f20, [%rd35+12];
	st.global.f32 	[%rd37+12], %f20;
	st.global.u32 	[%rd38+12], %r80;
	add.s32 	%r81, %r165, 4;
	ld.global.f32 	%f21, [%rd35+16];
	st.global.f32 	[%rd37+16], %f21;
	st.global.u32 	[%rd38+16], %r81;
	add.s32 	%r82, %r165, 5;
	ld.global.f32 	%f22, [%rd35+20];
	st.global.f32 	[%rd37+20], %f22;
	st.global.u32 	[%rd38+20], %r82;
	add.s32 	%r83, %r165, 6;
	ld.global.f32 	%f23, [%rd35+24];
	st.global.f32 	[%rd37+24], %f23;
	st.global.u32 	[%rd38+24], %r83;
	add.s32 	%r84, %r165, 7;
	ld.global.f32 	%f24, [%rd35+28];
	st.global.f32 	[%rd37+28], %f24;
	st.global.u32 	[%rd38+28], %r84;
	add.s32 	%r165, %r165, 8;
$L__BB8_8:
	setp.eq.s32 	%p8, %r5, 0;
	@%p8 bra 	$L__BB8_15;
	setp.lt.u32 	%p9, %r6, 3;
	@%p9 bra 	$L__BB8_11;
	add.s32 	%r85, %r165, %r10;
	cvt.u64.u32 	%rd39, %r85;
	add.s64 	%rd40, %rd39, %rd2;
	shl.b64 	%rd41, %rd40, 2;
	add.s64 	%rd42, %rd1, %rd41;
	ld.global.f32 	%f25, [%rd42];
	mul.wide.u32 	%rd43, %r85, 4;
	add.s64 	%rd44, %rd4, %rd43;
	st.global.f32 	[%rd44], %f25;
	add.s64 	%rd45, %rd3, %rd43;
	st.global.u32 	[%rd45], %r165;
	add.s32 	%r86, %r165, 1;
	cvt.u64.u32 	%rd46, %r10;
	cvt.u64.u32 	%rd47, %r165;
	add.s64 	%rd48, %rd47, %rd46;
	add.s64 	%rd49, %rd48, %rd2;
	shl.b64 	%rd50, %rd49, 2;
	add.s64 	%rd51, %rd1, %rd50;
	ld.global.f32 	%f26, [%rd51+4];
	shl.b64 	%rd52, %rd48, 2;
	add.s64 	%rd53, %rd4, %rd52;
	st.global.f32 	[%rd53+4], %f26;
	add.s64 	%rd54, %rd3, %rd52;
	st.global.u32 	[%rd54+4], %r86;
	add.s32 	%r87, %r165, 2;
	ld.global.f32 	%f27, [%rd51+8];
	st.global.f32 	[%rd53+8], %f27;
	st.global.u32 	[%rd54+8], %r87;
	add.s32 	%r88, %r165, 3;
	ld.global.f32 	%f28, [%rd51+12];
	st.global.f32 	[%rd53+12], %f28;
	st.global.u32 	[%rd54+12], %r88;
	add.s32 	%r165, %r165, 4;
$L__BB8_11:
	setp.eq.s32 	%p10, %r8, 0;
	@%p10 bra 	$L__BB8_15;
	setp.eq.s32 	%p11, %r8, 1;
	add.s32 	%r89, %r165, %r10;
	cvt.u64.u32 	%rd55, %r89;
	add.s64 	%rd56, %rd55, %rd2;
	shl.b64 	%rd57, %rd56, 2;
	add.s64 	%rd58, %rd1, %rd57;
	ld.global.f32 	%f29, [%rd58];
	mul.wide.u32 	%rd59, %r89, 4;
	add.s64 	%rd60, %rd4, %rd59;
	st.global.f32 	[%rd60], %f29;
	add.s64 	%rd61, %rd3, %rd59;
	st.global.u32 	[%rd61], %r165;
	@%p11 bra 	$L__BB8_15;
	setp.eq.s32 	%p12, %r8, 2;
	add.s32 	%r90, %r165, 1;
	cvt.u64.u32 	%rd62, %r10;
	cvt.u64.u32 	%rd63, %r165;
	add.s64 	%rd64, %rd63, %rd62;
	add.s64 	%rd65, %rd64, %rd2;
	shl.b64 	%rd66, %rd65, 2;
	add.s64 	%rd5, %rd1, %rd66;
	ld.global.f32 	%f30, [%rd5+4];
	shl.b64 	%rd67, %rd64, 2;
	add.s64 	%rd6, %rd4, %rd67;
	st.global.f32 	[%rd6+4], %f30;
	add.s64 	%rd7, %rd3, %rd67;
	st.global.u32 	[%rd7+4], %r90;
	@%p12 bra 	$L__BB8_15;
	add.s32 	%r91, %r165, 2;
	ld.global.f32 	%f31, [%rd5+8];
	st.global.f32 	[%rd6+8], %f31;
	st.global.u32 	[%rd7+8], %r91;
$L__BB8_15:
	add.s32 	%r162, %r162, %r2;
	setp.lt.s32 	%p13, %r162, %r54;
	@%p13 bra 	$L__BB8_2;
$L__BB8_16:
	setp.ge.s32 	%p14, %r167, %r54;
	setp.lt.s32 	%p15, %r55, 1;
	or.pred  	%p16, %p14, %p15;
	@%p16 bra 	$L__BB8_24;
	add.s32 	%r19, %r53, -2;
	cvt.u16.u32 	%rs1, %r53;
$L__BB8_18:
	mul.lo.s32 	%r21, %r167, %r53;
	mul.wide.s32 	%rd68, %r21, 4;
	add.s64 	%rd8, %rd4, %rd68;
	mov.b32 	%r168, 0;
	mov.b16 	%rs13, 0;
	mov.u16 	%rs14, %rs13;
$L__BB8_19:
	not.b32 	%r93, %r168;
	add.s32 	%r23, %r53, %r93;
	add.s32 	%r24, %r168, 1;
	setp.lt.s32 	%p17, %r24, %r53;
	mov.u32 	%r172, %r168;
	@%p17 bra 	$L__BB8_25;
$L__BB8_20:
	setp.eq.s32 	%p58, %r172, %r168;
	@%p58 bra 	$L__BB8_22;
	mul.wide.s32 	%rd138, %r172, 4;
	add.s64 	%rd139, %rd8, %rd138;
	ld.global.f32 	%f94, [%rd139];
	mul.wide.u32 	%rd140, %r168, 4;
	add.s64 	%rd141, %rd8, %rd140;
	ld.global.f32 	%f95, [%rd141];
	st.global.f32 	[%rd139], %f95;
	st.global.f32 	[%rd141], %f94;
	add.s32 	%r158, %r172, %r21;
	mul.wide.s32 	%rd142, %r158, 4;
	add.s64 	%rd143, %rd3, %rd142;
	ld.global.u32 	%r159, [%rd143];
	add.s32 	%r160, %r168, %r21;
	mul.wide.s32 	%rd144, %r160, 4;
	add.s64 	%rd145, %rd3, %rd144;
	ld.global.u32 	%r161, [%rd145];
	st.global.u32 	[%rd143], %r161;
	st.global.u32 	[%rd145], %r159;
$L__BB8_22:
	setp.eq.s32 	%p59, %r24, %r55;
	add.s16 	%rs14, %rs14, 1;
	add.s16 	%rs13, %rs13, 1;
	mov.u32 	%r168, %r24;
	@%p59 bra 	$L__BB8_23;
	bra.uni 	$L__BB8_19;
$L__BB8_23:
	add.s32 	%r167, %r167, %r2;
	setp.lt.s32 	%p60, %r167, %r54;
	@%p60 bra 	$L__BB8_18;
$L__BB8_24:
	ret;
$L__BB8_25:
	sub.s32 	%r95, %r19, %r168;
	setp.lt.u32 	%p18, %r95, 15;
	mov.u32 	%r177, %r24;
	mov.u32 	%r172, %r168;
	@%p18 bra 	$L__BB8_29;
	and.b32  	%r96, %r23, -16;
	neg.s32 	%r169, %r96;
	mov.u32 	%r170, %r168;
	mov.u32 	%r172, %r168;
$L__BB8_27:
	.pragma "nounroll";
	add.s32 	%r97, %r170, 1;
	mul.wide.u32 	%rd69, %r97, 4;
	add.s64 	%rd70, %rd8, %rd69;
	ld.global.f32 	%f32, [%rd70];
	mul.wide.s32 	%rd71, %r172, 4;
	add.s64 	%rd72, %rd8, %rd71;
	ld.global.f32 	%f33, [%rd72];
	setp.lt.f32 	%p19, %f32, %f33;
	selp.b32 	%r98, %r97, %r172, %p19;
	ld.global.f32 	%f34, [%rd70+4];
	mul.wide.s32 	%rd73, %r98, 4;
	add.s64 	%rd74, %rd8, %rd73;
	ld.global.f32 	%f35, [%rd74];
	setp.lt.f32 	%p20, %f34, %f35;
	add.s32 	%r99, %r170, 2;
	selp.b32 	%r100, %r99, %r98, %p20;
	ld.global.f32 	%f36, [%rd70+8];
	mul.wide.s32 	%rd75, %r100, 4;
	add.s64 	%rd76, %rd8, %rd75;
	ld.global.f32 	%f37, [%rd76];
	setp.lt.f32 	%p21, %f36, %f37;
	add.s32 	%r101, %r170, 3;
	selp.b32 	%r102, %r101, %r100, %p21;
	ld.global.f32 	%f38, [%rd70+12];
	mul.wide.s32 	%rd77, %r102, 4;
	add.s64 	%rd78, %rd8, %rd77;
	ld.global.f32 	%f39, [%rd78];
	setp.lt.f32 	%p22, %f38, %f39;
	add.s32 	%r103, %r170, 4;
	selp.b32 	%r104, %r103, %r102, %p22;
	ld.global.f32 	%f40, [%rd70+16];
	mul.wide.s32 	%rd79, %r104, 4;
	add.s64 	%rd80, %rd8, %rd79;
	ld.global.f32 	%f41, [%rd80];
	setp.lt.f32 	%p23, %f40, %f41;
	add.s32 	%r105, %r170, 5;
	selp.b32 	%r106, %r105, %r104, %p23;
	ld.global.f32 	%f42, [%rd70+20];
	mul.wide.s32 	%rd81, %r106, 4;
	add.s64 	%rd82, %rd8, %rd81;
	ld.global.f32 	%f43, [%rd82];
	setp.lt.f32 	%p24, %f42, %f43;
	add.s32 	%r107, %r170, 6;
	selp.b32 	%r108, %r107, %r106, %p24;
	ld.global.f32 	%f44, [%rd70+24];
	mul.wide.s32 	%rd83, %r108, 4;
	add.s64 	%rd84, %rd8, %rd83;
	ld.global.f32 	%f45, [%rd84];
	setp.lt.f32 	%p25, %f44, %f45;
	add.s32 	%r109, %r170, 7;
	selp.b32 	%r110, %r109, %r108, %p25;
	ld.global.f32 	%f46, [%rd70+28];
	mul.wide.s32 	%rd85, %r110, 4;
	add.s64 	%rd86, %rd8, %rd85;
	ld.global.f32 	%f47, [%rd86];
	setp.lt.f32 	%p26, %f46, %f47;
	add.s32 	%r111, %r170, 8;
	selp.b32 	%r112, %r111, %r110, %p26;
	ld.global.f32 	%f48, [%rd70+32];
	mul.wide.s32 	%rd87, %r112, 4;
	add.s64 	%rd88, %rd8, %rd87;
	ld.global.f32 	%f49, [%rd88];
	setp.lt.f32 	%p27, %f48, %f49;
	add.s32 	%r113, %r170, 9;
	selp.b32 	%r114, %r113, %r112, %p27;
	ld.global.f32 	%f50, [%rd70+36];
	mul.wide.s32 	%rd89, %r114, 4;
	add.s64 	%rd90, %rd8, %rd89;
	ld.global.f32 	%f51, [%rd90];
	setp.lt.f32 	%p28, %f50, %f51;
	add.s32 	%r115, %r170, 10;
	selp.b32 	%r116, %r115, %r114, %p28;
	ld.global.f32 	%f52, [%rd70+40];
	mul.wide.s32 	%rd91, %r116, 4;
	add.s64 	%rd92, %rd8, %rd91;
	ld.global.f32 	%f53, [%rd92];
	setp.lt.f32 	%p29, %f52, %f53;
	add.s32 	%r117, %r170, 11;
	selp.b32 	%r118, %r117, %r116, %p29;
	ld.global.f32 	%f54, [%rd70+44];
	mul.wide.s32 	%rd93, %r118, 4;
	add.s64 	%rd94, %rd8, %rd93;
	ld.global.f32 	%f55, [%rd94];
	setp.lt.f32 	%p30, %f54, %f55;
	add.s32 	%r119, %r170, 12;
	selp.b32 	%r120, %r119, %r118, %p30;
	ld.global.f32 	%f56, [%rd70+48];
	mul.wide.s32 	%rd95, %r120, 4;
	add.s64 	%rd96, %rd8, %rd95;
	ld.global.f32 	%f57, [%rd96];
	setp.lt.f32 	%p31, %f56, %f57;
	add.s32 	%r121, %r170, 13;
	selp.b32 	%r122, %r121, %r120, %p31;
	ld.global.f32 	%f58, [%rd70+52];
	mul.wide.s32 	%rd97, %r122, 4;
	add.s64 	%rd98, %rd8, %rd97;
	ld.global.f32 	%f59, [%rd98];
	setp.lt.f32 	%p32, %f58, %f59;
	add.s32 	%r123, %r170, 14;
	selp.b32 	%r124, %r123, %r122, %p32;
	ld.global.f32 	%f60, [%rd70+56];
	mul.wide.s32 	%rd99, %r124, 4;
	add.s64 	%rd100, %rd8, %rd99;
	ld.global.f32 	%f61, [%rd100];
	setp.lt.f32 	%p33, %f60, %f61;
	add.s32 	%r125, %r170, 15;
	selp.b32 	%r126, %r125, %r124, %p33;
	ld.global.f32 	%f62, [%rd70+60];
	mul.wide.s32 	%rd101, %r126, 4;
	add.s64 	%rd102, %rd8, %rd101;
	ld.global.f32 	%f63, [%rd102];
	setp.lt.f32 	%p34, %f62, %f63;
	add.s32 	%r170, %r170, 16;
	selp.b32 	%r172, %r170, %r126, %p34;
	add.s32 	%r169, %r169, 16;
	setp.eq.s32 	%p35, %r169, 0;
	@%p35 bra 	$L__BB8_28;
	bra.uni 	$L__BB8_27;
$L__BB8_28:
	add.s32 	%r177, %r170, 1;
$L__BB8_29:
	and.b32  	%r127, %r23, 15;
	setp.eq.s32 	%p36, %r127, 0;
	@%p36 bra 	$L__BB8_20;
	not.b16 	%rs9, %rs14;
	add.s16 	%rs10, %rs9, %rs1;
	cvt.u32.u16 	%r129, %rs10;
	and.b32  	%r37, %r129, 15;
	add.s32 	%r130, %r37, -1;
	setp.lt.u32 	%p37, %r130, 7;
	@%p37 bra 	$L__BB8_32;
	mul.wide.u32 	%rd103, %r177, 4;
	add.s64 	%rd104, %rd8, %rd103;
	ld.global.f32 	%f64, [%rd104];
	mul.wide.s32 	%rd105, %r172, 4;
	add.s64 	%rd106, %rd8, %rd105;
	ld.global.f32 	%f65, [%rd106];
	setp.lt.f32 	%p38, %f64, %f65;
	selp.b32 	%r131, %r177, %r172, %p38;
	add.s32 	%r132, %r177, 1;
	ld.global.f32 	%f66, [%rd104+4];
	mul.wide.s32 	%rd107, %r131, 4;
	add.s64 	%rd108, %rd8, %rd107;
	ld.global.f32 	%f67, [%rd108];
	setp.lt.f32 	%p39, %f66, %f67;
	selp.b32 	%r133, %r132, %r131, %p39;
	add.s32 	%r134, %r177, 2;
	ld.global.f32 	%f68, [%rd104+8];
	mul.wide.s32 	%rd109, %r133, 4;
	add.s64 	%rd110, %rd8, %rd109;
	ld.global.f32 	%f69, [%rd110];
	setp.lt.f32 	%p40, %f68, %f69;
	selp.b32 	%r135, %r134, %r133, %p40;
	add.s32 	%r136, %r177, 3;
	ld.global.f32 	%f70, [%rd104+12];
	mul.wide.s32 	%rd111, %r135, 4;
	add.s64 	%rd112, %rd8, %rd111;
	ld.global.f32 	%f71, [%rd112];
	setp.lt.f32 	%p41, %f70, %f71;
	selp.b32 	%r137, %r136, %r135, %p41;
	add.s32 	%r138, %r177, 4;
	ld.global.f32 	%f72, [%rd104+16];
	mul.wide.s32 	%rd113, %r137, 4;
	add.s64 	%rd114, %rd8, %rd113;
	ld.global.f32 	%f73, [%rd114];
	setp.lt.f32 	%p42, %f72, %f73;
	selp.b32 	%r139, %r138, %r137, %p42;
	add.s32 	%r140, %r177, 5;
	ld.global.f32 	%f74, [%rd104+20];
	mul.wide.s32 	%rd115, %r139, 4;
	add.s64 	%rd116, %rd8, %rd115;
	ld.global.f32 	%f75, [%rd116];
	setp.lt.f32 	%p43, %f74, %f75;
	selp.b32 	%r141, %r140, %r139, %p43;
	add.s32 	%r142, %r177, 6;
	ld.global.f32 	%f76, [%rd104+24];
	mul.wide.s32 	%rd117, %r141, 4;
	add.s64 	%rd118, %rd8, %rd117;
	ld.global.f32 	%f77, [%rd118];
	setp.lt.f32 	%p44, %f76, %f77;
	selp.b32 	%r143, %r142, %r141, %p44;
	add.s32 	%r144, %r177, 7;
	ld.global.f32 	%f78, [%rd104+28];
	mul.wide.s32 	%rd119, %r143, 4;
	add.s64 	%rd120, %rd8, %rd119;
	ld.global.f32 	%f79, [%rd120];
	setp.lt.f32 	%p45, %f78, %f79;
	selp.b32 	%r172, %r144, %r143, %p45;
	add.s32 	%r177, %r177, 8;
$L__BB8_32:
	and.b32  	%r145, %r37, 7;
	setp.eq.s32 	%p46, %r145, 0;
	@%p46 bra 	$L__BB8_20;
	not.b16 	%rs11, %rs13;
	add.s16 	%rs12, %rs11, %rs1;
	cvt.u32.u16 	%r147, %rs12;
	and.b32  	%r148, %r147, 7;
	and.b32  	%r43, %r147, 3;
	add.s32 	%r149, %r148, -1;
	setp.lt.u32 	%p47, %r149, 3;
	@%p47 bra 	$L__BB8_35;
	mul.wide.u32 	%rd121, %r177, 4;
	add.s64 	%rd122, %rd8, %rd121;
	ld.global.f32 	%f80, [%rd122];
	mul.wide.s32 	%rd123, %r172, 4;
	add.s64 	%rd124, %rd8, %rd123;
	ld.global.f32 	%f81, [%rd124];
	setp.lt.f32 	%p48, %f80, %f81;
	selp.b32 	%r150, %r177, %r172, %p48;
	add.s32 	%r151, %r177, 1;
	ld.global.f32 	%f82, [%rd122+4];
	mul.wide.s32 	%rd125, %r150, 4;
	add.s64 	%rd126, %rd8, %rd125;
	ld.global.f32 	%f83, [%rd126];
	setp.lt.f32 	%p49, %f82, %f83;
	selp.b32 	%r152, %r151, %r150, %p49;
	add.s32 	%r153, %r177, 2;
	ld.global.f32 	%f84, [%rd122+8];
	mul.wide.s32 	%rd127, %r152, 4;
	add.s64 	%rd128, %rd8, %rd127;
	ld.global.f32 	%f85, [%rd128];
	setp.lt.f32 	%p50, %f84, %f85;
	selp.b32 	%r154, %r153, %r152, %p50;
	add.s32 	%r155, %r177, 3;
	ld.global.f32 	%f86, [%rd122+12];
	mul.wide.s32 	%rd129, %r154, 4;
	add.s64 	%rd130, %rd8, %rd129;
	ld.global.f32 	%f87, [%rd130];
	setp.lt.f32 	%p51, %f86, %f87;
	selp.b32 	%r172, %r155, %r154, %p51;
	add.s32 	%r177, %r177, 4;
$L__BB8_35:
	setp.eq.s32 	%p52, %r43, 0;
	@%p52 bra 	$L__BB8_20;
	mul.wide.u32 	%rd131, %r177, 4;
	add.s64 	%rd9, %rd8, %rd131;
	ld.global.f32 	%f88, [%rd9];
	mul.wide.s32 	%rd132, %r172, 4;
	add.s64 	%rd133, %rd8, %rd132;
	ld.global.f32 	%f89, [%rd133];
	setp.lt.f32 	%p53, %f88, %f89;
	selp.b32 	%r172, %r177, %r172, %p53;
	setp.eq.s32 	%p54, %r43, 1;
	@%p54 bra 	$L__BB8_20;
	add.s32 	%r156, %r177, 1;
	ld.global.f32 	%f90, [%rd9+4];
	mul.wide.s32 	%rd134, %r172, 4;
	add.s64 	%rd135, %rd8, %rd134;
	ld.global.f32 	%f91, [%rd135];
	setp.lt.f32 	%p55, %f90, %f91;
	selp.b32 	%r172, %r156, %r172, %p55;
	setp.eq.s32 	%p56, %r43, 2;
	@%p56 bra 	$L__BB8_20;
	add.s32 	%r157, %r177, 2;
	ld.global.f32 	%f92, [%rd9+8];
	mul.wide.s32 	%rd136, %r172, 4;
	add.s64 	%rd137, %rd8, %rd136;
	ld.global.f32 	%f93, [%rd137];
	setp.lt.f32 	%p57, %f92, %f93;
	selp.b32 	%r172, %r157, %r172, %p57;
	bra.uni 	$L__BB8_20;

}


// ===== COMPILED SASS (sm_100) =====

	.target	sm_100

	.elftype	@"ET_EXEC"


//--------------------- .note.nv.tkinfo           --------------------------
	.section	.note.nv.tkinfo,"",@"SHT_NOTE"
	.sectionflags	@"SHF_NOTE_NV_TKINFO"
	.tkinfo
        /*0018*/ 	.word	0x00000002
        /*0030*/ 	.string	""
        /*0030*/ 	.string	"ptxas"
        /*0030*/ 	.string	"Cuda compilation tools, release 13.0, V13.0.88"
        /*0030*/ 	.string	"Build cuda_13.0.r13.0/compiler.36424714_0"
        /*0030*/ 	.string	"-arch sm_100 -m 64 "



//--------------------- .note.nv.cuinfo           --------------------------
	.section	.note.nv.cuinfo,"",@"SHT_NOTE"
	.sectionflags	@"SHF_NOTE_NV_CUINFO"
        /*0018*/ 	.short	0x0002
        /*001a*/ 	.short	0x0064
        /*001c*/ 	.short	0x0082
	.zero		2


//--------------------- .nv.info                  --------------------------
	.section	.nv.info,"",@"SHT_CUDA_INFO"
	.align	4


	//----- nvinfo : EIATTR_REGCOUNT
	.align		4
        /*0000*/ 	.byte	0x04, 0x2f
        /*0002*/ 	.short	(.L_2 - .L_1)
	.align		4
.L_1:
        /*0004*/ 	.word	index@(_Z25query_boxes_3d_points_gpuiiiiPKfS0_PiS1_)
        /*0008*/ 	.word	0x0000002e


	//----- nvinfo : EIATTR_FRAME_SIZE
	.align		4
.L_2:
        /*000c*/ 	.byte	0x04, 0x11
        /*000e*/ 	.short	(.L_4 - .L_3)
	.align		4
.L_3:
        /*0010*/ 	.word	index@($__internal_6_$__cuda_sm20_sqrt_rn_f32_slowpath)
        /*0014*/ 	.word	0x00000000


	//----- nvinfo : EIATTR_FRAME_SIZE
	.align		4
.L_4:
        /*0018*/ 	.byte	0x04, 0x11
        /*001a*/ 	.short	(.L_6 - .L_5)
	.align		4
.L_5:
        /*001c*/ 	.word	index@(_Z25query_boxes_3d_points_gpuiiiiPKfS0_PiS1_)
        /*0020*/ 	.word	0x00000000


	//----- nvinfo : EIATTR_REGCOUNT
	.align		4
.L_6:
        /*0024*/ 	.byte	0x04, 0x2f
        /*0026*/ 	.short	(.L_8 - .L_7)
	.align		4
.L_7:
        /*0028*/ 	.word	index@(_Z23query_boxes_3d_mask_gpuiiiPKfS0_Pi)
        /*002c*/ 	.word	0x0000001e


	//----- nvinfo : EIATTR_FRAME_SIZE
	.align		4
.L_8:
        /*0030*/ 	.byte	0x04, 0x11
        /*0032*/ 	.short	(.L_10 - .L_9)
	.align		4
.L_9:
        /*0034*/ 	.word	index@($__internal_5_$__cuda_sm20_sqrt_rn_f32_slowpath)
        /*0038*/ 	.word	0x00000000


	//----- nvinfo : EIATTR_FRAME_SIZE
	.align		4
.L_10:
        /*003c*/ 	.byte	0x04, 0x11
        /*003e*/ 	.short	(.L_12 - .L_11)
	.align		4
.L_11:
        /*0040*/ 	.word	index@(_Z23query_boxes_3d_mask_gpuiiiPKfS0_Pi)
        /*0044*/ 	.word	0x00000000


	//----- nvinfo : EIATTR_REGCOUNT
	.align		4
.L_12:
        /*0048*/ 	.byte	0x04, 0x2f
        /*004a*/ 	.short	(.L_14 - .L_13)
	.align		4
.L_13:
        /*004c*/ 	.word	index@(_Z20query_points_iou_gpuiiiiPKfS0_S0_S0_Pf)
        /*0050*/ 	.word	0x00000040


	//----- nvinfo : EIATTR_FRAME_SIZE
	.align		4
.L_14:
        /*0054*/ 	.byte	0x04, 0x11
        /*0056*/ 	.short	(.L_16 - .L_15)
	.align		4
.L_15:
        /*0058*/ 	.word	index@($__internal_4_$__cuda_sm3x_div_rn_noftz_f32_slowpath)
        /*005c*/ 	.word	0x00000000


	//----- nvinfo : EIATTR_FRAME_SIZE
	.align		4
.L_16:
        /*0060*/ 	.byte	0x04, 0x11
        /*0062*/ 	.short	(.L_18 - .L_17)
	.align		4
.L_17:
        /*0064*/ 	.word	index@($__internal_3_$__cuda_sm20_sqrt_rn_f32_slowpath)
        /*0068*/ 	.word	0x00000000


	//----- nvinfo : EIATTR_FRAME_SIZE
	.align		4
.L_18:
        /*006c*/ 	.byte	0x04, 0x11
        /*006e*/ 	.short	(.L_20 - .L_19)
	.align		4
.L_19:
        /*0070*/ 	.word	index@(_Z20query_points_iou_gpuiiiiPKfS0_S0_S0_Pf)
        /*0074*/ 	.word	0x00000000


	//----- nvinfo : EIATTR_REGCOUNT
	.align		4
.L_20:
        /*0078*/ 	.byte	0x04, 0x2f
        /*007a*/ 	.short	(.L_22 - .L_21)
	.align		4
.L_21:
        /*007c*/ 	.word	index@(_Z20query_ball_point_gpuiiifiPKfS0_PiS1_)
        /*0080*/ 	.word	0x0000001e


	//----- nvinfo : EIATTR_FRAME_SIZE
	.align		4
.L_22:
        /*0084*/ 	.byte	0x04, 0x11
        /*0086*/ 	.short	(.L_24 - .L_23)
	.align		4
.L_23:
        /*0088*/ 	.word	index@($__internal_2_$__cuda_sm20_sqrt_rn_f32_slowpath)
        /*008c*/ 	.word	0x00000000


	//----- nvinfo : EIATTR_FRAME_SIZE
	.align		4
.L_24:
        /*0090*/ 	.byte	0x04, 0x11
        /*0092*/ 	.short	(.L_26 - .L_25)
	.align		4
.L_25:
        /*0094*/ 	.word	index@(_Z20query_ball_point_gpuiiifiPKfS0_PiS1_)
        /*0098*/ 	.word	0x00000000


	//----- nvinfo : EIATTR_REGCOUNT
	.align		4
.L_26:
        /*009c*/ 	.byte	0x04, 0x2f
        /*009e*/ 	.short	(.L_28 - .L_27)
	.align		4
.L_27:
        /*00a0*/ 	.word	index@(_Z28query_ball_point_withidx_gpuiiifiPKfS0_PKiPiS3_)
        /*00a4*/ 	.word	0x0000001e


	//----- nvinfo : EIATTR_FRAME_SIZE
	.align		4
.L_28:
        /*00a8*/ 	.byte	0x04, 0x11
        /*00aa*/ 	.short	(.L_30 - .L_29)
	.align		4
.L_29:
        /*00ac*/ 	.word	index@($__internal_1_$__cuda_sm20_sqrt_rn_f32_slowpath)
        /*00b0*/ 	.word	0x00000000


	//----- nvinfo : EIATTR_FRAME_SIZE
	.align		4
.L_30:
        /*00b4*/ 	.byte	0x04, 0x11
        /*00b6*/ 	.short	(.L_32 - .L_31)
	.align		4
.L_31:
        /*00b8*/ 	.word	index@(_Z28query_ball_point_withidx_gpuiiifiPKfS0_PKiPiS3_)
        /*00bc*/ 	.word	0x00000000


	//----- nvinfo : EIATTR_REGCOUNT
	.align		4
.L_32:
        /*00c0*/ 	.byte	0x04, 0x2f
        /*00c2*/ 	.short	(.L_34 - .L_33)
	.align		4
.L_33:
        /*00c4*/ 	.word	index@(_Z28query_ball_point_dilated_gpuiiiffiPKfS0_PiS1_)
        /*00c8*/ 	.word	0x0000001e


	//----- nvinfo : EIATTR_FRAME_SIZE
	.align		4
.L_34:
        /*00cc*/ 	.byte	0x04, 0x11
        /*00ce*/ 	.short	(.L_36 - .L_35)
	.align		4
.L_35:
        /*00d0*/ 	.word	index@($__internal_0_$__cuda_sm20_sqrt_rn_f32_slowpath)
        /*00d4*/ 	.word	0x00000000


	//----- nvinfo : EIATTR_FRAME_SIZE
	.align		4
.L_36:
        /*00d8*/ 	.byte	0x04, 0x11
        /*00da*/ 	.short	(.L_38 - .L_37)
	.align		4
.L_37:
        /*00dc*/ 	.word	index@(_Z28query_ball_point_dilated_gpuiiiffiPKfS0_PiS1_)
        /*00e0*/ 	.word	0x00000000


	//----- nvinfo : EIATTR_REGCOUNT
	.align		4
.L_38:
        /*00e4*/ 	.byte	0x04, 0x2f
        /*00e6*/ 	.short	(.L_40 - .L_39)
	.align		4
.L_39:
        /*00e8*/ 	.word	index@(_Z15group_point_gpuiiiiiPKfPKiPf)
        /*00ec*/ 	.word	0x0000001a


	//----- nvinfo : EIATTR_FRAME_SIZE
	.align		4
.L_40:
        /*00f0*/ 	.byte	0x04, 0x11
        /*00f2*/ 	.short	(.L_42 - .L_41)
	.align		4
.L_41:
        /*00f4*/ 	.word	index@(_Z15group_point_gpuiiiiiPKfPKiPf)
        /*00f8*/ 	.word	0x00000000


	//----- nvinfo : EIATTR_REGCOUNT
	.align		4
.L_42:
        /*00fc*/ 	.byte	0x04, 0x2f
        /*00fe*/ 	.short	(.L_44 - .L_43)
	.align		4
.L_43:
        /*0100*/ 	.word	index@(_Z20group_point_grad_gpuiiiiiPKfPKiPf)
        /*0104*/ 	.word	0x0000001b


	//----- nvinfo : EIATTR_FRAME_SIZE
	.align		4
.L_44:
        /*0108*/ 	.byte	0x04, 0x11
        /*010a*/ 	.short	(.L_46 - .L_45)
	.align		4
.L_45:
        /*010c*/ 	.word	index@(_Z20group_point_grad_gpuiiiiiPKfPKiPf)
        /*0110*/ 	.word	0x00000000


	//----- nvinfo : EIATTR_REGCOUNT
	.align		4
.L_46:
        /*0114*/ 	.byte	0x04, 0x2f
        /*0116*/ 	.short	(.L_48 - .L_47)
	.align		4
.L_47:
        /*0118*/ 	.word	index@(_Z18selection_sort_gpuiiiiPKfPiPf)
        /*011c*/ 	.word	0x00000020


	//----- nvinfo : EIATTR_FRAME_SIZE
	.align		4
.L_48:
        /*0120*/ 	.byte	0x04, 0x11
        /*0122*/ 	.short	(.L_50 - .L_49)
	.align		4
.L_49:
        /*0124*/ 	.word	index@(_Z18selection_sort_gpuiiiiPKfPiPf)
        /*0128*/ 	.word	0x00000000


	//----- nvinfo : EIATTR_MIN_STACK_SIZE
	.align		4
.L_50:
        /*012c*/ 	.byte	0x04, 0x12
        /*012e*/ 	.short	(.L_52 - .L_51)
	.align		4
.L_51:
        /*0130*/ 	.word	index@(_Z18selection_sort_gpuiiiiPKfPiPf)
        /*0134*/ 	.word	0x00000000


	//----- nvinfo : EIATTR_MIN_STACK_SIZE
	.align		4
.L_52:
        /*0138*/ 	.byte	0x04, 0x12
        /*013a*/ 	.short	(.L_54 - .L_53)
	.align		4
.L_53:
        /*013c*/ 	.word	index@(_Z20group_point_grad_gpuiiiiiPKfPKiPf)
        /*0140*/ 	.word	0x00000000


	//----- nvinfo : EIATTR_MIN_STACK_SIZE
	.align		4
.L_54:
        /*0144*/ 	.byte	0x04, 0x12
        /*0146*/ 	.short	(.L_56 - .L_55)
	.align		4
.L_55:
        /*0148*/ 	.word	index@(_Z15group_point_gpuiiiiiPKfPKiPf)
        /*014c*/ 	.word	0x00000000


	//----- nvinfo : EIATTR_MIN_STACK_SIZE
	.align		4
.L_56:
        /*0150*/ 	.byte	0x04, 0x12
        /*0152*/ 	.short	(.L_58 - .L_57)
	.align		4
.L_57:
        /*0154*/ 	.word	index@(_Z28query_ball_point_dilated_gpuiiiffiPKfS0_PiS1_)
        /*0158*/ 	.word	0x00000000


	//----- nvinfo : EIATTR_MIN_STACK_SIZE
	.align		4
.L_58:
        /*015c*/ 	.byte	0x04, 0x12
        /*015e*/ 	.short	(.L_60 - .L_59)
	.align		4
.L_59:
        /*0160*/ 	.word	index@(_Z28query_ball_point_withidx_gpuiiifiPKfS0_PKiPiS3_)
        /*0164*/ 	.word	0x00000000


	//----- nvinfo : EIATTR_MIN_STACK_SIZE
	.align		4
.L_60:
        /*0168*/ 	.byte	0x04, 0x12
        /*016a*/ 	.short	(.L_62 - .L_61)
	.align		4
.L_61:
        /*016c*/ 	.word	index@(_Z20query_ball_point_gpuiiifiPKfS0_PiS1_)
        /*0170*/ 	.word	0x00000000


	//----- nvinfo : EIATTR_MIN_STACK_SIZE
	.align		4
.L_62:
        /*0174*/ 	.byte	0x04, 0x12
        /*0176*/ 	.short	(.L_64 - .L_63)
	.align		4
.L_63:
        /*0178*/ 	.word	index@(_Z20query_points_iou_gpuiiiiPKfS0_S0_S0_Pf)
        /*017c*/ 	.word	0x00000000


	//----- nvinfo : EIATTR_MIN_STACK_SIZE
	.align		4
.L_64:
        /*0180*/ 	.byte	0x04, 0x12
        /*0182*/ 	.short	(.L_66 - .L_65)
	.align		4
.L_65:
        /*0184*/ 	.word	index@(_Z23query_boxes_3d_mask_gpuiiiPKfS0_Pi)
        /*0188*/ 	.word	0x00000000


	//----- nvinfo : EIATTR_MIN_STACK_SIZE
	.align		4
.L_66:
        /*018c*/ 	.byte	0x04, 0x12
        /*018e*/ 	.short	(.L_68 - .L_67)
	.align		4
.L_67:
        /*0190*/ 	.word	index@(_Z25query_boxes_3d_points_gpuiiiiPKfS0_PiS1_)
        /*0194*/ 	.word	0x00000000
.L_68:


//--------------------- .nv.compat                --------------------------
	.section	.nv.compat,"",@"SHT_CUDA_COMPAT_INFO"
	.align	4
        /*0000*/ 	.byte	0x02, 0x09, 0x00, 0x00, 0x02, 0x02, 0x01, 0x00, 0x02, 0x05, 0x05, 0x00, 0x03, 0x07, 0x01, 0x01
        /*0010*/ 	.byte	0x02, 0x03, 0x00, 0x00, 0x02, 0x06, 0x01, 0x00, 0x04, 0x0b, 0x08, 0x00, 0x01, 0x00, 0x00, 0x00
        /*0020*/ 	.byte	0x00, 0x00, 0x00, 0x00


//--------------------- .nv.info._Z18selection_sort_gpuiiiiPKfPiPf --------------------------
	.section	.nv.info._Z18selection_sort_gpuiiiiPKfPiPf,"",@"SHT_CUDA_INFO"
	.sectionflags	@""
	.align	4


	//----- nvinfo : EIATTR_CUDA_API_VERSION
	.align		4
        /*0000*/ 	.byte	0x04, 0x37
        /*0002*/ 	.short	(.L_70 - .L_69)
.L_69:
        /*0004*/ 	.word	0x00000082


	//----- nvinfo : EIATTR_KPARAM_INFO
	.align		4
.L_70:
        /*0008*/ 	.byte	0x04, 0x17
        /*000a*/ 	.short	(.L_72 - .L_71)
.L_71:
        /*000c*/ 	.word	0x00000000
        /*0010*/ 	.short	0x0006
        /*0012*/ 	.short	0x0020
        /*0014*/ 	.byte	0x00, 0xf5, 0x21, 0x00


	//----- nvinfo : EIATTR_KPARAM_INFO
	.align		4
.L_72:
        /*0018*/ 	.byte	0x04, 0x17
        /*001a*/ 	.short	(.L_74 - .L_73)
.L_73:
        /*001c*/ 	.word	0x00000000
        /*0020*/ 	.short	0x0005
        /*0022*/ 	.short	0x0018
        /*0024*/ 	.byte	0x00, 0xf5, 0x21, 0x00


	//----- nvinfo : EIATTR_KPARAM_INFO
	.align		4
.L_74:
        /*0028*/ 	.byte	0x04, 0x17
        /*002a*/ 	.short	(.L_76 - .L_75)
.L_75:
        /*002c*/ 	.word	0x00000000
        /*0030*/ 	.short	0x0004
        /*0032*/ 	.short	0x0010
        /*0034*/ 	.byte	0x00, 0xf5, 0x21, 0x00


	//----- nvinfo : EIATTR_KPARAM_INFO
	.align		4
.L_76:
        /*0038*/ 	.byte	0x04, 0x17
        /*003a*/ 	.short	(.L_78 - .L_77)
.L_77:
        /*003c*/ 	.word	0x00000000
        /*0040*/ 	.short	0x0003
        /*0042*/ 	.short	0x000c
        /*0044*/ 	.byte	0x00, 0xf0, 0x11, 0x00


	//----- nvinfo : EIATTR_KPARAM_INFO
	.align		4
.L_78:
        /*0048*/ 	.byte	0x04, 0x17
        /*004a*/ 	.short	(.L_80 - .L_79)
.L_79:
        /*004c*/ 	.word	0x00000000
        /*0050*/ 	.short	0x0002
        /*0052*/ 	.short	0x0008
        /*0054*/ 	.byte	0x00, 0xf0, 0x11, 0x00


	//----- nvinfo : EIATTR_KPARAM_INFO
	.align		4
.L_80:
        /*0058*/ 	.byte	0x04, 0x17
        /*005a*/ 	.short	(.L_82 - .L_81)
.L_81:
        /*005c*/ 	.word	0x00000000
        /*0060*/ 	.short	0x0001
        /*0062*/ 	.short	0x0004
        /*0064*/ 	.byte	0x00, 0xf0, 0x11, 0x00


	//----- nvinfo : EIATTR_KPARAM_INFO
	.align		4
.L_82:
        /*0068*/ 	.byte	0x04, 0x17
        /*006a*/ 	.short	(.L_84 - .L_83)
.L_83:
        /*006c*/ 	.word	0x00000000
        /*0070*/ 	.short	0x0000
        /*0072*/ 	.short	0x0000
        /*0074*/ 	.byte	0x00, 0xf0, 0x11, 0x00


	//----- nvinfo : EIATTR_SPARSE_MMA_MASK
	.align		4
.L_84:
        /*0078*/ 	.byte	0x03, 0x50
        /*007a*/ 	.short	0x0000


	//----- nvinfo : EIATTR_MAXREG_COUNT
	.align		4
        /*007c*/ 	.byte	0x03, 0x1b
        /*007e*/ 	.short	0x00ff


	//----- nvinfo : EIATTR_MERCURY_ISA_VERSION
	.align		4
        /*0080*/ 	.byte	0x03, 0x5f
        /*0082*/ 	.short	0x0101


	//----- nvinfo : EIATTR_VRC_CTA_INIT_COUNT
	.align		4
        /*0084*/ 	.byte	0x02, 0x4a
	.zero		1
	.zero		1


	//----- nvinfo : EIATTR_EXIT_INSTR_OFFSETS
	.align		4
        /*0088*/ 	.byte	0x04, 0x1c
        /*008a*/ 	.short	(.L_86 - .L_85)


	//   ....[0]....
.L_85:
        /*008c*/ 	.word	0x00000f90


	//   ....[1]....
        /*0090*/ 	.word	0x00001e80


	//----- nvinfo : EIATTR_CRS_STACK_SIZE
	.align		4
.L_86:
        /*0094*/ 	.byte	0x04, 0x1e
        /*0096*/ 	.short	(.L_88 - .L_87)
.L_87:
        /*0098*/ 	.word	0x00000000


	//----- nvinfo : EIATTR_CBANK_PARAM_SIZE
	.align		4
.L_88:
        /*009c*/ 	.byte	0x03, 0x19
        /*009e*/ 	.short	0x0028


	//----- nvinfo : EIATTR_PARAM_CBANK
	.align		4
        /*00a0*/ 	.byte	0x04, 0x0a
        /*00a2*/ 	.short	(.L_90 - .L_89)
	.align		4
.L_89:
        /*00a4*/ 	.word	index@(.nv.constant0._Z18selection_sort_gpuiiiiPKfPiPf)
        /*00a8*/ 	.short	0x0380
        /*00aa*/ 	.short	0x0028


	//----- nvinfo : EIATTR_SW_WAR
	.align		4
.L_90:
        /*00ac*/ 	.byte	0x04, 0x36
        /*00ae*/ 	.short	(.L_92 - .L_91)
.L_91:
        /*00b0*/ 	.word	0x00000008
.L_92:


//--------------------- .nv.info._Z20group_point_grad_gpuiiiiiPKfPKiPf --------------------------
	.section	.nv.info._Z20group_point_grad_gpuiiiiiPKfPKiPf,"",@"SHT_CUDA_INFO"
	.sectionflags	@""
	.align	4


	//----- nvinfo : EIATTR_CUDA_API_VERSION
	.align		4
        /*0000*/ 	.byte	0x04, 0x37
        /*0002*/ 	.short	(.L_94 - .L_93)
.L_93:
        /*0004*/ 	.word	0x00000082


	//----- nvinfo : EIATTR_KPARAM_INFO
	.align		4
.L_94:
        /*0008*/ 	.byte	0x04, 0x17
        /*000a*/ 	.short	(.L_96 - .L_95)
.L_95:
        /*000c*/ 	.word	0x00000000
        /*0010*/ 	.short	0x0007
        /*0012*/ 	.short	0x0028
        /*0014*/ 	.byte	0x00, 0xf5, 0x21, 0x00


	//----- nvinfo : EIATTR_KPARAM_INFO
	.align		4
.L_96:
        /*0018*/ 	.byte	0x04, 0x17
        /*001a*/ 	.short	(.L_98 - .L_97)
.L_97:
        /*001c*/ 	.word	0x00000000
        /*0020*/ 	.short	0x0006
        /*0022*/ 	.short	0x0020
        /*0024*/ 	.byte	0x00, 0xf5, 0x21, 0x00


	//----- nvinfo : EIATTR_KPARAM_INFO
	.align		4
.L_98:
        /*0028*/ 	.byte	0x04, 0x17
        /*002a*/ 	.short	(.L_100 - .L_99)
.L_99:
        /*002c*/ 	.word	0x00000000
        /*0030*/ 	.short	0x0005
        /*0032*/ 	.short	0x0018
        /*0034*/ 	.byte	0x00, 0xf5, 0x21, 0x00


	//----- nvinfo : EIATTR_KPARAM_INFO
	.align		4
.L_100:
        /*0038*/ 	.byte	0x04, 0x17
        /*003a*/ 	.short	(.L_102 - .L_101)
.L_101:
        /*003c*/ 	.word	0x00000000
        /*0040*/ 	.short	0x0004
        /*0042*/ 	.short	0x0010
        /*0044*/ 	.byte	0x00, 0xf0, 0x11, 0x00


	//----- nvinfo : EIATTR_KPARAM_INFO
	.align		4
.L_102:
        /*0048*/ 	.byte	0x04, 0x17
        /*004a*/ 	.short	(.L_104 - .L_103)
.L_103:
        /*004c*/ 	.word	0x00000000
        /*0050*/ 	.short	0x0003
        /*0052*/ 	.short	0x000c
        /*0054*/ 	.byte	0x00, 0xf0, 0x11, 0x00


	//----- nvinfo : EIATTR_KPARAM_INFO
	.align		4
.L_104:
        /*0058*/ 	.byte	0x04, 0x17
        /*005a*/ 	.short	(.L_106 - .L_105)
.L_105:
        /*005c*/ 	.word	0x00000000
        /*0060*/ 	.short	0x0002
        /*0062*/ 	.short	0x0008
        /*0064*/ 	.byte	0x00, 0xf0, 0x11, 0x00


	//----- nvinfo : EIATTR_KPARAM_INFO
	.align		4
.L_106:
        /*0068*/ 	.byte	0x04, 0x17
        /*006a*/ 	.short	(.L_108 - .L_107)
.L_107:
        /*006c*/ 	.word	0x00000000
        /*0070*/ 	.short	0x0001
        /*0072*/ 	.short	0x0004
        /*0074*/ 	.byte	0x00, 0xf0, 0x11, 0x00


	//----- nvinfo : EIATTR_KPARAM_INFO
	.align		4
.L_108:
        /*0078*/ 	.byte	0x04, 0x17
        /*007a*/ 	.short	(.L_110 - .L_109)
.L_109:
        /*007c*/ 	.word	0x00000000
        /*0080*/ 	.short	0x0000
        /*0082*/ 	.short	0x0000
        /*0084*/ 	.byte	0x00, 0xf0, 0x11, 0x00


	//----- nvinfo : EIATTR_SPARSE_MMA_MASK
	.align		4
.L_110:
        /*0088*/ 	.byte	0x03, 0x50
        /*008a*/ 	.short	0x0000


	//----- nvinfo : EIATTR_MAXREG_COUNT
	.align		4
        /*008c*/ 	.byte	0x03, 0x1b
        /*008e*/ 	.short	0x00ff


	//----- nvinfo : EIATTR_MERCURY_ISA_VERSION
	.align		4
        /*0090*/ 	.byte	0x03, 0x5f
        /*0092*/ 	.short	0x0101


	//----- nvinfo : EIATTR_VRC_CTA_INIT_COUNT
	.align		4
        /*0094*/ 	.byte	0x02, 0x4a
	.zero		1
	.zero		1


	//----- nvinfo : EIATTR_EXIT_INSTR_OFFSETS
	.align		4
        /*0098*/ 	.byte	0x04, 0x1c
        /*009a*/ 	.short	(.L_112 - .L_111)


	//   ....[0]....
.L_111:
        /*009c*/ 	.word	0x000000c0


	//   ....[1]....
        /*00a0*/ 	.word	0x000006a0


	//----- nvinfo : EIATTR_CRS_STACK_SIZE
	.align		4
.L_112:
        /*00a4*/ 	.byte	0x04, 0x1e
        /*00a6*/ 	.short	(.L_114 - .L_113)
.L_113:
        /*00a8*/ 	.word	0x00000000


	//----- nvinfo : EIATTR_CBANK_PARAM_SIZE
	.align		4
.L_114:
        /*00ac*/ 	.byte	0x03, 0x19
        /*00ae*/ 	.short	0x0030


	//----- nvinfo : EIATTR_PARAM_CBANK
	.align		4
        /*00b0*/ 	.byte	0x04, 0x0a
        /*00b2*/ 	.short	(.L_116 - .L_115)
	.align		4
.L_115:
        /*00b4*/ 	.word	index@(.nv.constant0._Z20group_point_grad_gpuiiiiiPKfPKiPf)
        /*00b8*/ 	.short	0x0380
        /*00ba*/ 	.short	0x0030


	//----- nvinfo : EIATTR_SW_WAR
	.align		4
.L_116:
        /*00bc*/ 	.byte	0x04, 0x36
        /*00be*/ 	.short	(.L_118 - .L_117)
.L_117:
        /*00c0*/ 	.word	0x00000008
.L_118:


//--------------------- .nv.info._Z15group_point_gpuiiiiiPKfPKiPf --------------------------
	.section	.nv.info._Z15group_point_gpuiiiiiPKfPKiPf,"",@"SHT_CUDA_INFO"
	.sectionflags	@""
	.align	4


	//----- nvinfo : EIATTR_CUDA_API_VERSION
	.align		4
        /*0000*/ 	.byte	0x04, 0x37
        /*0002*/ 	.short	(.L_120 - .L_119)
.L_119:
        /*0004*/ 	.word	0x00000082


	//----- nvinfo : EIATTR_KPARAM_INFO
	.align		4
.L_120:
        /*0008*/ 	.byte	0x04, 0x17
        /*000a*/ 	.short	(.L_122 - .L_121)
.L_121:
        /*000c*/ 	.word	0x00000000
        /*0010*/ 	.short	0x0007
        /*0012*/ 	.short	0x0028
        /*0014*/ 	.byte	0x00, 0xf5, 0x21, 0x00


	//----- nvinfo : EIATTR_KPARAM_INFO
	.align		4
.L_122:
        /*0018*/ 	.byte	0x04, 0x17
        /*001a*/ 	.short	(.L_124 - .L_123)
.L_123:
        /*001c*/ 	.word	0x00000000
        /*0020*/ 	.short	0x0006
        /*0022*/ 	.short	0x0020
        /*0024*/ 	.byte	0x00, 0xf5, 0x21, 0x00


	//----- nvinfo : EIATTR_KPARAM_INFO
	.align		4
.L_124:
        /*0028*/ 	.byte	0x04, 0x17
        /*002a*/ 	.short	(.L_126 - .L_125)
.L_125:
        /*002c*/ 	.word	0x00000000
        /*0030*/ 	.short	0x0005
        /*0032*/ 	.short	0x0018
        /*0034*/ 	.byte	0x00, 0xf5, 0x21, 0x00


	//----- nvinfo : EIATTR_KPARAM_INFO
	.align		4
.L_126:
        /*0038*/ 	.byte	0x04, 0x17
        /*003a*/ 	.short	(.L_128 - .L_127)
.L_127:
        /*003c*/ 	.word	0x00000000
        /*0040*/ 	.short	0x0004
        /*0042*/ 	.short	0x0010
        /*0044*/ 	.byte	0x00, 0xf0, 0x11, 0x00


	//----- nvinfo : EIATTR_KPARAM_INFO
	.align		4
.L_128:
        /*0048*/ 	.byte	0x04, 0x17
        /*004a*/ 	.short	(.L_130 - .L_129)
.L_129:
        /*004c*/ 	.word	0x00000000
        /*0050*/ 	.short	0x0003
        /*0052*/ 	.short	0x000c
        /*0054*/ 	.byte	0x00, 0xf0, 0x11, 0x00


	//----- nvinfo : EIATTR_KPARAM_INFO
	.align		4
.L_130:
        /*0058*/ 	.byte	0x04, 0x17
        /*005a*/ 	.short	(.L_132 - .L_131)
.L_131:
        /*005c*/ 	.word	0x00000000
        /*0060*/ 	.short	0x0002
        /*0062*/ 	.short	0x0008
        /*0064*/ 	.byte	0x00, 0xf0, 0x11, 0x00


	//----- nvinfo : EIATTR_KPARAM_INFO
	.align		4
.L_132:
        /*0068*/ 	.byte	0x04, 0x17
        /*006a*/ 	.short	(.L_134 - .L_133)
.L_133:
        /*006c*/ 	.word	0x00000000
        /*0070*/ 	.short	0x0001
        /*0072*/ 	.short	0x0004
        /*0074*/ 	.byte	0x00, 0xf0, 0x11, 0x00


	//----- nvinfo : EIATTR_KPARAM_INFO
	.align		4
.L_134:
        /*0078*/ 	.byte	0x04, 0x17
        /*007a*/ 	.short	(.L_136 - .L_135)
.L_135:
        /*007c*/ 	.word	0x00000000
        /*0080*/ 	.short	0x0000
        /*0082*/ 	.short	0x0000
        /*0084*/ 	.byte	0x00, 0xf0, 0x11, 0x00


	//----- nvinfo : EIATTR_SPARSE_MMA_MASK
	.align		4
.L_136:
        /*0088*/ 	.byte	0x03, 0x50
        /*008a*/ 	.short	0x0000


	//----- nvinfo : EIATTR_MAXREG_COUNT
	.align		4
        /*008c*/ 	.byte	0x03, 0x1b
        /*008e*/ 	.short	0x00ff


	//----- nvinfo : EIATTR_MERCURY_ISA_VERSION
	.align		4
        /*0090*/ 	.byte	0x03, 0x5f
        /*0092*/ 	.short	0x0101


	//----- nvinfo : EIATTR_VRC_CTA_INIT_COUNT
	.align		4
        /*0094*/ 	.byte	0x02, 0x4a
	.zero		1
	.zero		1


	//----- nvinfo : EIATTR_EXIT_INSTR_OFFSETS
	.align		4
        /*0098*/ 	.byte	0x04, 0x1c
        /*009a*/ 	.short	(.L_138 - .L_137)


	//   ....[0]....
.L_137:
        /*009c*/ 	.word	0x000000c0


	//   ....[1]....
        /*00a0*/ 	.word	0x000006c0


	//----- nvinfo : EIATTR_CRS_STACK_SIZE
	.align		4
.L_138:
        /*00a4*/ 	.byte	0x04, 0x1e
        /*00a6*/ 	.short	(.L_140 - .L_139)
.L_139:
        /*00a8*/ 	.word	0x00000000


	//----- nvinfo : EIATTR_CBANK_PARAM_SIZE
	.align		4
.L_140:
        /*00ac*/ 	.byte	0x03, 0x19
        /*00ae*/ 	.short	0x0030


	//----- nvinfo : EIATTR_PARAM_CBANK
	.align		4
        /*00b0*/ 	.byte	0x04, 0x0a
        /*00b2*/ 	.short	(.L_142 - .L_141)
	.align		4
.L_141:
        /*00b4*/ 	.word	index@(.nv.constant0._Z15group_point_gpuiiiiiPKfPKiPf)
        /*00b8*/ 	.short	0x0380
        /*00ba*/ 	.short	0x0030


	//----- nvinfo : EIATTR_SW_WAR
	.align		4
.L_142:
        /*00bc*/ 	.byte	0x04, 0x36
        /*00be*/ 	.short	(.L_144 - .L_143)
.L_143:
        /*00c0*/ 	.word	0x00000008
.L_144:


//--------------------- .nv.info._Z28query_ball_point_dilated_gpuiiiffiPKfS0_PiS1_ --------------------------
	.section	.nv.info._Z28query_ball_point_dilated_gpuiiiffiPKfS0_PiS1_,"",@"SHT_CUDA_INFO"
	.sectionflags	@""
	.align	4


	//----- nvinfo : EIATTR_CUDA_API_VERSION
	.align		4
        /*0000*/ 	.byte	0x04, 0x37
        /*0002*/ 	.short	(.L_146 - .L_145)
.L_145:
        /*0004*/ 	.word	0x00000082


	//----- nvinfo : EIATTR_KPARAM_INFO
	.align		4
.L_146:
        /*0008*/ 	.byte	0x04, 0x17
        /*000a*/ 	.short	(.L_148 - .L_147)
.L_147:
        /*000c*/ 	.word	0x00000000
        /*0010*/ 	.short	0x0009
        /*0012*/ 	.short	0x0030
        /*0014*/ 	.byte	0x00, 0xf5, 0x21, 0x00


	//----- nvinfo : EIATTR_KPARAM_INFO
	.align		4
.L_148:
        /*0018*/ 	.byte	0x04, 0x17
        /*001a*/ 	.short	(.L_150 - .L_149)
.L_149:
        /*001c*/ 	.word	0x00000000
        /*0020*/ 	.short	0x0008
        /*0022*/ 	.short	0x0028
        /*0024*/ 	.byte	0x00, 0xf5, 0x21, 0x00


	//----- nvinfo : EIATTR_KPARAM_INFO
	.align		4
.L_150:
        /*0028*/ 	.byte	0x04, 0x17
        /*002a*/ 	.short	(.L_152 - .L_151)
.L_151:
        /*002c*/ 	.word	0x00000000
        /*0030*/ 	.short	0x0007
        /*0032*/ 	.short	0x0020
        /*0034*/ 	.byte	0x00, 0xf5, 0x21, 0x00


	//----- nvinfo : EIATTR_KPARAM_INFO
	.align		4
.L_152:
        /*0038*/ 	.byte	0x04, 0x17
        /*003a*/ 	.short	(.L_154 - .L_153)
.L_153:
        /*003c*/ 	.word	0x00000000
        /*0040*/ 	.short	0x0006
        /*0042*/ 	.short	0x0018
        /*0044*/ 	.byte	0x00, 0xf5, 0x21, 0x00


	//----- nvinfo : EIATTR_KPARAM_INFO
	.align		4
.L_154:
        /*0048*/ 	.byte	0x04, 0x17
        /*004a*/ 	.short	(.L_156 - .L_155)
.L_155:
        /*004c*/ 	.word	0x00000000
        /*0050*/ 	.short	0x0005
        /*0052*/ 	.short	0x0014
        /*0054*/ 	.byte	0x00, 0xf0, 0x11, 0x00


	//----- nvinfo : EIATTR_KPARAM_INFO
	.align		4
.L_156:
        /*0058*/ 	.byte	0x04, 0x17
        /*005a*/ 	.short	(.L_158 - .L_157)
.L_157:
        /*005c*/ 	.word	0x00000000
        /*0060*/ 	.short	0x0004
        /*0062*/ 	.short	0x0010
        /*0064*/ 	.byte	0x00, 0xf0, 0x11, 0x00


	//----- nvinfo : EIATTR_KPARAM_INFO
	.align		4
.L_158:
        /*0068*/ 	.byte	0x04, 0x17
        /*006a*/ 	.short	(.L_160 - .L_159)
.L_159:
        /*006c*/ 	.word	0x00000000
        /*0070*/ 	.short	0x0003
        /*0072*/ 	.short	0x000c
        /*0074*/ 	.byte	0x00, 0xf0, 0x11, 0x00


	//----- nvinfo : EIATTR_KPARAM_INFO
	.align		4
.L_160:
        /*0078*/ 	.byte	0x04, 0x17
        /*007a*/ 	.short	(.L_162 - .L_161)
.L_161:
        /*007c*/ 	.word	0x00000000
        /*0080*/ 	.short	0x0002
        /*0082*/ 	.short	0x0008
        /*0084*/ 	.byte	0x00, 0xf0, 0x11, 0x00


	//----- nvinfo : EIATTR_KPARAM_INFO
	.align		4
.L_162:
        /*0088*/ 	.byte	0x04, 0x17
        /*008a*/ 	.short	(.L_164 - .L_163)
.L_163:
        /*008c*/ 	.word	0x00000000
        /*0090*/ 	.short	0x0001
        /*0092*/ 	.short	0x0004
        /*0094*/ 	.byte	0x00, 0xf0, 0x11, 0x00


	//----- nvinfo : EIATTR_KPARAM_INFO
	.align		4
.L_164:
        /*0098*/ 	.byte	0x04, 0x17
        /*009a*/ 	.short	(.L_166 - .L_165)
.L_165:
        /*009c*/ 	.word	0x00000000
        /*00a0*/ 	.short	0x0000
        /*00a2*/ 	.short	0x0000
        /*00a4*/ 	.byte	0x00, 0xf0, 0x11, 0x00


	//----- nvinfo : EIATTR_SPARSE_MMA_MASK
	.align		4
.L_166:
        /*00a8*/ 	.byte	0x03, 0x50
        /*00aa*/ 	.short	0x0000


	//----- nvinfo : EIATTR_MAXREG_COUNT
	.align		4
        /*00ac*/ 	.byte	0x03, 0x1b
        /*00ae*/ 	.short	0x00ff


	//----- nvinfo : EIATTR_MERCURY_ISA_VERSION
	.align		4
        /*00b0*/ 	.byte	0x03, 0x5f
        /*00b2*/ 	.short	0x0101


	//----- nvinfo : EIATTR_VRC_CTA_INIT_COUNT
	.align		4
        /*00b4*/ 	.byte	0x02, 0x4a
	.zero		1
	.zero		1


	//----- nvinfo : EIATTR_EXIT_INSTR_OFFSETS
	.align		4
        /*00b8*/ 	.byte	0x04, 0x1c
        /*00ba*/ 	.short	(.L_168 - .L_167)


	//   ....[0]....
.L_167:
        /*00bc*/ 	.word	0x00000090


	//   ....[1]....
        /*00c0*/ 	.word	0x00000180


	//   ....[2]....
        /*00c4*/ 	.word	0x00001070


	//----- nvinfo : EIATTR_CRS_STACK_SIZE
	.align		4
.L_168:
        /*00c8*/ 	.byte	0x04, 0x1e
        /*00ca*/ 	.short	(.L_170 - .L_169)
.L_169:
        /*00cc*/ 	.word	0x00000000


	//----- nvinfo : EIATTR_CBANK_PARAM_SIZE
	.align		4
.L_170:
        /*00d0*/ 	.byte	0x03, 0x19
        /*00d2*/ 	.short	0x0038


	//----- nvinfo : EIATTR_PARAM_CBANK
	.align		4
        /*00d4*/ 	.byte	0x04, 0x0a
        /*00d6*/ 	.short	(.L_172 - .L_171)
	.align		4
.L_171:
        /*00d8*/ 	.word	index@(.nv.constant0._Z28query_ball_point_dilated_gpuiiiffiPKfS0_PiS1_)
        /*00dc*/ 	.short	0x0380
        /*00de*/ 	.short	0x0038


	//----- nvinfo : EIATTR_SW_WAR
	.align		4
.L_172:
        /*00e0*/ 	.byte	0x04, 0x36
        /*00e2*/ 	.short	(.L_174 - .L_173)
.L_173:
        /*00e4*/ 	.word	0x00000008
.L_174:


//--------------------- .nv.info._Z28query_ball_point_withidx_gpuiiifiPKfS0_PKiPiS3_ --------------------------
	.section	.nv.info._Z28query_ball_point_withidx_gpuiiifiPKfS0_PKiPiS3_,"",@"SHT_CUDA_INFO"
	.sectionflags	@""
	.align	4


	//----- nvinfo : EIATTR_CUDA_API_VERSION
	.align		4
        /*0000*/ 	.byte	0x04, 0x37
        /*0002*/ 	.short	(.L_176 - .L_175)
.L_175:
        /*0004*/ 	.word	0x00000082


	//----- nvinfo : EIATTR_KPARAM_INFO
	.align		4
.L_176:
        /*0008*/ 	.byte	0x04, 0x17
        /*000a*/ 	.short	(.L_178 - .L_177)
.L_177:
        /*000c*/ 	.word	0x00000000
        /*0010*/ 	.short	0x0009
        /*0012*/ 	.short	0x0038
        /*0014*/ 	.byte	0x00, 0xf5, 0x21, 0x00


	//----- nvinfo : EIATTR_KPARAM_INFO
	.align		4
.L_178:
        /*0018*/ 	.byte	0x04, 0x17
        /*001a*/ 	.short	(.L_180 - .L_179)
.L_179:
        /*001c*/ 	.word	0x00000000
        /*0020*/ 	.short	0x0008
        /*0022*/ 	.short	0x0030
        /*0024*/ 	.byte	0x00, 0xf5, 0x21, 0x00


	//----- nvinfo : EIATTR_KPARAM_INFO
	.align		4
.L_180:
        /*0028*/ 	.byte	0x04, 0x17
        /*002a*/ 	.short	(.L_182 - .L_181)
.L_181:
        /*002c*/ 	.word	0x00000000
        /*0030*/ 	.short	0x0007
        /*0032*/ 	.short	0x0028
        /*0034*/ 	.byte	0x00, 0xf5, 0x21, 0x00


	//----- nvinfo : EIATTR_KPARAM_INFO
	.align		4
.L_182:
        /*0038*/ 	.byte	0x04, 0x17
        /*003a*/ 	.short	(.L_184 - .L_183)
.L_183:
        /*003c*/ 	.word	0x00000000
        /*0040*/ 	.short	0x0006
        /*0042*/ 	.short	0x0020
        /*0044*/ 	.byte	0x00, 0xf5, 0x21, 0x00


	//----- nvinfo : EIATTR_KPARAM_INFO
	.align		4
.L_184:
        /*0048*/ 	.byte	0x04, 0x17
        /*004a*/ 	.short	(.L_186 - .L_185)
.L_185:
        /*004c*/ 	.word	0x00000000
        /*0050*/ 	.short	0x0005
        /*0052*/ 	.short	0x0018
        /*0054*/ 	.byte	0x00, 0xf5, 0x21, 0x00


	//----- nvinfo : EIATTR_KPARAM_INFO
	.align		4
.L_186:
        /*0058*/ 	.byte	0x04, 0x17
        /*005a*/ 	.short	(.L_188 - .L_187)
.L_187:
        /*005c*/ 	.word	0x00000000
        /*0060*/ 	.short	0x0004
        /*0062*/ 	.short	0x0010
        /*0064*/ 	.byte	0x00, 0xf0, 0x11, 0x00


	//----- nvinfo : EIATTR_KPARAM_INFO
	.align		4
.L_188:
        /*0068*/ 	.byte	0x04, 0x17
        /*006a*/ 	.short	(.L_190 - .L_189)
.L_189:
        /*006c*/ 	.word	0x00000000
        /*0070*/ 	.short	0x0003
        /*0072*/ 	.short	0x000c
        /*0074*/ 	.byte	0x00, 0xf0, 0x11, 0x00


	//----- nvinfo : EIATTR_KPARAM_INFO
	.align		4
.L_190:
        /*0078*/ 	.byte	0x04, 0x17
        /*007a*/ 	.short	(.L_192 - .L_191)
.L_191:
        /*007c*/ 	.word	0x00000000
        /*0080*/ 	.short	0x0002
        /*0082*/ 	.short	0x0008
        /*0084*/ 	.byte	0x00, 0xf0, 0x11, 0x00


	//----- nvinfo : EIATTR_KPARAM_INFO
	.align		4
.L_192:
        /*0088*/ 	.byte	0x04, 0x17
        /*008a*/ 	.short	(.L_194 - .L_193)
.L_193:
        /*008c*/ 	.word	0x00000000
        /*0090*/ 	.short	0x0001
        /*0092*/ 	.short	0x0004
        /*0094*/ 	.byte	0x00, 0xf0, 0x11, 0x00


	//----- nvinfo : EIATTR_KPARAM_INFO
	.align		4
.L_194:
        /*0098*/ 	.byte	0x04, 0x17
        /*009a*/ 	.short	(.L_196 - .L_195)
.L_195:
        /*009c*/ 	.word	0x00000000
        /*00a0*/ 	.short	0x0000
        /*00a2*/ 	.short	0x0000
        /*00a4*/ 	.byte	0x00, 0xf0, 0x11, 0x00


	//----- nvinfo : EIATTR_SPARSE_MMA_MASK
	.align		4
.L_196:
        /*00a8*/ 	.byte	0x03, 0x50
        /*00aa*/ 	.short	0x0000


	//----- nvinfo : EIATTR_MAXREG_COUNT
	.align		4
        /*00ac*/ 	.byte	0x03, 0x1b
        /*00ae*/ 	.short	0x00ff


	//----- nvinfo : EIATTR_MERCURY_ISA_VERSION
	.align		4
        /*00b0*/ 	.byte	0x03, 0x5f
        /*00b2*/ 	.short	0x0101


	//----- nvinfo : EIATTR_VRC_CTA_INIT_COUNT
	.align		4
        /*00b4*/ 	.byte	0x02, 0x4a
	.zero		1
	.zero		1


	//----- nvinfo : EIATTR_EXIT_INSTR_OFFSETS
	.align		4
        /*00b8*/ 	.byte	0x04, 0x1c
        /*00ba*/ 	.short	(.L_198 - .L_197)


	//   ....[0]....
.L_197:
        /*00bc*/ 	.word	0x00000090


	//   ....[1]....
        /*00c0*/ 	.word	0x00000180


	//   ....[2]....
        /*00c4*/ 	.word	0x00000cb0


	//----- nvinfo : EIATTR_CRS_STACK_SIZE
	.align		4
.L_198:
        /*00c8*/ 	.byte	0x04, 0x1e
        /*00ca*/ 	.short	(.L_200 - .L_199)
.L_199:
        /*00cc*/ 	.word	0x00000000


	//----- nvinfo : EIATTR_CBANK_PARAM_SIZE
	.align		4
.L_200:
        /*00d0*/ 	.byte	0x03, 0x19
        /*00d2*/ 	.short	0x0040


	//----- nvinfo : EIATTR_PARAM_CBANK
	.align		4
        /*00d4*/ 	.byte	0x04, 0x0a
        /*00d6*/ 	.short	(.L_202 - .L_201)
	.align		4
.L_201:
        /*00d8*/ 	.word	index@(.nv.constant0._Z28query_ball_point_withidx_gpuiiifiPKfS0_PKiPiS3_)
        /*00dc*/ 	.short	0x0380
        /*00de*/ 	.short	0x0040


	//----- nvinfo : EIATTR_SW_WAR
	.align		4
.L_202:
        /*00e0*/ 	.byte	0x04, 0x36
        /*00e2*/ 	.short	(.L_204 - .L_203)
.L_203:
        /*00e4*/ 	.word	0x00000008
.L_204:


//--------------------- .nv.info._Z20query_ball_point_gpuiiifiPKfS0_PiS1_ --------------------------
	.section	.nv.info._Z20query_ball_point_gpuiiifiPKfS0_PiS1_,"",@"SHT_CUDA_INFO"
	.sectionflags	@""
	.align	4


	//----- nvinfo : EIATTR_CUDA_API_VERSION
	.align		4
        /*0000*/ 	.byte	0x04, 0x37
        /*0002*/ 	.short	(.L_206 - .L_205)
.L_205:
        /*0004*/ 	.word	0x00000082


	//----- nvinfo : EIATTR_KPARAM_INFO
	.align		4
.L_206:
        /*0008*/ 	.byte	0x04, 0x17
        /*000a*/ 	.short	(.L_208 - .L_207)
.L_207:
        /*000c*/ 	.word	0x00000000
        /*0010*/ 	.short	0x0008
        /*0012*/ 	.short	0x0030
        /*0014*/ 	.byte	0x00, 0xf5, 0x21, 0x00


	//----- nvinfo : EIATTR_KPARAM_INFO
	.align		4
.L_208:
        /*0018*/ 	.byte	0x04, 0x17
        /*001a*/ 	.short	(.L_210 - .L_209)
.L_209:
        /*001c*/ 	.word	0x00000000
        /*0020*/ 	.short	0x0007
        /*0022*/ 	.short	0x0028
        /*0024*/ 	.byte	0x00, 0xf5, 0x21, 0x00


	//----- nvinfo : EIATTR_KPARAM_INFO
	.align		4
.L_210:
        /*0028*/ 	.byte	0x04, 0x17
        /*002a*/ 	.short	(.L_212 - .L_211)
.L_211:
        /*002c*/ 	.word	0x00000000
        /*0030*/ 	.short	0x0006
        /*0032*/ 	.short	0x0020
        /*0034*/ 	.byte	0x00, 0xf5, 0x21, 0x00


	//----- nvinfo : EIATTR_KPARAM_INFO
	.align		4
.L_212:
        /*0038*/ 	.byte	0x04, 0x17
        /*003a*/ 	.short	(.L_214 - .L_213)
.L_213:
        /*003c*/ 	.word	0x00000000
        /*0040*/ 	.short	0x0005
        /*0042*/ 	.short	0x0018
        /*0044*/ 	.byte	0x00, 0xf5, 0x21, 0x00


	//----- nvinfo : EIATTR_KPARAM_INFO
	.align		4
.L_214:
        /*0048*/ 	.byte	0x04, 0x17
        /*004a*/ 	.short	(.L_216 - .L_215)
.L_215:
        /*004c*/ 	.word	0x00000000
        /*0050*/ 	.short	0x0004
        /*0052*/ 	.short	0x0010
        /*0054*/ 	.byte	0x00, 0xf0, 0x11, 0x00


	//----- nvinfo : EIATTR_KPARAM_INFO
	.align		4
.L_216:
        /*0058*/ 	.byte	0x04, 0x17
        /*005a*/ 	.short	(.L_218 - .L_217)
.L_217:
        /*005c*/ 	.word	0x00000000
        /*0060*/ 	.short	0x0003
        /*0062*/ 	.short	0x000c
        /*0064*/ 	.byte	0x00, 0xf0, 0x11, 0x00


	//----- nvinfo : EIATTR_KPARAM_INFO
	.align		4
.L_218:
        /*0068*/ 	.byte	0x04, 0x17
        /*006a*/ 	.short	(.L_220 - .L_219)
.L_219:
        /*006c*/ 	.word	0x00000000
        /*0070*/ 	.short	0x0002
        /*0072*/ 	.short	0x0008
        /*0074*/ 	.byte	0x00, 0xf0, 0x11, 0x00


	//----- nvinfo : EIATTR_KPARAM_INFO
	.align		4
.L_220:
        /*0078*/ 	.byte	0x04, 0x17
        /*007a*/ 	.short	(.L_222 - .L_221)
.L_221:
        /*007c*/ 	.word	0x00000000
        /*0080*/ 	.short	0x0001
        /*0082*/ 	.short	0x0004
        /*0084*/ 	.byte	0x00, 0xf0, 0x11, 0x00


	//----- nvinfo : EIATTR_KPARAM_INFO
	.align		4
.L_222:
        /*0088*/ 	.byte	0x04, 0x17
        /*008a*/ 	.short	(.L_224 - .L_223)
.L_223:
        /*008c*/ 	.word	0x00000000
        /*0090*/ 	.short	0x0000
        /*0092*/ 	.short	0x0000
        /*0094*/ 	.byte	0x00, 0xf0, 0x11, 0x00


	//----- nvinfo : EIATTR_SPARSE_MMA_MASK
	.align		4
.L_224:
        /*0098*/ 	.byte	0x03, 0x50
        /*009a*/ 	.short	0x0000


	//----- nvinfo : EIATTR_MAXREG_COUNT
	.align		4
        /*009c*/ 	.byte	0x03, 0x1b
        /*009e*/ 	.short	0x00ff


	//----- nvinfo : EIATTR_MERCURY_ISA_VERSION
	.align		4
        /*00a0*/ 	.byte	0x03, 0x5f
        /*00a2*/ 	.short	0x0101


	//----- nvinfo : EIATTR_VRC_CTA_INIT_COUNT
	.align		4
        /*00a4*/ 	.byte	0x02, 0x4a
	.zero		1
	.zero		1


	//----- nvinfo : EIATTR_EXIT_INSTR_OFFSETS
	.align		4
        /*00a8*/ 	.byte	0x04, 0x1c
        /*00aa*/ 	.short	(.L_226 - .L_225)


	//   ....[0]....
.L_225:
        /*00ac*/ 	.word	0x00000090


	//   ....[1]....
        /*00b0*/ 	.word	0x00000180


	//   ....[2]....
        /*00b4*/ 	.word	0x00000c10


	//----- nvinfo : EIATTR_CRS_STACK_SIZE
	.align		4
.L_226:
        /*00b8*/ 	.byte	0x04, 0x1e
        /*00ba*/ 	.short	(.L_228 - .L_227)
.L_227:
        /*00bc*/ 	.word	0x00000000


	//----- nvinfo : EIATTR_CBANK_PARAM_SIZE
	.align		4
.L_228:
        /*00c0*/ 	.byte	0x03, 0x19
        /*00c2*/ 	.short	0x0038


	//----- nvinfo : EIATTR_PARAM_CBANK
	.align		4
        /*00c4*/ 	.byte	0x04, 0x0a
        /*00c6*/ 	.short	(.L_230 - .L_229)
	.align		4
.L_229:
        /*00c8*/ 	.word	index@(.nv.constant0._Z20query_ball_point_gpuiiifiPKfS0_PiS1_)
        /*00cc*/ 	.short	0x0380
        /*00ce*/ 	.short	0x0038


	//----- nvinfo : EIATTR_SW_WAR
	.align		4
.L_230:
        /*00d0*/ 	.byte	0x04, 0x36
        /*00d2*/ 	.short	(.L_232 - .L_231)
.L_231:
        /*00d4*/ 	.word	0x00000008
.L_232:


//--------------------- .nv.info._Z20query_points_iou_gpuiiiiPKfS0_S0_S0_Pf --------------------------
	.section	.nv.info._Z20query_points_iou_gpuiiiiPKfS0_S0_S0_Pf,"",@"SHT_CUDA_INFO"
	.sectionflags	@""
	.align	4


	//----- nvinfo : EIATTR_CUDA_API_VERSION
	.align		4
        /*0000*/ 	.byte	0x04, 0x37
        /*0002*/ 	.short	(.L_234 - .L_233)
.L_233:
        /*0004*/ 	.word	0x00000082


	//----- nvinfo : EIATTR_KPARAM_INFO
	.align		4
.L_234:
        /*0008*/ 	.byte	0x04, 0x17
        /*000a*/ 	.short	(.L_236 - .L_235)
.L_235:
        /*000c*/ 	.word	0x00000000
        /*0010*/ 	.short	0x0008
        /*0012*/ 	.short	0x0030
        /*0014*/ 	.byte	0x00, 0xf5, 0x21, 0x00


	//----- nvinfo : EIATTR_KPARAM_INFO
	.align		4
.L_236:
        /*0018*/ 	.byte	0x04, 0x17
        /*001a*/ 	.short	(.L_238 - .L_237)
.L_237:
        /*001c*/ 	.word	0x00000000
        /*0020*/ 	.short	0x0007
        /*0022*/ 	.short	0x0028
        /*0024*/ 	.byte	0x00, 0xf5, 0x21, 0x00


	//----- nvinfo : EIATTR_KPARAM_INFO
	.align		4
.L_238:
        /*0028*/ 	.byte	0x04, 0x17
        /*002a*/ 	.short	(.L_240 - .L_239)
.L_239:
        /*002c*/ 	.word	0x00000000
        /*0030*/ 	.short	0x0006
        /*0032*/ 	.short	0x0020
        /*0034*/ 	.byte	0x00, 0xf5, 0x21, 0x00


	//----- nvinfo : EIATTR_KPARAM_INFO
	.align		4
.L_240:
        /*0038*/ 	.byte	0x04, 0x17
        /*003a*/ 	.short	(.L_242 - .L_241)
.L_241:
        /*003c*/ 	.word	0x00000000
        /*0040*/ 	.short	0x0005
        /*0042*/ 	.short	0x0018
        /*0044*/ 	.byte	0x00, 0xf5, 0x21, 0x00


	//----- nvinfo : EIATTR_KPARAM_INFO
	.align		4
.L_242:
        /*0048*/ 	.byte	0x04, 0x17
        /*004a*/ 	.short	(.L_244 - .L_243)
.L_243:
        /*004c*/ 	.word	0x00000000
        /*0050*/ 	.short	0x0004
        /*0052*/ 	.short	0x0010
        /*0054*/ 	.byte	0x00, 0xf5, 0x21, 0x00


	//----- nvinfo : EIATTR_KPARAM_INFO
	.align		4
.L_244:
        /*0058*/ 	.byte	0x04, 0x17
        /*005a*/ 	.short	(.L_246 - .L_245)
.L_245:
        /*005c*/ 	.word	0x00000000
        /*0060*/ 	.short	0x0003
        /*0062*/ 	.short	0x000c
        /*0064*/ 	.byte	0x00, 0xf0, 0x11, 0x00


	//----- nvinfo : EIATTR_KPARAM_INFO
	.align		4
.L_246:
        /*0068*/ 	.byte	0x04, 0x17
        /*006a*/ 	.short	(.L_248 - .L_247)
.L_247:
        /*006c*/ 	.word	0x00000000
        /*0070*/ 	.short	0x0002
        /*0072*/ 	.short	0x0008
        /*0074*/ 	.byte	0x00, 0xf0, 0x11, 0x00


	//----- nvinfo : EIATTR_KPARAM_INFO
	.align		4
.L_248:
        /*0078*/ 	.byte	0x04, 0x17
        /*007a*/ 	.short	(.L_250 - .L_249)
.L_249:
        /*007c*/ 	.word	0x00000000
        /*0080*/ 	.short	0x0001
        /*0082*/ 	.short	0x0004
        /*0084*/ 	.byte	0x00, 0xf0, 0x11, 0x00


	//----- nvinfo : EIATTR_KPARAM_INFO
	.align		4
.L_250:
        /*0088*/ 	.byte	0x04, 0x17
        /*008a*/ 	.short	(.L_252 - .L_251)
.L_251:
        /*008c*/ 	.word	0x00000000
        /*0090*/ 	.short	0x0000
        /*0092*/ 	.short	0x0000
        /*0094*/ 	.byte	0x00, 0xf0, 0x11, 0x00


	//----- nvinfo : EIATTR_SPARSE_MMA_MASK
	.align		4
.L_252:
        /*0098*/ 	.byte	0x03, 0x50
        /*009a*/ 	.short	0x0000


	//----- nvinfo : EIATTR_MAXREG_COUNT
	.align		4
        /*009c*/ 	.byte	0x03, 0x1b
        /*009e*/ 	.short	0x00ff


	//----- nvinfo : EIATTR_MERCURY_ISA_VERSION
	.align		4
        /*00a0*/ 	.byte	0x03, 0x5f
        /*00a2*/ 	.short	0x0101


	//----- nvinfo : EIATTR_VRC_CTA_INIT_COUNT
	.align		4
        /*00a4*/ 	.byte	0x02, 0x4a
	.zero		1
	.zero		1


	//----- nvinfo : EIATTR_EXIT_INSTR_OFFSETS
	.align		4
        /*00a8*/ 	.byte	0x04, 0x1c
        /*00aa*/ 	.short	(.L_254 - .L_253)


	//   ....[0]....
.L_253:
        /*00ac*/ 	.word	0x000000a0


	//   ....[1]....
        /*00b0*/ 	.word	0x000001c0


	//   ....[2]....
        /*00b4*/ 	.word	0x00002c80


	//----- nvinfo : EIATTR_CRS_STACK_SIZE
	.align		4
.L_254:
        /*00b8*/ 	.byte	0x04, 0x1e
        /*00ba*/ 	.short	(.L_256 - .L_255)
.L_255:
        /*00bc*/ 	.word	0x00000000


	//----- nvinfo : EIATTR_CBANK_PARAM_SIZE
	.align		4
.L_256:
        /*00c0*/ 	.byte	0x03, 0x19
        /*00c2*/ 	.short	0x0038


	//----- nvinfo : EIATTR_PARAM_CBANK
	.align		4
        /*00c4*/ 	.byte	0x04, 0x0a
        /*00c6*/ 	.short	(.L_258 - .L_257)
	.align		4
.L_257:
        /*00c8*/ 	.word	index@(.nv.constant0._Z20query_points_iou_gpuiiiiPKfS0_S0_S0_Pf)
        /*00cc*/ 	.short	0x0380
        /*00ce*/ 	.short	0x0038


	//----- nvinfo : EIATTR_SW_WAR
	.align		4
.L_258:
        /*00d0*/ 	.byte	0x04, 0x36
        /*00d2*/ 	.short	(.L_260 - .L_259)
.L_259:
        /*00d4*/ 	.word	0x00000008
.L_260:


//--------------------- .nv.info._Z23query_boxes_3d_mask_gpuiiiPKfS0_Pi --------------------------
	.section	.nv.info._Z23query_boxes_3d_mask_gpuiiiPKfS0_Pi,"",@"SHT_CUDA_INFO"
	.sectionflags	@""
	.align	4


	//----- nvinfo : EIATTR_CUDA_API_VERSION
	.align		4
        /*0000*/ 	.byte	0x04, 0x37
        /*0002*/ 	.short	(.L_262 - .L_261)
.L_261:
        /*0004*/ 	.word	0x00000082


	//----- nvinfo : EIATTR_KPARAM_INFO
	.align		4
.L_262:
        /*0008*/ 	.byte	0x04, 0x17
        /*000a*/ 	.short	(.L_264 - .L_263)
.L_263:
        /*000c*/ 	.word	0x00000000
        /*0010*/ 	.short	0x0005
        /*0012*/ 	.short	0x0020
        /*0014*/ 	.byte	0x00, 0xf5, 0x21, 0x00


	//----- nvinfo : EIATTR_KPARAM_INFO
	.align		4
.L_264:
        /*0018*/ 	.byte	0x04, 0x17
        /*001a*/ 	.short	(.L_266 - .L_265)
.L_265:
        /*001c*/ 	.word	0x00000000
        /*0020*/ 	.short	0x0004
        /*0022*/ 	.short	0x0018
        /*0024*/ 	.byte	0x00, 0xf5, 0x21, 0x00


	//----- nvinfo : EIATTR_KPARAM_INFO
	.align		4
.L_266:
        /*0028*/ 	.byte	0x04, 0x17
        /*002a*/ 	.short	(.L_268 - .L_267)
.L_267:
        /*002c*/ 	.word	0x00000000
        /*0030*/ 	.short	0x0003
        /*0032*/ 	.short	0x0010
        /*0034*/ 	.byte	0x00, 0xf5, 0x21, 0x00


	//----- nvinfo : EIATTR_KPARAM_INFO
	.align		4
.L_268:
        /*0038*/ 	.byte	0x04, 0x17
        /*003a*/ 	.short	(.L_270 - .L_269)
.L_269:
        /*003c*/ 	.word	0x00000000
        /*0040*/ 	.short	0x0002
        /*0042*/ 	.short	0x0008
        /*0044*/ 	.byte	0x00, 0xf0, 0x11, 0x00


	//----- nvinfo : EIATTR_KPARAM_INFO
	.align		4
.L_270:
        /*0048*/ 	.byte	0x04, 0x17
        /*004a*/ 	.short	(.L_272 - .L_271)
.L_271:
        /*004c*/ 	.word	0x00000000
        /*0050*/ 	.short	0x0001
        /*0052*/ 	.short	0x0004
        /*0054*/ 	.byte	0x00, 0xf0, 0x11, 0x00


	//----- nvinfo : EIATTR_KPARAM_INFO
	.align		4
.L_272:
        /*0058*/ 	.byte	0x04, 0x17
        /*005a*/ 	.short	(.L_274 - .L_273)
.L_273:
        /*005c*/ 	.word	0x00000000
        /*0060*/ 	.short	0x0000
        /*0062*/ 	.short	0x0000
        /*0064*/ 	.byte	0x00, 0xf0, 0x11, 0x00


	//----- nvinfo : EIATTR_SPARSE_MMA_MASK
	.align		4
.L_274:
        /*0068*/ 	.byte	0x03, 0x50
        /*006a*/ 	.short	0x0000


	//----- nvinfo : EIATTR_MAXREG_COUNT
	.align		4
        /*006c*/ 	.byte	0x03, 0x1b
        /*006e*/ 	.short	0x00ff


	//----- nvinfo : EIATTR_MERCURY_ISA_VERSION
	.align		4
        /*0070*/ 	.byte	0x03, 0x5f
        /*0072*/ 	.short	0x0101


	//----- nvinfo : EIATTR_VRC_CTA_INIT_COUNT
	.align		4
        /*0074*/ 	.byte	0x02, 0x4a
	.zero		1
	.zero		1


	//----- nvinfo : EIATTR_EXIT_INSTR_OFFSETS
	.align		4
        /*0078*/ 	.byte	0x04, 0x1c
        /*007a*/ 	.short	(.L_276 - .L_275)


	//   ....[0]....
.L_275:
        /*007c*/ 	.word	0x000000a0


	//   ....[1]....
        /*0080*/ 	.word	0x000017d0


	//----- nvinfo : EIATTR_CRS_STACK_SIZE
	.align		4
.L_276:
        /*0084*/ 	.byte	0x04, 0x1e
        /*0086*/ 	.short	(.L_278 - .L_277)
.L_277:
        /*0088*/ 	.word	0x00000000


	//----- nvinfo : EIATTR_CBANK_PARAM_SIZE
	.align		4
.L_278:
        /*008c*/ 	.byte	0x03, 0x19
        /*008e*/ 	.short	0x0028


	//----- nvinfo : EIATTR_PARAM_CBANK
	.align		4
        /*0090*/ 	.byte	0x04, 0x0a
        /*0092*/ 	.short	(.L_280 - .L_279)
	.align		4
.L_279:
        /*0094*/ 	.word	index@(.nv.constant0._Z23query_boxes_3d_mask_gpuiiiPKfS0_Pi)
        /*0098*/ 	.short	0x0380
        /*009a*/ 	.short	0x0028


	//----- nvinfo : EIATTR_SW_WAR
	.align		4
.L_280:
        /*009c*/ 	.byte	0x04, 0x36
        /*009e*/ 	.short	(.L_282 - .L_281)
.L_281:
        /*00a0*/ 	.word	0x00000008
.L_282:


//--------------------- .nv.info._Z25query_boxes_3d_points_gpuiiiiPKfS0_PiS1_ --------------------------
	.section	.nv.info._Z25query_boxes_3d_points_gpuiiiiPKfS0_PiS1_,"",@"SHT_CUDA_INFO"
	.sectionflags	@""
	.align	4


	//----- nvinfo : EIATTR_CUDA_API_VERSION
	.align		4
        /*0000*/ 	.byte	0x04, 0x37
        /*0002*/ 	.short	(.L_284 - .L_283)
.L_283:
        /*0004*/ 	.word	0x00000082


	//----- nvinfo : EIATTR_KPARAM_INFO
	.align		4
.L_284:
        /*0008*/ 	.byte	0x04, 0x17
        /*000a*/ 	.short	(.L_286 - .L_285)
.L_285:
        /*000c*/ 	.word	0x00000000
        /*0010*/ 	.short	0x0007
        /*0012*/ 	.short	0x0028
        /*0014*/ 	.byte	0x00, 0xf5, 0x21, 0x00


	//----- nvinfo : EIATTR_KPARAM_INFO
	.align		4
.L_286:
        /*0018*/ 	.byte	0x04, 0x17
        /*001a*/ 	.short	(.L_288 - .L_287)
.L_287:
        /*001c*/ 	.word	0x00000000
        /*0020*/ 	.short	0x0006
        /*0022*/ 	.short	0x0020
        /*0024*/ 	.byte	0x00, 0xf5, 0x21, 0x00


	//----- nvinfo : EIATTR_KPARAM_INFO
	.align		4
.L_288:
        /*0028*/ 	.byte	0x04, 0x17
        /*002a*/ 	.short	(.L_290 - .L_289)
.L_289:
        /*002c*/ 	.word	0x00000000
        /*0030*/ 	.short	0x0005
        /*0032*/ 	.short	0x0018
        /*0034*/ 	.byte	0x00, 0xf5, 0x21, 0x00


	//----- nvinfo : EIATTR_KPARAM_INFO
	.align		4
.L_290:
        /*0038*/ 	.byte	0x04, 0x17
        /*003a*/ 	.short	(.L_292 - .L_291)
.L_291:
        /*003c*/ 	.word	0x00000000
        /*0040*/ 	.short	0x0004
        /*0042*/ 	.short	0x0010
        /*0044*/ 	.byte	0x00, 0xf5, 0x21, 0x00


	//----- nvinfo : EIATTR_KPARAM_INFO
	.align		4
.L_292:
        /*0048*/ 	.byte	0x04, 0x17
        /*004a*/ 	.short	(.L_294 - .L_293)
.L_293:
        /*004c*/ 	.word	0x00000000
        /*0050*/ 	.short	0x0003
        /*0052*/ 	.short	0x000c
        /*0054*/ 	.byte	0x00, 0xf0, 0x11, 0x00


	//----- nvinfo : EIATTR_KPARAM_INFO
	.align		4
.L_294:
        /*0058*/ 	.byte	0x04, 0x17
        /*005a*/ 	.short	(.L_296 - .L_295)
.L_295:
        /*005c*/ 	.word	0x00000000
        /*0060*/ 	.short	0x0002
        /*0062*/ 	.short	0x0008
        /*0064*/ 	.byte	0x00, 0xf0, 0x11, 0x00


	//----- nvinfo : EIATTR_KPARAM_INFO
	.align		4
.L_296:
        /*0068*/ 	.byte	0x04, 0x17
        /*006a*/ 	.short	(.L_298 - .L_297)
.L_297:
        /*006c*/ 	.word	0x00000000
        /*0070*/ 	.short	0x0001
        /*0072*/ 	.short	0x0004
        /*0074*/ 	.byte	0x00, 0xf0, 0x11, 0x00


	//----- nvinfo : EIATTR_KPARAM_INFO
	.align		4
.L_298:
        /*0078*/ 	.byte	0x04, 0x17
        /*007a*/ 	.short	(.L_300 - .L_299)
.L_299:
        /*007c*/ 	.word	0x00000000
        /*0080*/ 	.short	0x0000
        /*0082*/ 	.short	0x0000
        /*0084*/ 	.byte	0x00, 0xf0, 0x11, 0x00


	//----- nvinfo : EIATTR_SPARSE_MMA_MASK
	.align		4
.L_300:
        /*0088*/ 	.byte	0x03, 0x50
        /*008a*/ 	.short	0x0000


	//----- nvinfo : EIATTR_MAXREG_COUNT
	.align		4
        /*008c*/ 	.byte	0x03, 0x1b
        /*008e*/ 	.short	0x00ff


	//----- nvinfo : EIATTR_MERCURY_ISA_VERSION
	.align		4
        /*0090*/ 	.byte	0x03, 0x5f
        /*0092*/ 	.short	0x0101


	//----- nvinfo : EIATTR_VRC_CTA_INIT_COUNT
	.align		4
        /*0094*/ 	.byte	0x02, 0x4a
	.zero		1
	.zero		1


	//----- nvinfo : EIATTR_EXIT_INSTR_OFFSETS
	.align		4
        /*0098*/ 	.byte	0x04, 0x1c
        /*009a*/ 	.short	(.L_302 - .L_301)


	//   ....[0]....
.L_301:
        /*009c*/ 	.word	0x000000a0


	//   ....[1]....
        /*00a0*/ 	.word	0x00000190


	//   ....[2]....
        /*00a4*/ 	.word	0x00001cf0


	//----- nvinfo : EIATTR_CRS_STACK_SIZE
	.align		4
.L_302:
        /*00a8*/ 	.byte	0x04, 0x1e
        /*00aa*/ 	.short	(.L_304 - .L_303)
.L_303:
        /*00ac*/ 	.word	0x00000000


	//----- nvinfo : EIATTR_CBANK_PARAM_SIZE
	.align		4
.L_304:
        /*00b0*/ 	.byte	0x03, 0x19
        /*00b2*/ 	.short	0x0030


	//----- nvinfo : EIATTR_PARAM_CBANK
	.align		4
        /*00b4*/ 	.byte	0x04, 0x0a
        /*00b6*/ 	.short	(.L_306 - .L_305)
	.align		4
.L_305:
        /*00b8*/ 	.word	index@(.nv.constant0._Z25query_boxes_3d_points_gpuiiiiPKfS0_PiS1_)
        /*00bc*/ 	.short	0x0380
        /*00be*/ 	.short	0x0030


	//----- nvinfo : EIATTR_SW_WAR
	.align		4
.L_306:
        /*00c0*/ 	.byte	0x04, 0x36
        /*00c2*/ 	.short	(.L_308 - .L_307)
.L_307:
        /*00c4*/ 	.word	0x00000008
.L_308:


//--------------------- .nv.callgraph             --------------------------
	.section	.nv.callgraph,"",@"SHT_CUDA_CALLGRAPH"
	.align	4
	.sectionentsize	8
	.align		4
        /*0000*/ 	.word	0x00000000
	.align		4
        /*0004*/ 	.word	0xffffffff
	.align		4
        /*0008*/ 	.word	0x00000000
	.align		4
        /*000c*/ 	.word	0xfffffffe
	.align		4
        /*0010*/ 	.word	0x00000000
	.align		4
        /*0014*/ 	.word	0xfffffffd
	.align		4
        /*0018*/ 	.word	0x00000000
	.align		4
        /*001c*/ 	.word	0xfffffffc


//--------------------- .nv.constant4             --------------------------
	.section	.nv.constant4,"a",@progbits
	.align	8
	.align		8
.nv.constant4:
        /*0000*/ 	.dword	__cudart_i2opi_f


//--------------------- .text._Z18selection_sort_gpuiiiiPKfPiPf --------------------------
	.section	.text._Z18selection_sort_gpuiiiiPKfPiPf,"ax",@progbits
	.align	128
        .global         _Z18selection_sort_gpuiiiiPKfPiPf
        .type           _Z18selection_sort_gpuiiiiPKfPiPf,@function
        .size           _Z18selection_sort_gpuiiiiPKfPiPf,(.L_x_184 - _Z18selection_sort_gpuiiiiPKfPiPf)
        .other          _Z18selection_sort_gpuiiiiPKfPiPf,@"STO_CUDA_ENTRY STV_DEFAULT"
_Z18selection_sort_gpuiiiiPKfPiPf:
.text._Z18selection_sort_gpuiiiiPKfPiPf:
[----:B------:R-:W-:Y:S01]  /*0000*/  LDC R1, c[0x0][0x37c] ;  /* 0x0000df00ff017b82 */ /* 0x000fe20000000800 */
[----:B------:R-:W0:Y:S07]  /*0010*/  S2R R0, SR_TID.X ;  /* 0x0000000000007919 */ /* 0x000e2e0000002100 */
[----:B------:R-:W1:Y:S01]  /*0020*/  LDC R7, c[0x0][0x384] ;  /* 0x0000e100ff077b82 */ /* 0x000e620000000800 */
[----:B------:R-:W2:Y:S01]  /*0030*/  LDCU UR10, c[0x0][0x388] ;  /* 0x00007100ff0a77ac */ /* 0x000ea20008000800 */
[----:B------:R-:W-:Y:S01]  /*0040*/  BSSY.RECONVERGENT B0, `(.L_x_0) ;  /* 0x00000f1000007945 */ /* 0x000fe20003800200 */
[----:B------:R-:W3:Y:S05]  /*0050*/  LDCU.64 UR6, c[0x0][0x358] ;  /* 0x00006b00ff0677ac */ /* 0x000eea0008000a00 */
[----:B------:R-:W4:Y:S01]  /*0060*/  S2UR UR4, SR_CTAID.X ;  /* 0x00000000000479c3 */ /* 0x000f220000002500 */
[----:B------:R-:W0:Y:S01]  /*0070*/  LDCU UR5, c[0x0][0x360] ;  /* 0x00006c00ff0577ac */ /* 0x000e220008000800 */
[----:B------:R-:W0:Y:S06]  /*0080*/  LDCU.64 UR8, c[0x0][0x390] ;  /* 0x00007200ff0877ac */ /* 0x000e2c0008000a00 */
[----:B------:R-:W5:Y:S01]  /*0090*/  LDC.64 R12, c[0x0][0x398] ;  /* 0x0000e600ff0c7b82 */ /* 0x000f620000000a00 */
[----:B--2---:R-:W-:-:S07]  /*00a0*/  IMAD.U32 R3, RZ, RZ, UR10 ;  /* 0x0000000aff037e24 */ /* 0x004fce000f8e00ff */
[----:B------:R-:W2:Y:S01]  /*00b0*/  LDC.64 R14, c[0x0][0x3a0] ;  /* 0x0000e800ff0e7b82 */ /* 0x000ea20000000a00 */
[----:B-1----:R-:W-:-:S04]  /*00c0*/  ISETP.GE.AND P0, PT, R7, 0x1, PT ;  /* 0x000000010700780c */ /* 0x002fc80003f06270 */
[----:B0-----:R-:W-:Y:S01]  /*00d0*/  ISETP.GE.OR P0, PT, R0, R3, !P0 ;  /* 0x000000030000720c */ /* 0x001fe20004706670 */
[----:B----4-:R-:W-:-:S04]  /*00e0*/  IMAD R2, R7, UR4, RZ ;  /* 0x0000000407027c24 */ /* 0x010fc8000f8e02ff */
[----:B------:R-:W-:-:S04]  /*00f0*/  IMAD R2, R2, R3, RZ ;  /* 0x0000000302027224 */ /* 0x000fc800078e02ff */
[----:B-----5:R-:W-:-:S04]  /*0100*/  IMAD.WIDE R12, R2, 0x4, R12 ;  /* 0x00000004020c7825 */ /* 0x020fc800078e020c */
[----:B--2---:R-:W-:Y:S01]  /*0110*/  IMAD.WIDE R14, R2, 0x4, R14 ;  /* 0x00000004020e7825 */ /* 0x004fe200078e020e */
[----:B---3--:R-:W-:Y:S06]  /*0120*/  @P0 BRA `(.L_x_1) ;  /* 0x0000000c00880947 */ /* 0x008fec0003800000 */
[C---:B------:R-:W-:Y:S02]  /*0130*/  LOP3.LUT R5, R7.reuse, 0x7, RZ, 0xc0, !PT ;  /* 0x0000000707057812 */ /* 0x040fe400078ec0ff */
[----:B------:R-:W-:Y:S02]  /*0140*/  LOP3.LUT R4, R7, 0xf, RZ, 0xc0, !PT ;  /* 0x0000000f07047812 */ /* 0x000fe400078ec0ff */
[----:B------:R-:W-:Y:S01]  /*0150*/  SHF.R.S32.HI R8, RZ, 0x1f, R2 ;  /* 0x0000001fff087819 */ /* 0x000fe20000011402 */
[----:B------:R-:W-:Y:S01]  /*0160*/  VIADD R6, R5, 0xffffffff ;  /* 0xffffffff05067836 */ /* 0x000fe20000000000 */
[----:B------:R-:W-:Y:S01]  /*0170*/  MOV R10, R0 ;  /* 0x00000000000a7202 */ /* 0x000fe20000000f00 */
[----:B------:R-:W-:-:S03]  /*0180*/  VIADD R3, R4, 0xffffffff ;  /* 0xffffffff04037836 */ /* 0x000fc60000000000 */
[----:B------:R-:W-:Y:S02]  /*0190*/  ISETP.GE.U32.AND P1, PT, R6, 0x3, PT ;  /* 0x000000030600780c */ /* 0x000fe40003f26070 */
[----:B------:R-:W-:Y:S02]  /*01a0*/  LOP3.LUT R6, R7, 0x7ffffff0, RZ, 0xc0, !PT ;  /* 0x7ffffff007067812 */ /* 0x000fe400078ec0ff */
[----:B------:R-:W-:Y:S02]  /*01b0*/  ISETP.GE.U32.AND P0, PT, R3, 0x7, PT ;  /* 0x000000070300780c */ /* 0x000fe40003f06070 */
[----:B------:R-:W-:-:S11]  /*01c0*/  LOP3.LUT R7, R7, 0x3, RZ, 0xc0, !PT ;  /* 0x0000000307077812 */ /* 0x000fd600078ec0ff */
.L_x_7:
[----:B0-----:R-:W0:Y:S01]  /*01d0*/  LDCU UR4, c[0x0][0x384] ;  /* 0x00007080ff0477ac */ /* 0x001e220008000800 */
[----:B-1----:R-:W-:Y:S01]  /*01e0*/  IMAD.MOV.U32 R26, RZ, RZ, RZ ;  /* 0x000000ffff1a7224 */ /* 0x002fe200078e00ff */
[----:B------:R-:W1:Y:S01]  /*01f0*/  LDCU UR10, c[0x0][0x388] ;  /* 0x00007100ff0a77ac */ /* 0x000e620008000800 */
[----:B0-----:R-:W-:Y:S02]  /*0200*/  UISETP.GE.U32.AND UP0, UPT, UR4, 0x10, UPT ;  /* 0x000000100400788c */ /* 0x001fe4000bf06070 */
[C---:B---34-:R-:W-:Y:S02]  /*0210*/  IMAD R9, R10.reuse, UR4, RZ ;  /* 0x000000040a097c24 */ /* 0x058fe4000f8e02ff */
[----:B------:R-:W-:Y:S02]  /*0220*/  VIADD R10, R10, UR5 ;  /* 0x000000050a0a7c36 */ /* 0x000fe40008000000 */
[----:B-1----:R-:W-:-:S05]  /*0230*/  IMAD.U32 R3, RZ, RZ, UR10 ;  /* 0x0000000aff037e24 */ /* 0x002fca000f8e00ff */
[----:B------:R-:W-:Y:S01]  /*0240*/  ISETP.GE.AND P2, PT, R10, R3, PT ;  /* 0x000000030a00720c */ /* 0x000fe20003f46270 */
[----:B--2---:R-:W-:-:S12]  /*0250*/  BRA.U !UP0, `(.L_x_2) ;  /* 0x00000005082c7547 */ /* 0x004fd8000b800000 */
[----:B------:R-:W-:-:S07]  /*0260*/  HFMA2 R11, -RZ, RZ, 0, 0 ;  /* 0x00000000ff0b7431 */ /* 0x000fce00000001ff */
.L_x_3:
[----:B-1----:R-:W-:-:S05]  /*0270*/  IMAD.IADD R19, R9, 0x1, R11 ;  /* 0x0000000109137824 */ /* 0x002fca00078e020b */
[----:B------:R-:W-:-:S05]  /*0280*/  IADD3 R16, P3, PT, R2, R19, RZ ;  /* 0x0000001302107210 */ /* 0x000fca0007f7e0ff */
[----:B------:R-:W-:Y:S01]  /*0290*/  IMAD.X R17, RZ, RZ, R8, P3 ;  /* 0x000000ffff117224 */ /* 0x000fe200018e0608 */
[----:B------:R-:W-:-:S04]  /*02a0*/  LEA R20, P3, R16, UR8, 0x2 ;  /* 0x0000000810147c11 */ /* 0x000fc8000f8610ff */
[----:B------:R-:W-:-:S05]  /*02b0*/  LEA.HI.X R21, R16, UR9, R17, 0x2, P3 ;  /* 0x0000000910157c11 */ /* 0x000fca00098f1411 */
[----:B------:R-:W2:Y:S01]  /*02c0*/  LDG.E R23, desc[UR6][R20.64] ;  /* 0x0000000614177981 */ /* 0x000ea2000c1e1900 */
[----:B------:R-:W-:-:S04]  /*02d0*/  IMAD.WIDE.U32 R16, R19, 0x4, R14 ;  /* 0x0000000413107825 */ /* 0x000fc800078e000e */
[----:B------:R-:W-:Y:S01]  /*02e0*/  IMAD.WIDE.U32 R18, R19, 0x4, R12 ;  /* 0x0000000413127825 */ /* 0x000fe200078e000c */
[----:B--2---:R0:W-:Y:S04]  /*02f0*/  STG.E desc[UR6][R16.64], R23 ;  /* 0x0000001710007986 */ /* 0x0041e8000c101906 */
[----:B------:R-:W-:Y:S04]  /*0300*/  STG.E desc[UR6][R18.64], R11 ;  /* 0x0000000b12007986 */ /* 0x000fe8000c101906 */
[----:B------:R-:W2:Y:S01]  /*0310*/  LDG.E R27, desc[UR6][R20.64+0x4] ;  /* 0x00000406141b7981 */ /* 0x000ea2000c1e1900 */
[C---:B------:R-:W-:Y:S01]  /*0320*/  VIADD R25, R11.reuse, 0x1 ;  /* 0x000000010b197836 */ /* 0x040fe20000000000 */
[----:B------:R-:W-:-:S02]  /*0330*/  IADD3 R29, PT, PT, R11, 0x2, RZ ;  /* 0x000000020b1d7810 */ /* 0x000fc40007ffe0ff */
[----:B--2---:R1:W-:Y:S04]  /*0340*/  STG.E desc[UR6][R16.64+0x4], R27 ;  /* 0x0000041b10007986 */ /* 0x0043e8000c101906 */
[----:B------:R2:W-:Y:S04]  /*0350*/  STG.E desc[UR6][R18.64+0x4], R25 ;  /* 0x0000041912007986 */ /* 0x0005e8000c101906 */
[----:B------:R-:W3:Y:S01]  /*0360*/  LDG.E R22, desc[UR6][R20.64+0x8] ;  /* 0x0000080614167981 */ /* 0x000ee2000c1e1900 */
[----:B0-----:R-:W-:-:S03]  /*0370*/  VIADD R23, R11, 0x3 ;  /* 0x000000030b177836 */ /* 0x001fc60000000000 */
[----:B---3--:R-:W-:Y:S04]  /*0380*/  STG.E desc[UR6][R16.64+0x8], R22 ;  /* 0x0000081610007986 */ /* 0x008fe8000c101906 */
[----:B------:R0:W-:Y:S04]  /*0390*/  STG.E desc[UR6][R18.64+0x8], R29 ;  /* 0x0000081d12007986 */ /* 0x0001e8000c101906 */
[----:B------:R-:W3:Y:S01]  /*03a0*/  LDG.E R24, desc[UR6][R20.64+0xc] ;  /* 0x00000c0614187981 */ /* 0x000ee2000c1e1900 */
[----:B-1----:R-:W-:-:S03]  /*03b0*/  VIADD R27, R11, 0x4 ;  /* 0x000000040b1b7836 */ /* 0x002fc60000000000 */
[----:B---3--:R-:W-:Y:S04]  /*03c0*/  STG.E desc[UR6][R16.64+0xc], R24 ;  /* 0x00000c1810007986 */ /* 0x008fe8000c101906 */
[----:B------:R1:W-:Y:S04]  /*03d0*/  STG.E desc[UR6][R18.64+0xc], R23 ;  /* 0x00000c1712007986 */ /* 0x0003e8000c101906 */
[----:B------:R-:W3:Y:S01]  /*03e0*/  LDG.E R26, desc[UR6][R20.64+0x10] ;  /* 0x00001006141a7981 */ /* 0x000ee2000c1e1900 */
[----:B--2---:R-:W-:-:S03]  /*03f0*/  VIADD R25, R11, 0x5 ;  /* 0x000000050b197836 */ /* 0x004fc60000000000 */
[----:B---3--:R-:W-:Y:S04]  /*0400*/  STG.E desc[UR6][R16.64+0x10], R26 ;  /* 0x0000101a10007986 */ /* 0x008fe8000c101906 */
[----:B------:R2:W-:Y:S04]  /*0410*/  STG.E desc[UR6][R18.64+0x10], R27 ;  /* 0x0000101b12007986 */ /* 0x0005e8000c101906 */
[----:B------:R-:W3:Y:S01]  /*0420*/  LDG.E R28, desc[UR6][R20.64+0x14] ;  /* 0x00001406141c7981 */ /* 0x000ee2000c1e1900 */
[----:B0-----:R-:W-:-:S03]  /*0430*/  IADD3 R29, PT, PT, R11, 0x6, RZ ;  /* 0x000000060b1d7810 */ /* 0x001fc60007ffe0ff */
        /* <DEDUP_REMOVED lines=11> */
[----:B0-----:R-:W-:-:S03]  /*04f0*/  VIADD R25, R11, 0x9 ;  /* 0x000000090b197836 */ /* 0x001fc60000000000 */
[----:B---3--:R-:W-:Y:S04]  /*0500*/  STG.E desc[UR6][R16.64+0x20], R26 ;  /* 0x0000201a10007986 */ /* 0x008fe8000c101906 */
[----:B------:R0:W-:Y:S04]  /*0510*/  STG.E desc[UR6][R18.64+0x20], R27 ;  /* 0x0000201b12007986 */ /* 0x0001e8000c101906 */
[----:B------:R-:W3:Y:S01]  /*0520*/  LDG.E R28, desc[UR6][R20.64+0x24] ;  /* 0x00002406141c7981 */ /* 0x000ee2000c1e1900 */
[----:B-1----:R-:W-:-:S03]  /*0530*/  IADD3 R29, PT, PT, R11, 0xa, RZ ;  /* 0x0000000a0b1d7810 */ /* 0x002fc60007ffe0ff */
        /* <DEDUP_REMOVED lines=11> */
[----:B-1----:R-:W-:-:S03]  /*05f0*/  VIADD R25, R11, 0xd ;  /* 0x0000000d0b197836 */ /* 0x002fc60000000000 */
[----:B---3--:R1:W-:Y:S04]  /*0600*/  STG.E desc[UR6][R16.64+0x30], R26 ;  /* 0x0000301a10007986 */ /* 0x0083e8000c101906 */
[----:B------:R1:W-:Y:S04]  /*0610*/  STG.E desc[UR6][R18.64+0x30], R27 ;  /* 0x0000301b12007986 */ /* 0x0003e8000c101906 */
[----:B------:R-:W3:Y:S01]  /*0620*/  LDG.E R28, desc[UR6][R20.64+0x34] ;  /* 0x00003406141c7981 */ /* 0x000ee2000c1e1900 */
[----:B--2---:R-:W-:-:S03]  /*0630*/  IADD3 R29, PT, PT, R11, 0xe, RZ ;  /* 0x0000000e0b1d7810 */ /* 0x004fc60007ffe0ff */
[----:B---3--:R1:W-:Y:S04]  /*0640*/  STG.E desc[UR6][R16.64+0x34], R28 ;  /* 0x0000341c10007986 */ /* 0x0083e8000c101906 */
[----:B------:R1:W-:Y:S04]  /*0650*/  STG.E desc[UR6][R18.64+0x34], R25 ;  /* 0x0000341912007986 */ /* 0x0003e8000c101906 */
[----:B------:R-:W2:Y:S01]  /*0660*/  LDG.E R22, desc[UR6][R20.64+0x38] ;  /* 0x0000380614167981 */ /* 0x000ea2000c1e1900 */
[----:B0-----:R-:W-:-:S03]  /*0670*/  VIADD R23, R11, 0xf ;  /* 0x0000000f0b177836 */ /* 0x001fc60000000000 */
[----:B--2---:R1:W-:Y:S04]  /*0680*/  STG.E desc[UR6][R16.64+0x38], R22 ;  /* 0x0000381610007986 */ /* 0x0043e8000c101906 */
[----:B------:R1:W-:Y:S04]  /*0690*/  STG.E desc[UR6][R18.64+0x38], R29 ;  /* 0x0000381d12007986 */ /* 0x0003e8000c101906 */
[----:B------:R-:W2:Y:S01]  /*06a0*/  LDG.E R24, desc[UR6][R20.64+0x3c] ;  /* 0x00003c0614187981 */ /* 0x000ea2000c1e1900 */
[----:B------:R-:W-:-:S05]  /*06b0*/  VIADD R11, R11, 0x10 ;  /* 0x000000100b0b7836 */ /* 0x000fca0000000000 */
[----:B------:R-:W-:Y:S01]  /*06c0*/  ISETP.NE.AND P3, PT, R11, R6, PT ;  /* 0x000000060b00720c */ /* 0x000fe20003f65270 */
[----:B--2---:R1:W-:Y:S04]  /*06d0*/  STG.E desc[UR6][R16.64+0x3c], R24 ;  /* 0x00003c1810007986 */ /* 0x0043e8000c101906 */
[----:B------:R1:W-:Y:S08]  /*06e0*/  STG.E desc[UR6][R18.64+0x3c], R23 ;  /* 0x00003c1712007986 */ /* 0x0003f0000c101906 */
[----:B------:R-:W-:Y:S05]  /*06f0*/  @P3 BRA `(.L_x_3) ;  /* 0xfffffff800dc3947 */ /* 0x000fea000383ffff */
[----:B-1----:R-:W-:-:S07]  /*0700*/  IMAD.MOV.U32 R26, RZ, RZ, R6 ;  /* 0x000000ffff1a7224 */ /* 0x002fce00078e0006 */
.L_x_2:
[----:B------:R-:W-:-:S13]  /*0710*/  ISETP.NE.AND P3, PT, R4, RZ, PT ;  /* 0x000000ff0400720c */ /* 0x000fda0003f65270 */
[----:B------:R-:W-:Y:S05]  /*0720*/  @!P3 BRA `(.L_x_4) ;  /* 0x000000080004b947 */ /* 0x000fea0003800000 */
[----:B------:R-:W-:Y:S01]  /*0730*/  ISETP.NE.AND P3, PT, R5, RZ, PT ;  /* 0x000000ff0500720c */ /* 0x000fe20003f65270 */
[----:B------:R-:W-:-:S12]  /*0740*/  @!P0 BRA `(.L_x_5) ;  /* 0x0000000000d08947 */ /* 0x000fd80003800000 */
[----:B------:R-:W0:Y:S01]  /*0750*/  LDCU.64 UR10, c[0x0][0x390] ;  /* 0x00007200ff0a77ac */ /* 0x000e220008000a00 */
[----:B------:R-:W-:-:S04]  /*0760*/  IADD3 R23, PT, PT, R9, R26, RZ ;  /* 0x0000001a09177210 */ /* 0x000fc80007ffe0ff */
[----:B------:R-:W-:-:S05]  /*0770*/  IADD3 R11, P4, PT, R2, R23, RZ ;  /* 0x00000017020b7210 */ /* 0x000fca0007f9e0ff */
[----:B------:R-:W-:Y:S01]  /*0780*/  IMAD.X R18, RZ, RZ, R8, P4 ;  /* 0x000000ffff127224 */ /* 0x000fe200020e0608 */
[----:B0-----:R-:W-:-:S04]  /*0790*/  LEA R16, P4, R11, UR10, 0x2 ;  /* 0x0000000a0b107c11 */ /* 0x001fc8000f8810ff */
[----:B------:R-:W-:-:S05]  /*07a0*/  LEA.HI.X R17, R11, UR11, R18, 0x2, P4 ;  /* 0x0000000b0b117c11 */ /* 0x000fca000a0f1412 */
[----:B------:R-:W2:Y:S01]  /*07b0*/  LDG.E R11, desc[UR6][R16.64] ;  /* 0x00000006100b7981 */ /* 0x000ea2000c1e1900 */
[----:B------:R-:W-:Y:S01]  /*07c0*/  IADD3 R27, P4, PT, R9, R26, RZ ;  /* 0x0000001a091b7210 */ /* 0x000fe20007f9e0ff */
[----:B------:R-:W-:-:S04]  /*07d0*/  IMAD.WIDE.U32 R24, R23, 0x4, R14 ;  /* 0x0000000417187825 */ /* 0x000fc800078e000e */
[----:B------:R-:W-:Y:S01]  /*07e0*/  IMAD.X R28, RZ, RZ, RZ, P4 ;  /* 0x000000ffff1c7224 */ /* 0x000fe200020e06ff */
[----:B------:R-:W-:Y:S01]  /*07f0*/  IADD3 R18, P4, PT, R2, R27, RZ ;  /* 0x0000001b02127210 */ /* 0x000fe20007f9e0ff */
[----:B------:R-:W-:-:S04]  /*0800*/  IMAD.WIDE.U32 R22, R23, 0x4, R12 ;  /* 0x0000000417167825 */ /* 0x000fc800078e000c */
[----:B------:R-:W-:Y:S01]  /*0810*/  IMAD.X R19, R8, 0x1, R28, P4 ;  /* 0x0000000108137824 */ /* 0x000fe200020e061c */
[----:B------:R-:W-:-:S04]  /*0820*/  LEA R20, P4, R18, UR10, 0x2 ;  /* 0x0000000a12147c11 */ /* 0x000fc8000f8810ff */
[----:B------:R-:W-:Y:S01]  /*0830*/  LEA.HI.X R21, R18, UR11, R19, 0x2, P4 ;  /* 0x0000000b12157c11 */ /* 0x000fe2000a0f1413 */
[----:B--2---:R-:W-:Y:S04]  /*0840*/  STG.E desc[UR6][R24.64], R11 ;  /* 0x0000000b18007986 */ /* 0x004fe8000c101906 */
[----:B------:R0:W-:Y:S04]  /*0850*/  STG.E desc[UR6][R22.64], R26 ;  /* 0x0000001a16007986 */ /* 0x0001e8000c101906 */
[----:B------:R-:W2:Y:S01]  /*0860*/  LDG.E R29, desc[UR6][R20.64+0x4] ;  /* 0x00000406141d7981 */ /* 0x000ea2000c1e1900 */
[----:B------:R-:W-:-:S02]  /*0870*/  SHF.L.U32 R19, R27, 0x2, RZ ;  /* 0x000000021b137819 */ /* 0x000fc400000006ff */
[----:B------:R-:W-:Y:S02]  /*0880*/  SHF.L.U64.HI R27, R27, 0x2, R28 ;  /* 0x000000021b1b7819 */ /* 0x000fe4000001021c */
[-C--:B------:R-:W-:Y:S02]  /*0890*/  IADD3 R16, P4, PT, R14, R19.reuse, RZ ;  /* 0x000000130e107210 */ /* 0x080fe40007f9e0ff */
[----:B------:R-:W-:-:S03]  /*08a0*/  IADD3 R18, P5, PT, R12, R19, RZ ;  /* 0x000000130c127210 */ /* 0x000fc60007fbe0ff */
[--C-:B------:R-:W-:Y:S02]  /*08b0*/  IMAD.X R17, R15, 0x1, R27.reuse, P4 ;  /* 0x000000010f117824 */ /* 0x100fe400020e061b */
[----:B------:R-:W-:Y:S02]  /*08c0*/  IMAD.X R19, R13, 0x1, R27, P5 ;  /* 0x000000010d137824 */ /* 0x000fe400028e061b */
[C---:B------:R-:W-:Y:S01]  /*08d0*/  VIADD R27, R26.reuse, 0x1 ;  /* 0x000000011a1b7836 */ /* 0x040fe20000000000 */
[----:B--2---:R1:W-:Y:S04]  /*08e0*/  STG.E desc[UR6][R16.64+0x4], R29 ;  /* 0x0000041d10007986 */ /* 0x0043e8000c101906 */
[----:B------:R-:W-:Y:S04]  /*08f0*/  STG.E desc[UR6][R18.64+0x4], R27 ;  /* 0x0000041b12007986 */ /* 0x000fe8000c101906 */
[----:B0-----:R-:W2:Y:S01]  /*0900*/  LDG.E R23, desc[UR6][R20.64+0x8] ;  /* 0x0000080614177981 */ /* 0x001ea2000c1e1900 */
[C---:B------:R-:W-:Y:S01]  /*0910*/  IADD3 R11, PT, PT, R26.reuse, 0x2, RZ ;  /* 0x000000021a0b7810 */ /* 0x040fe20007ffe0ff */
[----:B------:R-:W-:-:S02]  /*0920*/  VIADD R25, R26, 0x3 ;  /* 0x000000031a197836 */ /* 0x000fc40000000000 */
[----:B--2---:R0:W-:Y:S04]  /*0930*/  STG.E desc[UR6][R16.64+0x8], R23 ;  /* 0x0000081710007986 */ /* 0x0041e8000c101906 */
[----:B------:R2:W-:Y:S04]  /*0940*/  STG.E desc[UR6][R18.64+0x8], R11 ;  /* 0x0000080b12007986 */ /* 0x0005e8000c101906 */
[----:B------:R-:W3:Y:S01]  /*0950*/  LDG.E R22, desc[UR6][R20.64+0xc] ;  /* 0x00000c0614167981 */ /* 0x000ee2000c1e1900 */
[----:B-1----:R-:W-:-:S03]  /*0960*/  VIADD R29, R26, 0x4 ;  /* 0x000000041a1d7836 */ /* 0x002fc60000000000 */
[----:B---3--:R-:W-:Y:S04]  /*0970*/  STG.E desc[UR6][R16.64+0xc], R22 ;  /* 0x00000c1610007986 */ /* 0x008fe8000c101906 */
[----:B------:R1:W-:Y:S04]  /*0980*/  STG.E desc[UR6][R18.64+0xc], R25 ;  /* 0x00000c1912007986 */ /* 0x0003e8000c101906 */
[----:B------:R-:W3:Y:S01]  /*0990*/  LDG.E R24, desc[UR6][R20.64+0x10] ;  /* 0x0000100614187981 */ /* 0x000ee2000c1e1900 */
[----:B0-----:R-:W-:-:S03]  /*09a0*/  VIADD R23, R26, 0x5 ;  /* 0x000000051a177836 */ /* 0x001fc60000000000 */
[----:B---3--:R0:W-:Y:S04]  /*09b0*/  STG.E desc[UR6][R16.64+0x10], R24 ;  /* 0x0000101810007986 */ /* 0x0081e8000c101906 */
[----:B------:R0:W-:Y:S04]  /*09c0*/  STG.E desc[UR6][R18.64+0x10], R29 ;  /* 0x0000101d12007986 */ /* 0x0001e8000c101906 */
[----:B------:R-:W3:Y:S01]  /*09d0*/  LDG.E R27, desc[UR6][R20.64+0x14] ;  /* 0x00001406141b7981 */ /* 0x000ee2000c1e1900 */
[----:B--2---:R-:W-:-:S03]  /*09e0*/  IADD3 R11, PT, PT, R26, 0x6, RZ ;  /* 0x000000061a0b7810 */ /* 0x004fc60007ffe0ff */
[----:B---3--:R0:W-:Y:S04]  /*09f0*/  STG.E desc[UR6][R16.64+0x14], R27 ;  /* 0x0000141b10007986 */ /* 0x0081e8000c101906 */
[----:B------:R0:W-:Y:S04]  /*0a00*/  STG.E desc[UR6][R18.64+0x14], R23 ;  /* 0x0000141712007986 */ /* 0x0001e8000c101906 */
[----:B------:R-:W2:Y:S01]  /*0a10*/  LDG.E R28, desc[UR6][R20.64+0x18] ;  /* 0x00001806141c7981 */ /* 0x000ea2000c1e1900 */
[----:B-1----:R-:W-:-:S03]  /*0a20*/  VIADD R25, R26, 0x7 ;  /* 0x000000071a197836 */ /* 0x002fc60000000000 */
[----:B--2---:R0:W-:Y:S04]  /*0a30*/  STG.E desc[UR6][R16.64+0x18], R28 ;  /* 0x0000181c10007986 */ /* 0x0041e8000c101906 */
[----:B------:R0:W-:Y:S04]  /*0a40*/  STG.E desc[UR6][R18.64+0x18], R11 ;  /* 0x0000180b12007986 */ /* 0x0001e8000c101906 */
[----:B------:R-:W2:Y:S01]  /*0a50*/  LDG.E R22, desc[UR6][R20.64+0x1c] ;  /* 0x00001c0614167981 */ /* 0x000ea2000c1e1900 */
[----:B------:R-:W-:-:S03]  /*0a60*/  VIADD R26, R26, 0x8 ;  /* 0x000000081a1a7836 */ /* 0x000fc60000000000 */
[----:B--2---:R0:W-:Y:S04]  /*0a70*/  STG.E desc[UR6][R16.64+0x1c], R22 ;  /* 0x00001c1610007986 */ /* 0x0041e8000c101906 */
[----:B------:R0:W-:Y:S02]  /*0a80*/  STG.E desc[UR6][R18.64+0x1c], R25 ;  /* 0x00001c1912007986 */ /* 0x0001e4000c101906 */
.L_x_5:
[----:B------:R-:W-:Y:S05]  /*0a90*/  @!P3 BRA `(.L_x_4) ;  /* 0x000000040028b947 */ /* 0x000fea0003800000 */
[----:B------:R-:W-:Y:S01]  /*0aa0*/  ISETP.NE.AND P3, PT, R7, RZ, PT ;  /* 0x000000ff0700720c */ /* 0x000fe20003f65270 */
[----:B------:R-:W-:-:S12]  /*0ab0*/  @!P1 BRA `(.L_x_6) ;  /* 0x0000000000909947 */ /* 0x000fd80003800000 */
[----:B------:R-:W1:Y:S01]  /*0ac0*/  LDCU.64 UR10, c[0x0][0x390] ;  /* 0x00007200ff0a77ac */ /* 0x000e620008000a00 */
[----:B------:R-:W-:-:S05]  /*0ad0*/  IMAD.IADD R21, R9, 0x1, R26 ;  /* 0x0000000109157824 */ /* 0x000fca00078e021a */
[----:B0-----:R-:W-:-:S04]  /*0ae0*/  IADD3 R11, P4, PT, R2, R21, RZ ;  /* 0x00000015020b7210 */ /* 0x001fc80007f9e0ff */
[----:B------:R-:W-:Y:S02]  /*0af0*/  IADD3.X R16, PT, PT, RZ, R8, RZ, P4, !PT ;  /* 0x00000008ff107210 */ /* 0x000fe400027fe4ff */
[----:B-1----:R-:W-:-:S04]  /*0b00*/  LEA R22, P4, R11, UR10, 0x2 ;  /* 0x0000000a0b167c11 */ /* 0x002fc8000f8810ff */
[----:B------:R-:W-:-:S05]  /*0b10*/  LEA.HI.X R23, R11, UR11, R16, 0x2, P4 ;  /* 0x0000000b0b177c11 */ /* 0x000fca000a0f1410 */
[----:B------:R-:W2:Y:S01]  /*0b20*/  LDG.E R11, desc[UR6][R22.64] ;  /* 0x00000006160b7981 */ /* 0x000ea2000c1e1900 */
[----:B------:R-:W-:-:S05]  /*0b30*/  IADD3 R25, P4, PT, R9, R26, RZ ;  /* 0x0000001a09197210 */ /* 0x000fca0007f9e0ff */
[----:B------:R-:W-:Y:S01]  /*0b40*/  IMAD.X R24, RZ, RZ, RZ, P4 ;  /* 0x000000ffff187224 */ /* 0x000fe200020e06ff */
[----:B------:R-:W-:-:S05]  /*0b50*/  IADD3 R17, P4, PT, R2, R25, RZ ;  /* 0x0000001902117210 */ /* 0x000fca0007f9e0ff */
[----:B------:R-:W-:Y:S01]  /*0b60*/  IMAD.X R18, R8, 0x1, R24, P4 ;  /* 0x0000000108127824 */ /* 0x000fe200020e0618 */
[----:B------:R-:W-:-:S04]  /*0b70*/  LEA R16, P4, R17, UR10, 0x2 ;  /* 0x0000000a11107c11 */ /* 0x000fc8000f8810ff */
[----:B------:R-:W-:Y:S01]  /*0b80*/  LEA.HI.X R17, R17, UR11, R18, 0x2, P4 ;  /* 0x0000000b11117c11 */ /* 0x000fe2000a0f1412 */
[----:B------:R-:W-:-:S04]  /*0b90*/  IMAD.WIDE.U32 R18, R21, 0x4, R14 ;  /* 0x0000000415127825 */ /* 0x000fc800078e000e */
[----:B------:R-:W-:Y:S01]  /*0ba0*/  IMAD.WIDE.U32 R20, R21, 0x4, R12 ;  /* 0x0000000415147825 */ /* 0x000fe200078e000c */
[----:B--2---:R0:W-:Y:S04]  /*0bb0*/  STG.E desc[UR6][R18.64], R11 ;  /* 0x0000000b12007986 */ /* 0x0041e8000c101906 */
[----:B------:R1:W-:Y:S04]  /*0bc0*/  STG.E desc[UR6][R20.64], R26 ;  /* 0x0000001a14007986 */ /* 0x0003e8000c101906 */
[----:B------:R-:W2:Y:S01]  /*0bd0*/  LDG.E R27, desc[UR6][R16.64+0x4] ;  /* 0x00000406101b7981 */ /* 0x000ea2000c1e1900 */
[C---:B------:R-:W-:Y:S01]  /*0be0*/  IMAD.SHL.U32 R23, R25.reuse, 0x4, RZ ;  /* 0x0000000419177824 */ /* 0x040fe200078e00ff */
[----:B------:R-:W-:Y:S01]  /*0bf0*/  SHF.L.U64.HI R25, R25, 0x2, R24 ;  /* 0x0000000219197819 */ /* 0x000fe20000010218 */
[----:B------:R-:W-:-:S03]  /*0c00*/  VIADD R29, R26, 0x1 ;  /* 0x000000011a1d7836 */ /* 0x000fc60000000000 */
[-C--:B------:R-:W-:Y:S02]  /*0c10*/  IADD3 R22, P4, PT, R14, R23.reuse, RZ ;  /* 0x000000170e167210 */ /* 0x080fe40007f9e0ff */
[----:B------:R-:W-:Y:S02]  /*0c20*/  IADD3 R24, P5, PT, R12, R23, RZ ;  /* 0x000000170c187210 */ /* 0x000fe40007fbe0ff */
[----:B------:R-:W-:-:S03]  /*0c30*/  IADD3.X R23, PT, PT, R15, R25, RZ, P4, !PT ;  /* 0x000000190f177210 */ /* 0x000fc600027fe4ff */
[----:B------:R-:W-:Y:S02]  /*0c40*/  IMAD.X R25, R13, 0x1, R25, P5 ;  /* 0x000000010d197824 */ /* 0x000fe400028e0619 */
[----:B--2---:R2:W-:Y:S04]  /*0c50*/  STG.E desc[UR6][R22.64+0x4], R27 ;  /* 0x0000041b16007986 */ /* 0x0045e8000c101906 */
[----:B------:R2:W-:Y:S04]  /*0c60*/  STG.E desc[UR6][R24.64+0x4], R29 ;  /* 0x0000041d18007986 */ /* 0x0005e8000c101906 */
[----:B0-----:R-:W3:Y:S01]  /*0c70*/  LDG.E R11, desc[UR6][R16.64+0x8] ;  /* 0x00000806100b7981 */ /* 0x001ee2000c1e1900 */
[C---:B-1----:R-:W-:Y:S01]  /*0c80*/  VIADD R21, R26.reuse, 0x2 ;  /* 0x000000021a157836 */ /* 0x042fe20000000000 */
[----:B------:R-:W-:-:S02]  /*0c90*/  IADD3 R18, PT, PT, R26, 0x3, RZ ;  /* 0x000000031a127810 */ /* 0x000fc40007ffe0ff */
[----:B---3--:R2:W-:Y:S04]  /*0ca0*/  STG.E desc[UR6][R22.64+0x8], R11 ;  /* 0x0000080b16007986 */ /* 0x0085e8000c101906 */
[----:B------:R2:W-:Y:S04]  /*0cb0*/  STG.E desc[UR6][R24.64+0x8], R21 ;  /* 0x0000081518007986 */ /* 0x0005e8000c101906 */
[----:B------:R-:W3:Y:S01]  /*0cc0*/  LDG.E R19, desc[UR6][R16.64+0xc] ;  /* 0x00000c0610137981 */ /* 0x000ee2000c1e1900 */
[----:B------:R-:W-:-:S03]  /*0cd0*/  VIADD R26, R26, 0x4 ;  /* 0x000000041a1a7836 */ /* 0x000fc60000000000 */
[----:B---3--:R2:W-:Y:S04]  /*0ce0*/  STG.E desc[UR6][R22.64+0xc], R19 ;  /* 0x00000c1316007986 */ /* 0x0085e8000c101906 */
[----:B------:R2:W-:Y:S02]  /*0cf0*/  STG.E desc[UR6][R24.64+0xc], R18 ;  /* 0x00000c1218007986 */ /* 0x0005e4000c101906 */
.L_x_6:
[----:B------:R-:W-:Y:S05]  /*0d00*/  @!P3 BRA `(.L_x_4) ;  /* 0x00000000008cb947 */ /* 0x000fea0003800000 */
[----:B------:R-:W1:Y:S01]  /*0d10*/  LDCU.64 UR10, c[0x0][0x390] ;  /* 0x00007200ff0a77ac */ /* 0x000e620008000a00 */
[----:B0-----:R-:W-:-:S05]  /*0d20*/  IMAD.IADD R17, R9, 0x1, R26 ;  /* 0x0000000109117824 */ /* 0x001fca00078e021a */
[----:B--2---:R-:W-:-:S05]  /*0d30*/  IADD3 R11, P3, PT, R2, R17, RZ ;  /* 0x00000011020b7210 */ /* 0x004fca0007f7e0ff */
[----:B------:R-:W-:Y:S01]  /*0d40*/  IMAD.X R16, RZ, RZ, R8, P3 ;  /* 0x000000ffff107224 */ /* 0x000fe200018e0608 */
[----:B-1----:R-:W-:-:S04]  /*0d50*/  LEA R20, P3, R11, UR10, 0x2 ;  /* 0x0000000a0b147c11 */ /* 0x002fc8000f8610ff */
[----:B------:R-:W-:-:S06]  /*0d60*/  LEA.HI.X R21, R11, UR11, R16, 0x2, P3 ;  /* 0x0000000b0b157c11 */ /* 0x000fcc00098f1410 */
[----:B------:R-:W2:Y:S01]  /*0d70*/  LDG.E R21, desc[UR6][R20.64] ;  /* 0x0000000614157981 */ /* 0x000ea2000c1e1900 */
[----:B------:R-:W-:Y:S01]  /*0d80*/  IMAD.WIDE.U32 R18, R17, 0x4, R14 ;  /* 0x0000000411127825 */ /* 0x000fe200078e000e */
[----:B------:R-:W-:-:S03]  /*0d90*/  ISETP.NE.AND P3, PT, R7, 0x1, PT ;  /* 0x000000010700780c */ /* 0x000fc60003f65270 */
[----:B------:R-:W-:Y:S01]  /*0da0*/  IMAD.WIDE.U32 R16, R17, 0x4, R12 ;  /* 0x0000000411107825 */ /* 0x000fe200078e000c */
[----:B--2---:R1:W-:Y:S04]  /*0db0*/  STG.E desc[UR6][R18.64], R21 ;  /* 0x0000001512007986 */ /* 0x0043e8000c101906 */
[----:B------:R1:W-:Y:S05]  /*0dc0*/  STG.E desc[UR6][R16.64], R26 ;  /* 0x0000001a10007986 */ /* 0x0003ea000c101906 */
[----:B------:R-:W-:Y:S05]  /*0dd0*/  @!P3 BRA `(.L_x_4) ;  /* 0x000000000058b947 */ /* 0x000fea0003800000 */
[----:B-1----:R-:W-:-:S04]  /*0de0*/  IADD3 R17, P3, PT, R9, R26, RZ ;  /* 0x0000001a09117210 */ /* 0x002fc80007f7e0ff */
[----:B------:R-:W-:Y:S02]  /*0df0*/  IADD3.X R18, PT, PT, RZ, RZ, RZ, P3, !PT ;  /* 0x000000ffff127210 */ /* 0x000fe40001ffe4ff */
[----:B------:R-:W-:-:S05]  /*0e00*/  IADD3 R9, P3, PT, R2, R17, RZ ;  /* 0x0000001102097210 */ /* 0x000fca0007f7e0ff */
[----:B------:R-:W-:Y:S01]  /*0e10*/  IMAD.X R16, R8, 0x1, R18, P3 ;  /* 0x0000000108107824 */ /* 0x000fe200018e0612 */
[----:B------:R-:W-:-:S04]  /*0e20*/  LEA R20, P3, R9, UR10, 0x2 ;  /* 0x0000000a09147c11 */ /* 0x000fc8000f8610ff */
[----:B------:R-:W-:-:S05]  /*0e30*/  LEA.HI.X R21, R9, UR11, R16, 0x2, P3 ;  /* 0x0000000b09157c11 */ /* 0x000fca00098f1410 */
[----:B------:R-:W2:Y:S01]  /*0e40*/  LDG.E R11, desc[UR6][R20.64+0x4] ;  /* 0x00000406140b7981 */ /* 0x000ea2000c1e1900 */
[C---:B------:R-:W-:Y:S01]  /*0e50*/  IMAD.SHL.U32 R19, R17.reuse, 0x4, RZ ;  /* 0x0000000411137824 */ /* 0x040fe200078e00ff */
[----:B------:R-:W-:-:S04]  /*0e60*/  SHF.L.U64.HI R9, R17, 0x2, R18 ;  /* 0x0000000211097819 */ /* 0x000fc80000010212 */
[-C--:B------:R-:W-:Y:S02]  /*0e70*/  IADD3 R16, P3, PT, R14, R19.reuse, RZ ;  /* 0x000000130e107210 */ /* 0x080fe40007f7e0ff */
[----:B------:R-:W-:-:S03]  /*0e80*/  IADD3 R18, P4, PT, R12, R19, RZ ;  /* 0x000000130c127210 */ /* 0x000fc60007f9e0ff */
[----:B------:R-:W-:Y:S01]  /*0e90*/  IMAD.X R17, R15, 0x1, R9, P3 ;  /* 0x000000010f117824 */ /* 0x000fe200018e0609 */
[----:B------:R-:W-:Y:S01]  /*0ea0*/  IADD3.X R19, PT, PT, R13, R9, RZ, P4, !PT ;  /* 0x000000090d137210 */ /* 0x000fe200027fe4ff */
[----:B------:R-:W-:Y:S01]  /*0eb0*/  VIADD R9, R26, 0x1 ;  /* 0x000000011a097836 */ /* 0x000fe20000000000 */
[----:B------:R-:W-:Y:S02]  /*0ec0*/  ISETP.NE.AND P3, PT, R7, 0x2, PT ;  /* 0x000000020700780c */ /* 0x000fe40003f65270 */
[----:B--2---:R3:W-:Y:S04]  /*0ed0*/  STG.E desc[UR6][R16.64+0x4], R11 ;  /* 0x0000040b10007986 */ /* 0x0047e8000c101906 */
[----:B------:R3:W-:Y:S07]  /*0ee0*/  STG.E desc[UR6][R18.64+0x4], R9 ;  /* 0x0000040912007986 */ /* 0x0007ee000c101906 */
[----:B------:R-:W-:Y:S05]  /*0ef0*/  @!P3 BRA `(.L_x_4) ;  /* 0x000000000010b947 */ /* 0x000fea0003800000 */
[----:B------:R-:W2:Y:S01]  /*0f00*/  LDG.E R21, desc[UR6][R20.64+0x8] ;  /* 0x0000080614157981 */ /* 0x000ea2000c1e1900 */
[----:B---3--:R-:W-:-:S03]  /*0f10*/  VIADD R9, R26, 0x2 ;  /* 0x000000021a097836 */ /* 0x008fc60000000000 */
[----:B--2---:R4:W-:Y:S04]  /*0f20*/  STG.E desc[UR6][R16.64+0x8], R21 ;  /* 0x0000081510007986 */ /* 0x0049e8000c101906 */
[----:B------:R4:W-:Y:S02]  /*0f30*/  STG.E desc[UR6][R18.64+0x8], R9 ;  /* 0x0000080912007986 */ /* 0x0009e4000c101906 */
.L_x_4:
[----:B------:R-:W-:Y:S05]  /*0f40*/  @!P2 BRA `(.L_x_7) ;  /* 0xfffffff000a0a947 */ /* 0x000fea000383ffff */
.L_x_1:
[----:B------:R-:W-:Y:S05]  /*0f50*/  BSYNC.RECONVERGENT B0 ;  /* 0x0000000000007941 */ /* 0x000fea0003800200 */
.L_x_0:
[----:B------:R-:W5:Y:S02]  /*0f60*/  LDC R2, c[0x0][0x38c] ;  /* 0x0000e300ff027b82 */ /* 0x000f640000000800 */
[----:B-----5:R-:W-:-:S04]  /*0f70*/  ISETP.GE.AND P0, PT, R2, 0x1, PT ;  /* 0x000000010200780c */ /* 0x020fc80003f06270 */
[----:B------:R-:W-:-:S13]  /*0f80*/  ISETP.GE.OR P0, PT, R0, R3, !P0 ;  /* 0x000000030000720c */ /* 0x000fda0004706670 */
[----:B------:R-:W-:Y:S05]  /*0f90*/  @P0 EXIT ;  /* 0x000000000000094d */ /* 0x000fea0003800000 */
[----:B------:R-:W0:Y:S02]  /*0fa0*/  LDCU.U16 UR4, c[0x0][0x384] ;  /* 0x00007080ff0477ac */ /* 0x000e240008000400 */
.L_x_14:
[----:B------:R-:W5:Y:S01]  /*0fb0*/  LDCU UR8, c[0x0][0x384] ;  /* 0x00007080ff0877ac */ /* 0x000f620008000800 */
[----:B------:R-:W-:Y:S01]  /*0fc0*/  IMAD.MOV.U32 R2, RZ, RZ, RZ ;  /* 0x000000ffff027224 */ /* 0x000fe200078e00ff */
[----:B------:R-:W-:Y:S02]  /*0fd0*/  PRMT R4, RZ, 0x7610, R4 ;  /* 0x00007610ff047816 */ /* 0x000fe40000000004 */
[----:B------:R-:W-:Y:S01]  /*0fe0*/  PRMT R5, RZ, 0x7610, R5 ;  /* 0x00007610ff057816 */ /* 0x000fe20000000005 */
[----:B-----5:R-:W-:-:S04]  /*0ff0*/  IMAD R3, R0, UR8, RZ ;  /* 0x0000000800037c24 */ /* 0x020fc8000f8e02ff */
[----:B0-23--:R-:W-:-:S07]  /*1000*/  IMAD.WIDE R10, R3, 0x4, R14 ;  /* 0x00000004030a7825 */ /* 0x00dfce00078e020e */
.L_x_13:
[----:B-1--4-:R-:W0:Y:S01]  /*1010*/  LDC R17, c[0x0][0x384] ;  /* 0x0000e100ff117b82 */ /* 0x012e220000000800 */
[----:B------:R-:W-:Y:S01]  /*1020*/  IADD3 R6, PT, PT, R2, 0x1, RZ ;  /* 0x0000000102067810 */ /* 0x000fe20007ffe0ff */
[----:B------:R-:W-:-:S03]  /*1030*/  IMAD.MOV.U32 R9, RZ, RZ, R2 ;  /* 0x000000ffff097224 */ /* 0x000fc600078e0002 */
[----:B0-----:R-:W-:-:S13]  /*1040*/  ISETP.GE.AND P0, PT, R6, R17, PT ;  /* 0x000000110600720c */ /* 0x001fda0003f06270 */
[----:B------:R-:W-:Y:S05]  /*1050*/  @P0 BRA `(.L_x_8) ;  /* 0x0000000c00240947 */ /* 0x000fea0003800000 */
[--C-:B------:R-:W-:Y:S02]  /*1060*/  IADD3 R7, PT, PT, -R2, -0x2, R17.reuse ;  /* 0xfffffffe02077810 */ /* 0x100fe40007ffe111 */
[-C--:B------:R-:W-:Y:S02]  /*1070*/  LOP3.LUT R8, RZ, R2.reuse, RZ, 0x33, !PT ;  /* 0x00000002ff087212 */ /* 0x080fe400078e33ff */
[----:B------:R-:W-:Y:S01]  /*1080*/  ISETP.GE.U32.AND P0, PT, R7, 0xf, PT ;  /* 0x0000000f0700780c */ /* 0x000fe20003f06070 */
[----:B------:R-:W-:Y:S01]  /*1090*/  IMAD.MOV.U32 R7, RZ, RZ, R6 ;  /* 0x000000ffff077224 */ /* 0x000fe200078e0006 */
[----:B------:R-:W-:Y:S01]  /*10a0*/  MOV R9, R2 ;  /* 0x0000000200097202 */ /* 0x000fe20000000f00 */
[----:B------:R-:W-:-:S10]  /*10b0*/  IMAD.IADD R8, R8, 0x1, R17 ;  /* 0x0000000108087824 */ /* 0x000fd400078e0211 */
[----:B------:R-:W-:Y:S05]  /*10c0*/  @!P0 BRA `(.L_x_9) ;  /* 0x00000004006c8947 */ /* 0x000fea0003800000 */
[----:B------:R-:W-:Y:S01]  /*10d0*/  LOP3.LUT R7, R8, 0xfffffff0, RZ, 0xc0, !PT ;  /* 0xfffffff008077812 */ /* 0x000fe200078ec0ff */
[--C-:B------:R-:W-:Y:S02]  /*10e0*/  IMAD.MOV.U32 R24, RZ, RZ, R2.reuse ;  /* 0x000000ffff187224 */ /* 0x100fe400078e0002 */
[----:B------:R-:W-:Y:S02]  /*10f0*/  IMAD.MOV.U32 R9, RZ, RZ, R2 ;  /* 0x000000ffff097224 */ /* 0x000fe400078e0002 */
[----:B------:R-:W-:-:S07]  /*1100*/  IMAD.MOV R7, RZ, RZ, -R7 ;  /* 0x000000ffff077224 */ /* 0x000fce00078e0a07 */
.L_x_10:
[----:B------:R-:W-:Y:S01]  /*1110*/  IADD3 R18, PT, PT, R24, 0x1, RZ ;  /* 0x0000000118127810 */ /* 0x000fe20007ffe0ff */
[----:B------:R-:W-:-:S04]  /*1120*/  IMAD.WIDE R20, R9, 0x4, R10 ;  /* 0x0000000409147825 */ /* 0x000fc800078e020a */
[----:B------:R-:W-:Y:S02]  /*1130*/  IMAD.WIDE.U32 R16, R18, 0x4, R10 ;  /* 0x0000000412107825 */ /* 0x000fe400078e000a */
[----:B------:R-:W2:Y:S04]  /*1140*/  LDG.E R20, desc[UR6][R20.64] ;  /* 0x0000000614147981 */ /* 0x000ea8000c1e1900 */
[----:B------:R-:W2:Y:S04]  /*1150*/  LDG.E R19, desc[UR6][R16.64] ;  /* 0x0000000610137981 */ /* 0x000ea8000c1e1900 */
[----:B------:R-:W3:Y:S01]  /*1160*/  LDG.E R25, desc[UR6][R16.64+0x8] ;  /* 0x0000080610197981 */ /* 0x000ee2000c1e1900 */
[----:B--2---:R-:W-:-:S04]  /*1170*/  FSETP.GEU.AND P0, PT, R19, R20, PT ;  /* 0x000000141300720b */ /* 0x004fc80003f0e000 */
[----:B------:R-:W-:Y:S02]  /*1180*/  SEL R9, R18, R9, !P0 ;  /* 0x0000000912097207 */ /* 0x000fe40004000000 */
[----:B------:R-:W2:Y:S03]  /*1190*/  LDG.E R18, desc[UR6][R16.64+0x4] ;  /* 0x0000040610127981 */ /* 0x000ea6000c1e1900 */
[----:B------:R-:W-:-:S06]  /*11a0*/  IMAD.WIDE R22, R9, 0x4, R10 ;  /* 0x0000000409167825 */ /* 0x000fcc00078e020a */
[----:B------:R-:W2:Y:S02]  /*11b0*/  LDG.E R23, desc[UR6][R22.64] ;  /* 0x0000000616177981 */ /* 0x000ea4000c1e1900 */
[----:B--2---:R-:W-:-:S13]  /*11c0*/  FSETP.GEU.AND P0, PT, R18, R23, PT ;  /* 0x000000171200720b */ /* 0x004fda0003f0e000 */
[----:B------:R-:W-:-:S04]  /*11d0*/  @!P0 VIADD R9, R24, 0x2 ;  /* 0x0000000218098836 */ /* 0x000fc80000000000 */
[----:B------:R-:W-:-:S06]  /*11e0*/  IMAD.WIDE R18, R9, 0x4, R10 ;  /* 0x0000000409127825 */ /* 0x000fcc00078e020a */
[----:B------:R-:W3:Y:S02]  /*11f0*/  LDG.E R18, desc[UR6][R18.64] ;  /* 0x0000000612127981 */ /* 0x000ee4000c1e1900 */
[----:B---3--:R-:W-:Y:S02]  /*1200*/  FSETP.GEU.AND P0, PT, R25, R18, PT ;  /* 0x000000121900720b */ /* 0x008fe40003f0e000 */
[----:B------:R-:W2:Y:S11]  /*1210*/  LDG.E R25, desc[UR6][R16.64+0xc] ;  /* 0x00000c0610197981 */ /* 0x000eb6000c1e1900 */
[----:B------:R-:W-:-:S04]  /*1220*/  @!P0 VIADD R9, R24, 0x3 ;  /* 0x0000000318098836 */ /* 0x000fc80000000000 */
[----:B------:R-:W-:-:S06]  /*1230*/  IMAD.WIDE R20, R9, 0x4, R10 ;  /* 0x0000000409147825 */ /* 0x000fcc00078e020a */
[----:B------:R-:W2:Y:S02]  /*1240*/  LDG.E R20, desc[UR6][R20.64] ;  /* 0x0000000614147981 */ /* 0x000ea4000c1e1900 */
[----:B--2---:R-:W-:Y:S02]  /*1250*/  FSETP.GEU.AND P0, PT, R25, R20, PT ;  /* 0x000000141900720b */ /* 0x004fe40003f0e000 */
[----:B------:R-:W2:Y:S11]  /*1260*/  LDG.E R25, desc[UR6][R16.64+0x10] ;  /* 0x0000100610197981 */ /* 0x000eb6000c1e1900 */
[----:B------:R-:W-:-:S04]  /*1270*/  @!P0 VIADD R9, R24, 0x4 ;  /* 0x0000000418098836 */ /* 0x000fc80000000000 */
[----:B------:R-:W-:-:S06]  /*1280*/  IMAD.WIDE R22, R9, 0x4, R10 ;  /* 0x0000000409167825 */ /* 0x000fcc00078e020a */
[----:B------:R-:W2:Y:S02]  /*1290*/  LDG.E R22, desc[UR6][R22.64] ;  /* 0x0000000616167981 */ /* 0x000ea4000c1e1900 */
[----:B--2---:R-:W-:Y:S02]  /*12a0*/  FSETP.GEU.AND P0, PT, R25, R22, PT ;  /* 0x000000161900720b */ /* 0x004fe40003f0e000 */
[----:B------:R-:W2:Y:S11]  /*12b0*/  LDG.E R25, desc[UR6][R16.64+0x14] ;  /* 0x0000140610197981 */ /* 0x000eb6000c1e1900 */
[----:B------:R-:W-:-:S05]  /*12c0*/  @!P0 IADD3 R9, PT, PT, R24, 0x5, RZ ;  /* 0x0000000518098810 */ /* 0x000fca0007ffe0ff */
        /* <DEDUP_REMOVED lines=51> */
[----:B------:R-:W2:Y:S01]  /*1600*/  LDG.E R20, desc[UR6][R20.64] ;  /* 0x0000000614147981 */ /* 0x000ea2000c1e1900 */
[----:B------:R-:W-:-:S05]  /*1610*/  VIADD R7, R7, 0x10 ;  /* 0x0000001007077836 */ /* 0x000fca0000000000 */
[----:B------:R-:W-:Y:S02]  /*1620*/  ISETP.NE.AND P1, PT, R7, RZ, PT ;  /* 0x000000ff0700720c */ /* 0x000fe40003f25270 */
[----:B------:R-:W-:Y:S02]  /*1630*/  IADD3 R24, PT, PT, R24, 0x10, RZ ;  /* 0x0000001018187810 */ /* 0x000fe40007ffe0ff */
[----:B--2---:R-:W-:-:S04]  /*1640*/  FSETP.GEU.AND P0, PT, R25, R20, PT ;  /* 0x000000141900720b */ /* 0x004fc80003f0e000 */
[----:B------:R-:W-:-:S05]  /*1650*/  SEL R9, R24, R9, !P0 ;  /* 0x0000000918097207 */ /* 0x000fca0004000000 */
[----:B------:R-:W-:Y:S05]  /*1660*/  @P1 BRA `(.L_x_10) ;  /* 0xfffffff800a81947 */ /* 0x000fea000383ffff */
[----:B------:R-:W-:-:S07]  /*1670*/  VIADD R7, R24, 0x1 ;  /* 0x0000000118077836 */ /* 0x000fce0000000000 */
.L_x_9:
[----:B------:R-:W-:-:S13]  /*1680*/  LOP3.LUT P0, RZ, R8, 0xf, RZ, 0xc0, !PT ;  /* 0x0000000f08ff7812 */ /* 0x000fda000780c0ff */
[----:B------:R-:W-:Y:S05]  /*1690*/  @!P0 BRA `(.L_x_8) ;  /* 0x0000000400948947 */ /* 0x000fea0003800000 */
[----:B------:R-:W-:-:S05]  /*16a0*/  LOP3.LUT R8, RZ, R5, RZ, 0x33, !PT ;  /* 0x00000005ff087212 */ /* 0x000fca00078e33ff */
[----:B------:R-:W-:-:S05]  /*16b0*/  VIADD R8, R8, UR4 ;  /* 0x0000000408087c36 */ /* 0x000fca0008000000 */
[----:B------:R-:W-:-:S04]  /*16c0*/  LOP3.LUT R8, R8, 0xf, RZ, 0xc0, !PT ;  /* 0x0000000f08087812 */ /* 0x000fc800078ec0ff */
[C---:B------:R-:W-:Y:S01]  /*16d0*/  LOP3.LUT P0, RZ, R8.reuse, 0x7, RZ, 0xc0, !PT ;  /* 0x0000000708ff7812 */ /* 0x040fe2000780c0ff */
[----:B------:R-:W-:-:S05]  /*16e0*/  VIADD R16, R8, 0xffffffff ;  /* 0xffffffff08107836 */ /* 0x000fca0000000000 */
[----:B------:R-:W-:-:S13]  /*16f0*/  ISETP.GE.U32.AND P1, PT, R16, 0x7, PT ;  /* 0x000000071000780c */ /* 0x000fda0003f26070 */
[----:B------:R-:W-:Y:S05]  /*1700*/  @!P1 BRA `(.L_x_11) ;  /* 0x0000000000a89947 */ /* 0x000fea0003800000 */
[----:B------:R-:W-:-:S04]  /*1710*/  IMAD.WIDE R18, R9, 0x4, R10 ;  /* 0x0000000409127825 */ /* 0x000fc800078e020a */
[C---:B------:R-:W-:Y:S02]  /*1720*/  IMAD.WIDE.U32 R16, R7.reuse, 0x4, R10 ;  /* 0x0000000407107825 */ /* 0x040fe400078e000a */
[----:B------:R-:W2:Y:S04]  /*1730*/  LDG.E R19, desc[UR6][R18.64] ;  /* 0x0000000612137981 */ /* 0x000ea8000c1e1900 */
[----:B------:R-:W2:Y:S02]  /*1740*/  LDG.E R8, desc[UR6][R16.64] ;  /* 0x0000000610087981 */ /* 0x000ea4000c1e1900 */
[----:B--2---:R-:W-:Y:S02]  /*1750*/  FSETP.GEU.AND P1, PT, R8, R19, PT ;  /* 0x000000130800720b */ /* 0x004fe40003f2e000 */
[----:B------:R-:W2:Y:S02]  /*1760*/  LDG.E R8, desc[UR6][R16.64+0x4] ;  /* 0x0000040610087981 */ /* 0x000ea4000c1e1900 */
[----:B------:R-:W-:-:S05]  /*1770*/  SEL R9, R7, R9, !P1 ;  /* 0x0000000907097207 */ /* 0x000fca0004800000 */
        /* <DEDUP_REMOVED lines=32> */
[----:B--2---:R-:W-:-:S13]  /*1980*/  FSETP.GEU.AND P1, PT, R8, R21, PT ;  /* 0x000000150800720b */ /* 0x004fda0003f2e000 */
[C---:B------:R-:W-:Y:S02]  /*1990*/  @!P1 VIADD R9, R7.reuse, 0x7 ;  /* 0x0000000707099836 */ /* 0x040fe40000000000 */
[----:B------:R-:W-:-:S07]  /*19a0*/  VIADD R7, R7, 0x8 ;  /* 0x0000000807077836 */ /* 0x000fce0000000000 */
.L_x_11:
[----:B------:R-:W-:Y:S05]  /*19b0*/  @!P0 BRA `(.L_x_8) ;  /* 0x0000000000cc8947 */ /* 0x000fea0003800000 */
[----:B------:R-:W-:-:S04]  /*19c0*/  LOP3.LUT R8, RZ, R4, RZ, 0x33, !PT ;  /* 0x00000004ff087212 */ /* 0x000fc800078e33ff */
[----:B------:R-:W-:-:S04]  /*19d0*/  IADD3 R8, PT, PT, R8, UR4, RZ ;  /* 0x0000000408087c10 */ /* 0x000fc8000fffe0ff */
[----:B------:R-:W-:-:S04]  /*19e0*/  LOP3.LUT R8, R8, 0xffff, RZ, 0xc0, !PT ;  /* 0x0000ffff08087812 */ /* 0x000fc800078ec0ff */
[C---:B------:R-:W-:Y:S02]  /*19f0*/  LOP3.LUT R16, R8.reuse, 0x7, RZ, 0xc0, !PT ;  /* 0x0000000708107812 */ /* 0x040fe400078ec0ff */
[----:B------:R-:W-:-:S03]  /*1a00*/  LOP3.LUT R8, R8, 0x3, RZ, 0xc0, !PT ;  /* 0x0000000308087812 */ /* 0x000fc600078ec0ff */
[----:B------:R-:W-:Y:S01]  /*1a10*/  VIADD R16, R16, 0xffffffff ;  /* 0xffffffff10107836 */ /* 0x000fe20000000000 */
[----:B------:R-:W-:-:S04]  /*1a20*/  ISETP.NE.AND P1, PT, R8, RZ, PT ;  /* 0x000000ff0800720c */ /* 0x000fc80003f25270 */
[----:B------:R-:W-:-:S13]  /*1a30*/  ISETP.GE.U32.AND P0, PT, R16, 0x3, PT ;  /* 0x000000031000780c */ /* 0x000fda0003f06070 */
[----:B------:R-:W-:Y:S05]  /*1a40*/  @!P0 BRA `(.L_x_12) ;  /* 0x0000000000588947 */ /* 0x000fea0003800000 */
[----:B------:R-:W-:-:S04]  /*1a50*/  IMAD.WIDE R22, R9, 0x4, R10 ;  /* 0x0000000409167825 */ /* 0x000fc800078e020a */
[----:B------:R-:W-:Y:S02]  /*1a60*/  IMAD.WIDE.U32 R16, R7, 0x4, R10 ;  /* 0x0000000407107825 */ /* 0x000fe400078e000a */
[----:B------:R-:W2:Y:S04]  /*1a70*/  LDG.E R23, desc[UR6][R22.64] ;  /* 0x0000000616177981 */ /* 0x000ea8000c1e1900 */
[----:B------:R-:W2:Y:S04]  /*1a80*/  LDG.E R18, desc[UR6][R16.64] ;  /* 0x0000000610127981 */ /* 0x000ea8000c1e1900 */
[----:B------:R-:W3:Y:S04]  /*1a90*/  LDG.E R20, desc[UR6][R16.64+0x4] ;  /* 0x0000040610147981 */ /* 0x000ee8000c1e1900 */
[----:B------:R-:W4:Y:S01]  /*1aa0*/  LDG.E R24, desc[UR6][R16.64+0x8] ;  /* 0x0000080610187981 */ /* 0x000f22000c1e1900 */
[----:B--2---:R-:W-:-:S04]  /*1ab0*/  FSETP.GEU.AND P0, PT, R18, R23, PT ;  /* 0x000000171200720b */ /* 0x004fc80003f0e000 */
[----:B------:R-:W-:-:S05]  /*1ac0*/  SEL R9, R7, R9, !P0 ;  /* 0x0000000907097207 */ /* 0x000fca0004000000 */
[----:B------:R-:W-:-:S06]  /*1ad0*/  IMAD.WIDE R18, R9, 0x4, R10 ;  /* 0x0000000409127825 */ /* 0x000fcc00078e020a */
[----:B------:R-:W3:Y:S02]  /*1ae0*/  LDG.E R19, desc[UR6][R18.64] ;  /* 0x0000000612137981 */ /* 0x000ee4000c1e1900 */
[----:B---3--:R-:W-:-:S13]  /*1af0*/  FSETP.GEU.AND P0, PT, R20, R19, PT ;  /* 0x000000131400720b */ /* 0x008fda0003f0e000 */
[----:B------:R-:W-:-:S04]  /*1b00*/  @!P0 VIADD R9, R7, 0x1 ;  /* 0x0000000107098836 */ /* 0x000fc80000000000 */
[----:B------:R-:W-:-:S06]  /*1b10*/  IMAD.WIDE R20, R9, 0x4, R10 ;  /* 0x0000000409147825 */ /* 0x000fcc00078e020a */
[----:B------:R-:W4:Y:S02]  /*1b20*/  LDG.E R21, desc[UR6][R20.64] ;  /* 0x0000000614157981 */ /* 0x000f24000c1e1900 */
[----:B----4-:R-:W-:Y:S02]  /*1b30*/  FSETP.GEU.AND P0, PT, R24, R21, PT ;  /* 0x000000151800720b */ /* 0x010fe40003f0e000 */
[----:B------:R-:W2:Y:S11]  /*1b40*/  LDG.E R24, desc[UR6][R16.64+0xc] ;  /* 0x00000c0610187981 */ /* 0x000eb6000c1e1900 */
[----:B------:R-:W-:-:S05]  /*1b50*/  @!P0 IADD3 R9, PT, PT, R7, 0x2, RZ ;  /* 0x0000000207098810 */ /* 0x000fca0007ffe0ff */
[----:B------:R-:W-:-:S06]  /*1b60*/  IMAD.WIDE R22, R9, 0x4, R10 ;  /* 0x0000000409167825 */ /* 0x000fcc00078e020a */
[----:B------:R-:W2:Y:S02]  /*1b70*/  LDG.E R23, desc[UR6][R22.64] ;  /* 0x0000000616177981 */ /* 0x000ea4000c1e1900 */
[----:B--2---:R-:W-:-:S13]  /*1b80*/  FSETP.GEU.AND P0, PT, R24, R23, PT ;  /* 0x000000171800720b */ /* 0x004fda0003f0e000 */
[C---:B------:R-:W-:Y:S02]  /*1b90*/  @!P0 VIADD R9, R7.reuse, 0x3 ;  /* 0x0000000307098836 */ /* 0x040fe40000000000 */
[----:B------:R-:W-:-:S07]  /*1ba0*/  VIADD R7, R7, 0x4 ;  /* 0x0000000407077836 */ /* 0x000fce0000000000 */
.L_x_12:
[----:B------:R-:W-:Y:S05]  /*1bb0*/  @!P1 BRA `(.L_x_8) ;  /* 0x00000000004c9947 */ /* 0x000fea0003800000 */
[----:B------:R-:W-:-:S04]  /*1bc0*/  IMAD.WIDE R18, R9, 0x4, R10 ;  /* 0x0000000409127825 */ /* 0x000fc800078e020a */
[----:B------:R-:W-:Y:S02]  /*1bd0*/  IMAD.WIDE.U32 R16, R7, 0x4, R10 ;  /* 0x0000000407107825 */ /* 0x000fe400078e000a */
[----:B------:R-:W2:Y:S04]  /*1be0*/  LDG.E R19, desc[UR6][R18.64] ;  /* 0x0000000612137981 */ /* 0x000ea8000c1e1900 */
[----:B------:R-:W2:Y:S01]  /*1bf0*/  LDG.E R20, desc[UR6][R16.64] ;  /* 0x0000000610147981 */ /* 0x000ea2000c1e1900 */
[----:B------:R-:W-:Y:S02]  /*1c00*/  ISETP.NE.AND P1, PT, R8, 0x1, PT ;  /* 0x000000010800780c */ /* 0x000fe40003f25270 */
[----:B--2---:R-:W-:-:S04]  /*1c10*/  FSETP.GEU.AND P0, PT, R20, R19, PT ;  /* 0x000000131400720b */ /* 0x004fc80003f0e000 */
[----:B------:R-:W-:-:S07]  /*1c20*/  SEL R9, R7, R9, !P0 ;  /* 0x0000000907097207 */ /* 0x000fce0004000000 */
[----:B------:R-:W-:Y:S05]  /*1c30*/  @!P1 BRA `(.L_x_8) ;  /* 0x00000000002c9947 */ /* 0x000fea0003800000 */
[----:B------:R-:W-:Y:S01]  /*1c40*/  IMAD.WIDE R18, R9, 0x4, R10 ;  /* 0x0000000409127825 */ /* 0x000fe200078e020a */
[----:B------:R-:W2:Y:S05]  /*1c50*/  LDG.E R20, desc[UR6][R16.64+0x4] ;  /* 0x0000040610147981 */ /* 0x000eaa000c1e1900 */
[----:B------:R-:W2:Y:S01]  /*1c60*/  LDG.E R19, desc[UR6][R18.64] ;  /* 0x0000000612137981 */ /* 0x000ea2000c1e1900 */
[----:B------:R-:W-:-:S13]  /*1c70*/  ISETP.NE.AND P1, PT, R8, 0x2, PT ;  /* 0x000000020800780c */ /* 0x000fda0003f25270 */
[----:B------:R-:W3:Y:S01]  /*1c80*/  @P1 LDG.E R8, desc[UR6][R16.64+0x8] ;  /* 0x0000080610081981 */ /* 0x000ee2000c1e1900 */
[----:B--2---:R-:W-:-:S13]  /*1c90*/  FSETP.GEU.AND P0, PT, R20, R19, PT ;  /* 0x000000131400720b */ /* 0x004fda0003f0e000 */
[----:B------:R-:W-:-:S05]  /*1ca0*/  @!P0 IADD3 R9, PT, PT, R7, 0x1, RZ ;  /* 0x0000000107098810 */ /* 0x000fca0007ffe0ff */
[----:B------:R-:W-:-:S06]  /*1cb0*/  @P1 IMAD.WIDE R20, R9, 0x4, R10 ;  /* 0x0000000409141825 */ /* 0x000fcc00078e020a */
[----:B------:R-:W3:Y:S02]  /*1cc0*/  @P1 LDG.E R21, desc[UR6][R20.64] ;  /* 0x0000000614151981 */ /* 0x000ee4000c1e1900 */
[----:B---3--:R-:W-:-:S13]  /*1cd0*/  FSETP.GEU.OR P0, PT, R8, R21, !P1 ;  /* 0x000000150800720b */ /* 0x008fda0004f0e400 */
[----:B------:R-:W-:-:S07]  /*1ce0*/  @!P0 VIADD R9, R7, 0x2 ;  /* 0x0000000207098836 */ /* 0x000fce0000000000 */
.L_x_8:
[----:B------:R-:W-:Y:S01]  /*1cf0*/  ISETP.NE.AND P0, PT, R9, R2, PT ;  /* 0x000000020900720c */ /* 0x000fe20003f05270 */
[----:B------:R-:W0:-:S12]  /*1d00*/  LDCU UR8, c[0x0][0x38c] ;  /* 0x00007180ff0877ac */ /* 0x000e180008000800 */
[----:B------:R-:W-:-:S04]  /*1d10*/  @P0 IMAD.WIDE.U32 R18, R2, 0x4, R10 ;  /* 0x0000000402120825 */ /* 0x000fc800078e000a */
[----:B------:R-:W-:Y:S01]  /*1d20*/  @P0 IMAD.WIDE R16, R9, 0x4, R10 ;  /* 0x0000000409100825 */ /* 0x000fe200078e020a */
[----:B------:R-:W2:Y:S04]  /*1d30*/  @P0 LDG.E R23, desc[UR6][R18.64] ;  /* 0x0000000612170981 */ /* 0x000ea8000c1e1900 */
[----:B------:R-:W3:Y:S01]  /*1d40*/  @P0 LDG.E R7, desc[UR6][R16.64] ;  /* 0x0000000610070981 */ /* 0x000ee2000c1e1900 */
[C---:B------:R-:W-:Y:S01]  /*1d50*/  @P0 IMAD.IADD R25, R3.reuse, 0x1, R2 ;  /* 0x0000000103190824 */ /* 0x040fe200078e0202 */
[----:B------:R-:W-:-:S03]  /*1d60*/  @P0 IADD3 R21, PT, PT, R3, R9, RZ ;  /* 0x0000000903150210 */ /* 0x000fc60007ffe0ff */
[----:B------:R-:W-:-:S04]  /*1d70*/  @P0 IMAD.WIDE R8, R25, 0x4, R12 ;  /* 0x0000000419080825 */ /* 0x000fc800078e020c */
[----:B------:R-:W-:Y:S01]  /*1d80*/  @P0 IMAD.WIDE R20, R21, 0x4, R12 ;  /* 0x0000000415140825 */ /* 0x000fe200078e020c */
[----:B--2---:R2:W-:Y:S04]  /*1d90*/  @P0 STG.E desc[UR6][R16.64], R23 ;  /* 0x0000001710000986 */ /* 0x0045e8000c101906 */
[----:B---3--:R2:W-:Y:S04]  /*1da0*/  @P0 STG.E desc[UR6][R18.64], R7 ;  /* 0x0000000712000986 */ /* 0x0085e8000c101906 */
[----:B------:R-:W3:Y:S04]  /*1db0*/  @P0 LDG.E R27, desc[UR6][R8.64] ;  /* 0x00000006081b0981 */ /* 0x000ee8000c1e1900 */
[----:B------:R-:W4:Y:S01]  /*1dc0*/  @P0 LDG.E R25, desc[UR6][R20.64] ;  /* 0x0000000614190981 */ /* 0x000f22000c1e1900 */
[----:B------:R-:W-:Y:S01]  /*1dd0*/  VIADD R5, R5, 0x1 ;  /* 0x0000000105057836 */ /* 0x000fe20000000000 */
[----:B------:R-:W-:Y:S01]  /*1de0*/  MOV R2, R6 ;  /* 0x0000000600027202 */ /* 0x000fe20000000f00 */
[----:B------:R-:W-:Y:S01]  /*1df0*/  VIADD R4, R4, 0x1 ;  /* 0x0000000104047836 */ /* 0x000fe20000000000 */
[----:B---3--:R2:W-:Y:S04]  /*1e00*/  @P0 STG.E desc[UR6][R20.64], R27 ;  /* 0x0000001b14000986 */ /* 0x0085e8000c101906 */
[----:B----4-:R2:W-:Y:S01]  /*1e10*/  @P0 STG.E desc[UR6][R8.64], R25 ;  /* 0x0000001908000986 */ /* 0x0105e2000c101906 */
[----:B0-----:R-:W-:-:S13]  /*1e20*/  ISETP.NE.AND P0, PT, R6, UR8, PT ;  /* 0x0000000806007c0c */ /* 0x001fda000bf05270 */
[----:B--2---:R-:W-:Y:S05]  /*1e30*/  @P0 BRA `(.L_x_13) ;  /* 0xfffffff000740947 */ /* 0x004fea000383ffff */
[----:B------:R-:W0:Y:S01]  /*1e40*/  LDCU UR8, c[0x0][0x388] ;  /* 0x00007100ff0877ac */ /* 0x000e220008000800 */
[----:B------:R-:W-:-:S05]  /*1e50*/  VIADD R0, R0, UR5 ;  /* 0x0000000500007c36 */ /* 0x000fca0008000000 */
[----:B0-----:R-:W-:-:S13]  /*1e60*/  ISETP.GE.AND P0, PT, R0, UR8, PT ;  /* 0x0000000800007c0c */ /* 0x001fda000bf06270 */
[----:B------:R-:W-:Y:S05]  /*1e70*/  @!P0 BRA `(.L_x_14) ;  /* 0xfffffff0004c8947 */ /* 0x000fea000383ffff */
[----:B------:R-:W-:Y:S05]  /*1e80*/  EXIT ;  /* 0x000000000000794d */ /* 0x000fea0003800000 */
.L_x_15:
[----:B------:R-:W-:-:S00]  /*1e90*/  BRA `(.L_x_15) ;  /* 0xfffffffc00fc7947 */ /* 0x000fc0000383ffff */
[----:B------:R-:W-:-:S00]  /*1ea0*/  NOP ;  /* 0x0000000000007918 */ /* 0x000fc00000000000 */
        /* <DEDUP_REMOVED lines=13> */
.L_x_184:


//--------------------- .text._Z20group_point_grad_gpuiiiiiPKfPKiPf --------------------------
	.section	.text._Z20group_point_grad_gpuiiiiiPKfPKiPf,"ax",@progbits
	.align	128
        .global         _Z20group_point_grad_gpuiiiiiPKfPKiPf
        .type           _Z20group_point_grad_gpuiiiiiPKfPKiPf,@function
        .size           _Z20group_point_grad_gpuiiiiiPKfPKiPf,(.L_x_185 - _Z20group_point_grad_gpuiiiiiPKfPKiPf)
        .other          _Z20group_point_grad_gpuiiiiiPKfPKiPf,@"STO_CUDA_ENTRY STV_DEFAULT"
_Z20group_point_grad_gpuiiiiiPKfPKiPf:
.text._Z20group_point_grad_gpuiiiiiPKfPKiPf:
[----:B------:R-:W-:Y:S01]  /*0000*/  LDC R1, c[0x0][0x37c] ;  /* 0x0000df00ff017b82 */ /* 0x000fe20000000800 */
[----:B------:R-:W0:Y:S07]  /*0010*/  S2R R2, SR_TID.X ;  /* 0x0000000000027919 */ /* 0x000e2e0000002100 */
[----:B------:R-:W1:Y:S01]  /*0020*/  LDC.64 R6, c[0x0][0x388] ;  /* 0x0000e200ff067b82 */ /* 0x000e620000000a00 */
[----:B------:R-:W1:Y:S01]  /*0030*/  LDCU UR5, c[0x0][0x380] ;  /* 0x00007000ff0577ac */ /* 0x000e620008000800 */
[----:B------:R-:W2:Y:S06]  /*0040*/  LDCU UR8, c[0x0][0x390] ;  /* 0x00007200ff0877ac */ /* 0x000eac0008000800 */
[----:B------:R-:W0:Y:S08]  /*0050*/  S2UR UR4, SR_CTAID.X ;  /* 0x00000000000479c3 */ /* 0x000e300000002500 */
[----:B------:R-:W0:Y:S01]  /*0060*/  LDC R15, c[0x0][0x360] ;  /* 0x0000d800ff0f7b82 */ /* 0x000e220000000800 */
[----:B-1----:R-:W-:-:S04]  /*0070*/  IMAD R0, R6, UR5, RZ ;  /* 0x0000000506007c24 */ /* 0x002fc8000f8e02ff */
[----:B------:R-:W-:-:S04]  /*0080*/  IMAD R0, R0, R7, RZ ;  /* 0x0000000700007224 */ /* 0x000fc800078e02ff */
[----:B--2---:R-:W-:Y:S02]  /*0090*/  IMAD R0, R0, UR8, RZ ;  /* 0x0000000800007c24 */ /* 0x004fe4000f8e02ff */
[----:B0-----:R-:W-:-:S05]  /*00a0*/  IMAD R11, R15, UR4, R2 ;  /* 0x000000040f0b7c24 */ /* 0x001fca000f8e0202 */
[----:B------:R-:W-:-:S13]  /*00b0*/  ISETP.GE.AND P0, PT, R11, R0, PT ;  /* 0x000000000b00720c */ /* 0x000fda0003f06270 */
[----:B------:R-:W-:Y:S05]  /*00c0*/  @P0 EXIT ;  /* 0x000000000000094d */ /* 0x000fea0003800000 */
[----:B------:R-:W-:Y:S01]  /*00d0*/  IABS R10, R6 ;  /* 0x00000006000a7213 */ /* 0x000fe20000000000 */
[----:B------:R-:W0:Y:S01]  /*00e0*/  LDC R8, c[0x0][0x388] ;  /* 0x0000e200ff087b82 */ /* 0x000e220000000800 */
[----:B------:R-:W1:Y:S01]  /*00f0*/  LDCU UR5, c[0x0][0x384] ;  /* 0x00007080ff0577ac */ /* 0x000e620008000800 */
[----:B------:R-:W-:Y:S01]  /*0100*/  IMAD R14, R6, R7, RZ ;  /* 0x00000007060e7224 */ /* 0x000fe200078e02ff */
[----:B------:R-:W2:Y:S01]  /*0110*/  I2F.RP R9, R10 ;  /* 0x0000000a00097306 */ /* 0x000ea20000209400 */
[----:B------:R-:W3:Y:S02]  /*0120*/  LDCU UR4, c[0x0][0x370] ;  /* 0x00006e00ff0477ac */ /* 0x000ee40008000800 */
[----:B------:R-:W-:Y:S02]  /*0130*/  IMAD R14, R14, UR8, RZ ;  /* 0x000000080e0e7c24 */ /* 0x000fe4000f8e02ff */
[----:B------:R-:W4:Y:S01]  /*0140*/  LDC.64 R4, c[0x0][0x3a0] ;  /* 0x0000e800ff047b82 */ /* 0x000f220000000a00 */
[----:B------:R-:W0:Y:S01]  /*0150*/  LDCU.64 UR6, c[0x0][0x358] ;  /* 0x00006b00ff0677ac */ /* 0x000e220008000a00 */
[----:B------:R-:W0:Y:S06]  /*0160*/  LDCU.64 UR10, c[0x0][0x3a8] ;  /* 0x00007500ff0a77ac */ /* 0x000e2c0008000a00 */
[----:B------:R-:W0:Y:S01]  /*0170*/  LDC.64 R2, c[0x0][0x398] ;  /* 0x0000e600ff027b82 */ /* 0x000e220000000a00 */
[----:B--2---:R-:W2:Y:S02]  /*0180*/  MUFU.RCP R9, R9 ;  /* 0x0000000900097308 */ /* 0x004ea40000001000 */
[----:B--2---:R-:W-:-:S02]  /*0190*/  VIADD R12, R9, 0xffffffe ;  /* 0x0ffffffe090c7836 */ /* 0x004fc40000000000 */
[----:B-1----:R-:W-:-:S04]  /*01a0*/  IMAD R9, R6, UR5, RZ ;  /* 0x0000000506097c24 */ /* 0x002fc8000f8e02ff */
[----:B------:R1:W2:Y:S02]  /*01b0*/  F2I.FTZ.U32.TRUNC.NTZ R13, R12 ;  /* 0x0000000c000d7305 */ /* 0x0002a4000021f000 */
[----:B-1----:R-:W-:Y:S02]  /*01c0*/  HFMA2 R12, -RZ, RZ, 0, 0 ;  /* 0x00000000ff0c7431 */ /* 0x002fe400000001ff */
[----:B--2---:R-:W-:-:S04]  /*01d0*/  IMAD.MOV R21, RZ, RZ, -R13 ;  /* 0x000000ffff157224 */ /* 0x004fc800078e0a0d */
[----:B------:R-:W-:-:S04]  /*01e0*/  IMAD R21, R21, R10, RZ ;  /* 0x0000000a15157224 */ /* 0x000fc800078e02ff */
[----:B------:R-:W-:-:S04]  /*01f0*/  IMAD.HI.U32 R21, R13, R21, R12 ;  /* 0x000000150d157227 */ /* 0x000fc800078e000c */
[----:B0--34-:R-:W-:-:S07]  /*0200*/  IMAD R12, R15, UR4, RZ ;  /* 0x000000040f0c7c24 */ /* 0x019fce000f8e02ff */
.L_x_18:
[----:B------:R-:W-:Y:S02]  /*0210*/  IABS R16, R11 ;  /* 0x0000000b00107213 */ /* 0x000fe40000000000 */
[-C--:B------:R-:W-:Y:S02]  /*0220*/  IABS R13, R8.reuse ;  /* 0x00000008000d7213 */ /* 0x080fe40000000000 */
[----:B------:R-:W-:Y:S01]  /*0230*/  LOP3.LUT R7, R11, R8, RZ, 0x3c, !PT ;  /* 0x000000080b077212 */ /* 0x000fe200078e3cff */
[----:B------:R-:W-:Y:S01]  /*0240*/  IMAD.HI.U32 R6, R21, R16, RZ ;  /* 0x0000001015067227 */ /* 0x000fe200078e00ff */
[----:B------:R-:W-:Y:S02]  /*0250*/  LOP3.LUT R17, RZ, R8, RZ, 0x33, !PT ;  /* 0x00000008ff117212 */ /* 0x000fe400078e33ff */
[----:B------:R-:W-:Y:S01]  /*0260*/  ISETP.GE.AND P2, PT, R7, RZ, PT ;  /* 0x000000ff0700720c */ /* 0x000fe20003f46270 */
[----:B------:R-:W-:-:S04]  /*0270*/  IMAD.MOV R15, RZ, RZ, -R6 ;  /* 0x000000ffff0f7224 */ /* 0x000fc800078e0a06 */
[----:B------:R-:W-:-:S05]  /*0280*/  IMAD R15, R13, R15, R16 ;  /* 0x0000000f0d0f7224 */ /* 0x000fca00078e0210 */
[----:B------:R-:W-:-:S13]  /*0290*/  ISETP.GT.U32.AND P1, PT, R10, R15, PT ;  /* 0x0000000f0a00720c */ /* 0x000fda0003f24070 */
[----:B------:R-:W-:Y:S01]  /*02a0*/  @!P1 IMAD.IADD R15, R15, 0x1, -R13 ;  /* 0x000000010f0f9824 */ /* 0x000fe200078e0a0d */
[----:B------:R-:W-:-:S04]  /*02b0*/  @!P1 IADD3 R6, PT, PT, R6, 0x1, RZ ;  /* 0x0000000106069810 */ /* 0x000fc80007ffe0ff */
[----:B------:R-:W-:-:S13]  /*02c0*/  ISETP.GE.U32.AND P0, PT, R15, R10, PT ;  /* 0x0000000a0f00720c */ /* 0x000fda0003f06070 */
[----:B------:R-:W-:Y:S01]  /*02d0*/  @P0 VIADD R6, R6, 0x1 ;  /* 0x0000000106060836 */ /* 0x000fe20000000000 */
[----:B------:R-:W-:-:S03]  /*02e0*/  ISETP.NE.AND P0, PT, R8, RZ, PT ;  /* 0x000000ff0800720c */ /* 0x000fc60003f05270 */
[----:B------:R-:W-:-:S05]  /*02f0*/  @!P2 IMAD.MOV R6, RZ, RZ, -R6 ;  /* 0x000000ffff06a224 */ /* 0x000fca00078e0a06 */
[----:B------:R-:W-:-:S05]  /*0300*/  SEL R7, R17, R6, !P0 ;  /* 0x0000000611077207 */ /* 0x000fca0004000000 */
[----:B------:R-:W-:-:S05]  /*0310*/  IMAD.WIDE R6, R7, 0x4, R4 ;  /* 0x0000000407067825 */ /* 0x000fca00078e0204 */
[----:B------:R-:W2:Y:S01]  /*0320*/  LDG.E R19, desc[UR6][R6.64] ;  /* 0x0000000606137981 */ /* 0x000ea2000c1e1900 */
[----:B------:R-:W-:Y:S01]  /*0330*/  BSSY.RECONVERGENT B0, `(.L_x_16) ;  /* 0x0000033000007945 */ /* 0x000fe20003800200 */
[----:B--2---:R-:W-:-:S13]  /*0340*/  ISETP.NE.AND P1, PT, R19, -0x1, PT ;  /* 0xffffffff1300780c */ /* 0x004fda0003f25270 */
[----:B------:R-:W-:Y:S05]  /*0350*/  @!P1 BRA `(.L_x_17) ;  /* 0x0000000000c09947 */ /* 0x000fea0003800000 */
[----:B------:R-:W-:-:S05]  /*0360*/  IMAD.WIDE R20, R11, 0x4, R2 ;  /* 0x000000040b147825 */ /* 0x000fca00078e0202 */
[----:B------:R0:W2:Y:S01]  /*0370*/  LDG.E R18, desc[UR6][R20.64] ;  /* 0x0000000614127981 */ /* 0x0000a2000c1e1900 */
[-C--:B------:R-:W-:Y:S02]  /*0380*/  IABS R10, R14.reuse ;  /* 0x0000000e000a7213 */ /* 0x080fe40000000000 */
[----:B------:R-:W-:Y:S02]  /*0390*/  IABS R24, R14 ;  /* 0x0000000e00187213 */ /* 0x000fe40000000000 */
[----:B------:R-:W1:Y:S01]  /*03a0*/  I2F.RP R22, R10 ;  /* 0x0000000a00167306 */ /* 0x000e620000209400 */
[----:B------:R-:W-:Y:S02]  /*03b0*/  ISETP.GE.AND P3, PT, R11, RZ, PT ;  /* 0x000000ff0b00720c */ /* 0x000fe40003f66270 */
[----:B0-----:R-:W-:-:S05]  /*03c0*/  IADD3 R21, PT, PT, RZ, -R24, RZ ;  /* 0x80000018ff157210 */ /* 0x001fca0007ffe0ff */
[----:B-1----:R-:W0:Y:S02]  /*03d0*/  MUFU.RCP R22, R22 ;  /* 0x0000001600167308 */ /* 0x002e240000001000 */
[----:B0-----:R-:W-:-:S06]  /*03e0*/  IADD3 R6, PT, PT, R22, 0xffffffe, RZ ;  /* 0x0ffffffe16067810 */ /* 0x001fcc0007ffe0ff */
[----:B------:R0:W1:Y:S02]  /*03f0*/  F2I.FTZ.U32.TRUNC.NTZ R7, R6 ;  /* 0x0000000600077305 */ /* 0x000064000021f000 */
[----:B0-----:R-:W-:Y:S02]  /*0400*/  IMAD.MOV.U32 R6, RZ, RZ, RZ ;  /* 0x000000ffff067224 */ /* 0x001fe400078e00ff */
[----:B-1----:R-:W-:-:S04]  /*0410*/  IMAD.MOV R23, RZ, RZ, -R7 ;  /* 0x000000ffff177224 */ /* 0x002fc800078e0a07 */
[----:B------:R-:W-:-:S04]  /*0420*/  IMAD R23, R23, R10, RZ ;  /* 0x0000000a17177224 */ /* 0x000fc800078e02ff */
[----:B------:R-:W-:Y:S01]  /*0430*/  IMAD.HI.U32 R7, R7, R23, R6 ;  /* 0x0000001707077227 */ /* 0x000fe200078e0006 */
[----:B------:R-:W-:-:S04]  /*0440*/  LOP3.LUT R6, R11, R14, RZ, 0x3c, !PT ;  /* 0x0000000e0b067212 */ /* 0x000fc800078e3cff */
[----:B------:R-:W-:Y:S01]  /*0450*/  ISETP.GE.AND P2, PT, R6, RZ, PT ;  /* 0x000000ff0600720c */ /* 0x000fe20003f46270 */
[----:B------:R-:W-:-:S04]  /*0460*/  IMAD.HI.U32 R7, R7, R16, RZ ;  /* 0x0000001007077227 */ /* 0x000fc800078e00ff */
[----:B------:R-:W-:Y:S02]  /*0470*/  IMAD R21, R7, R21, R16 ;  /* 0x0000001507157224 */ /* 0x000fe400078e0210 */
[----:B------:R-:W-:-:S03]  /*0480*/  IMAD.IADD R6, R15, 0x1, -R13 ;  /* 0x000000010f067824 */ /* 0x000fc600078e0a0d */
[----:B------:R-:W-:-:S13]  /*0490*/  ISETP.GT.U32.AND P4, PT, R10, R21, PT ;  /* 0x000000150a00720c */ /* 0x000fda0003f84070 */
[----:B------:R-:W-:Y:S02]  /*04a0*/  @!P4 IMAD.IADD R21, R21, 0x1, -R10 ;  /* 0x000000011515c824 */ /* 0x000fe400078e0a0a */
[----:B------:R-:W-:Y:S01]  /*04b0*/  @!P4 VIADD R7, R7, 0x1 ;  /* 0x000000010707c836 */ /* 0x000fe20000000000 */
[----:B------:R-:W-:Y:S02]  /*04c0*/  ISETP.NE.AND P4, PT, R14, RZ, PT ;  /* 0x000000ff0e00720c */ /* 0x000fe40003f85270 */
[----:B------:R-:W-:Y:S02]  /*04d0*/  ISETP.GE.U32.AND P1, PT, R21, R10, PT ;  /* 0x0000000a1500720c */ /* 0x000fe40003f26070 */
[----:B------:R-:W-:-:S11]  /*04e0*/  MOV R10, R13 ;  /* 0x0000000d000a7202 */ /* 0x000fd60000000f00 */
[----:B------:R-:W-:Y:S02]  /*04f0*/  @P1 IADD3 R7, PT, PT, R7, 0x1, RZ ;  /* 0x0000000107071810 */ /* 0x000fe40007ffe0ff */
[----:B------:R-:W-:-:S03]  /*0500*/  ISETP.GT.U32.AND P1, PT, R10, R15, PT ;  /* 0x0000000f0a00720c */ /* 0x000fc60003f24070 */
[----:B------:R-:W-:Y:S01]  /*0510*/  @!P2 IMAD.MOV R7, RZ, RZ, -R7 ;  /* 0x000000ffff07a224 */ /* 0x000fe200078e0a07 */
[----:B------:R-:W-:Y:S02]  /*0520*/  SEL R6, R6, R15, !P1 ;  /* 0x0000000f06067207 */ /* 0x000fe40004800000 */
[----:B------:R-:W-:Y:S02]  /*0530*/  @!P4 LOP3.LUT R7, RZ, R14, RZ, 0x33, !PT ;  /* 0x0000000eff07c212 */ /* 0x000fe400078e33ff */
[----:B------:R-:W-:-:S03]  /*0540*/  @!P3 IADD3 R6, PT, PT, -R6, RZ, RZ ;  /* 0x000000ff0606b210 */ /* 0x000fc60007ffe1ff */
[----:B------:R-:W-:Y:S01]  /*0550*/  IMAD R7, R9, R7, RZ ;  /* 0x0000000709077224 */ /* 0x000fe200078e02ff */
[----:B------:R-:W-:-:S04]  /*0560*/  SEL R6, R17, R6, !P0 ;  /* 0x0000000611067207 */ /* 0x000fc80004000000 */
[----:B------:R-:W-:Y:S01]  /*0570*/  SHF.R.S32.HI R15, RZ, 0x1f, R7 ;  /* 0x0000001fff0f7819 */ /* 0x000fe20000011407 */
[----:B------:R-:W-:-:S05]  /*0580*/  IMAD R6, R19, R8, R6 ;  /* 0x0000000813067224 */ /* 0x000fca00078e0206 */
[----:B------:R-:W-:-:S04]  /*0590*/  IADD3 R7, P0, PT, R7, R6, RZ ;  /* 0x0000000607077210 */ /* 0x000fc80007f1e0ff */
[----:B------:R-:W-:Y:S02]  /*05a0*/  LEA.HI.X.SX32 R16, R6, R15, 0x1, P0 ;  /* 0x0000000f06107211 */ /* 0x000fe400000f0eff */
[----:B------:R-:W-:-:S04]  /*05b0*/  LEA R6, P0, R7, UR10, 0x2 ;  /* 0x0000000a07067c11 */ /* 0x000fc8000f8010ff */
[----:B------:R-:W-:-:S05]  /*05c0*/  LEA.HI.X R7, R7, UR11, R16, 0x2, P0 ;  /* 0x0000000b07077c11 */ /* 0x000fca00080f1410 */
[----:B--2---:R0:W-:Y:S01]  /*05d0*/  REDG.E.ADD.F32.FTZ.RN.STRONG.GPU desc[UR6][R6.64], R18 ;  /* 0x00000012060079a6 */ /* 0x0041e2000c12f306 */
[----:B------:R-:W1:Y:S08]  /*05e0*/  I2F.RP R15, R13 ;  /* 0x0000000d000f7306 */ /* 0x000e700000209400 */
[----:B-1----:R-:W1:Y:S02]  /*05f0*/  MUFU.RCP R15, R15 ;  /* 0x0000000f000f7308 */ /* 0x002e640000001000 */
[----:B-1----:R-:W-:-:S06]  /*0600*/  VIADD R16, R15, 0xffffffe ;  /* 0x0ffffffe0f107836 */ /* 0x002fcc0000000000 */
[----:B------:R1:W2:Y:S02]  /*0610*/  F2I.FTZ.U32.TRUNC.NTZ R17, R16 ;  /* 0x0000001000117305 */ /* 0x0002a4000021f000 */
[----:B-1----:R-:W-:Y:S01]  /*0620*/  IMAD.MOV.U32 R16, RZ, RZ, RZ ;  /* 0x000000ffff107224 */ /* 0x002fe200078e00ff */
[----:B--2---:R-:W-:-:S05]  /*0630*/  IADD3 R20, PT, PT, RZ, -R17, RZ ;  /* 0x80000011ff147210 */ /* 0x004fca0007ffe0ff */
[----:B------:R-:W-:-:S04]  /*0640*/  IMAD R21, R20, R13, RZ ;  /* 0x0000000d14157224 */ /* 0x000fc800078e02ff */
[----:B0-----:R-:W-:-:S07]  /*0650*/  IMAD.HI.U32 R21, R17, R21, R16 ;  /* 0x0000001511157227 */ /* 0x001fce00078e0010 */
.L_x_17:
[----:B------:R-:W-:Y:S05]  /*0660*/  BSYNC.RECONVERGENT B0 ;  /* 0x0000000000007941 */ /* 0x000fea0003800200 */
.L_x_16:
[----:B------:R-:W-:-:S04]  /*0670*/  IADD3 R11, PT, PT, R12, R11, RZ ;  /* 0x0000000b0c0b7210 */ /* 0x000fc80007ffe0ff */
[----:B------:R-:W-:-:S13]  /*0680*/  ISETP.GE.AND P0, PT, R11, R0, PT ;  /* 0x000000000b00720c */ /* 0x000fda0003f06270 */
[----:B------:R-:W-:Y:S05]  /*0690*/  @!P0 BRA `(.L_x_18) ;  /* 0xfffffff800dc8947 */ /* 0x000fea000383ffff */
[----:B------:R-:W-:Y:S05]  /*06a0*/  EXIT ;  /* 0x000000000000794d */ /* 0x000fea0003800000 */
.L_x_19:
        /* <DEDUP_REMOVED lines=13> */
.L_x_185:


//--------------------- .text._Z15group_point_gpuiiiiiPKfPKiPf --------------------------
	.section	.text._Z15group_point_gpuiiiiiPKfPKiPf,"ax",@progbits
	.align	128
        .global         _Z15group_point_gpuiiiiiPKfPKiPf
        .type           _Z15group_point_gpuiiiiiPKfPKiPf,@function
        .size           _Z15group_point_gpuiiiiiPKfPKiPf,(.L_x_186 - _Z15group_point_gpuiiiiiPKfPKiPf)
        .other          _Z15group_point_gpuiiiiiPKfPKiPf,@"STO_CUDA_ENTRY STV_DEFAULT"
_Z15group_point_gpuiiiiiPKfPKiPf:
.text._Z15group_point_gpuiiiiiPKfPKiPf:
        /* <DEDUP_REMOVED lines=15> */
[----:B------:R-:W1:Y:S02]  /*00f0*/  LDCU UR5, c[0x0][0x384] ;  /* 0x00007080ff0577ac */ /* 0x000e640008000800 */
[----:B------:R-:W2:Y:S01]  /*0100*/  I2F.RP R8, R11 ;  /* 0x0000000b00087306 */ /* 0x000ea20000209400 */
[----:B------:R-:W3:Y:S04]  /*0110*/  LDCU UR4, c[0x0][0x370] ;  /* 0x00006e00ff0477ac */ /* 0x000ee80008000800 */
[----:B------:R-:W4:Y:S01]  /*0120*/  LDC.64 R4, c[0x0][0x3a0] ;  /* 0x0000e800ff047b82 */ /* 0x000f220000000a00 */
[----:B------:R-:W0:Y:S01]  /*0130*/  LDCU.64 UR6, c[0x0][0x358] ;  /* 0x00006b00ff0677ac */ /* 0x000e220008000a00 */
[----:B------:R-:W0:Y:S06]  /*0140*/  LDCU.64 UR10, c[0x0][0x398] ;  /* 0x00007300ff0a77ac */ /* 0x000e2c0008000a00 */
[----:B------:R-:W0:Y:S01]  /*0150*/  LDC.64 R2, c[0x0][0x3a8] ;  /* 0x0000ea00ff027b82 */ /* 0x000e220000000a00 */
[----:B--2---:R-:W2:Y:S01]  /*0160*/  MUFU.RCP R8, R8 ;  /* 0x0000000800087308 */ /* 0x004ea20000001000 */
[----:B---3--:R-:W-:-:S02]  /*0170*/  IMAD R16, R16, UR4, RZ ;  /* 0x0000000410107c24 */ /* 0x008fc4000f8e02ff */
[----:B--2---:R-:W-:-:S05]  /*0180*/  VIADD R6, R8, 0xffffffe ;  /* 0x0ffffffe08067836 */ /* 0x004fca0000000000 */
[----:B------:R2:W3:Y:S02]  /*0190*/  F2I.FTZ.U32.TRUNC.NTZ R7, R6 ;  /* 0x0000000600077305 */ /* 0x0004e4000021f000 */
[----:B--2---:R-:W-:Y:S02]  /*01a0*/  HFMA2 R6, -RZ, RZ, 0, 0 ;  /* 0x00000000ff067431 */ /* 0x004fe400000001ff */
[----:B---3--:R-:W-:-:S04]  /*01b0*/  IMAD.MOV R14, RZ, RZ, -R7 ;  /* 0x000000ffff0e7224 */ /* 0x008fc800078e0a07 */
[----:B------:R-:W-:Y:S02]  /*01c0*/  IMAD R21, R14, R11, RZ ;  /* 0x0000000b0e157224 */ /* 0x000fe400078e02ff */
[----:B------:R-:W-:Y:S02]  /*01d0*/  IMAD R14, R12, R13, RZ ;  /* 0x0000000d0c0e7224 */ /* 0x000fe400078e02ff */
[----:B------:R-:W-:-:S04]  /*01e0*/  IMAD.HI.U32 R21, R7, R21, R6 ;  /* 0x0000001507157227 */ /* 0x000fc800078e0006 */
[----:B-1----:R-:W-:Y:S02]  /*01f0*/  IMAD R12, R12, UR5, RZ ;  /* 0x000000050c0c7c24 */ /* 0x002fe4000f8e02ff */
[----:B------:R-:W-:Y:S02]  /*0200*/  IMAD.MOV.U32 R13, RZ, RZ, R9 ;  /* 0x000000ffff0d7224 */ /* 0x000fe400078e0009 */
[----:B0---4-:R-:W-:-:S07]  /*0210*/  IMAD R14, R14, UR8, RZ ;  /* 0x000000080e0e7c24 */ /* 0x011fce000f8e02ff */
.L_x_22:
        /* <DEDUP_REMOVED lines=9> */
[----:B------:R-:W-:Y:S01]  /*02b0*/  @!P1 IADD3 R20, PT, PT, R20, -R15, RZ ;  /* 0x8000000f14149210 */ /* 0x000fe20007ffe0ff */
[----:B------:R-:W-:-:S03]  /*02c0*/  @!P1 VIADD R6, R6, 0x1 ;  /* 0x0000000106069836 */ /* 0x000fc60000000000 */
[----:B------:R-:W-:-:S13]  /*02d0*/  ISETP.GE.U32.AND P0, PT, R20, R11, PT ;  /* 0x0000000b1400720c */ /* 0x000fda0003f06070 */
[----:B------:R-:W-:Y:S01]  /*02e0*/  @P0 VIADD R6, R6, 0x1 ;  /* 0x0000000106060836 */ /* 0x000fe20000000000 */
[----:B------:R-:W-:-:S04]  /*02f0*/  ISETP.NE.AND P0, PT, R10, RZ, PT ;  /* 0x000000ff0a00720c */ /* 0x000fc80003f05270 */
[----:B------:R-:W-:-:S04]  /*0300*/  @!P2 IADD3 R6, PT, PT, -R6, RZ, RZ ;  /* 0x000000ff0606a210 */ /* 0x000fc80007ffe1ff */
[----:B------:R-:W-:-:S05]  /*0310*/  SEL R9, R17, R6, !P0 ;  /* 0x0000000611097207 */ /* 0x000fca0004000000 */
[----:B------:R-:W-:-:S05]  /*0320*/  IMAD.WIDE R8, R9, 0x4, R4 ;  /* 0x0000000409087825 */ /* 0x000fca00078e0204 */
[----:B------:R-:W2:Y:S01]  /*0330*/  LDG.E R19, desc[UR6][R8.64] ;  /* 0x0000000608137981 */ /* 0x000ea2000c1e1900 */
[----:B------:R-:W-:Y:S01]  /*0340*/  BSSY.RECONVERGENT B0, `(.L_x_20) ;  /* 0x0000033000007945 */ /* 0x000fe20003800200 */
[----:B------:R-:W-:-:S04]  /*0350*/  IMAD.WIDE R6, R13, 0x4, R2 ;  /* 0x000000040d067825 */ /* 0x000fc800078e0202 */
[----:B------:R-:W-:Y:S01]  /*0360*/  IMAD.MOV.U32 R23, RZ, RZ, RZ ;  /* 0x000000ffff177224 */ /* 0x000fe200078e00ff */
[----:B--2---:R-:W-:-:S13]  /*0370*/  ISETP.NE.AND P1, PT, R19, -0x1, PT ;  /* 0xffffffff1300780c */ /* 0x004fda0003f25270 */
[----:B------:R-:W-:Y:S05]  /*0380*/  @!P1 BRA `(.L_x_21) ;  /* 0x0000000000b89947 */ /* 0x000fea0003800000 */
[----:B------:R-:W-:Y:S02]  /*0390*/  IABS R11, R14 ;  /* 0x0000000e000b7213 */ /* 0x000fe40000000000 */
[----:B------:R-:W-:Y:S02]  /*03a0*/  ISETP.GE.AND P2, PT, R13, RZ, PT ;  /* 0x000000ff0d00720c */ /* 0x000fe40003f46270 */
[----:B------:R-:W0:Y:S08]  /*03b0*/  I2F.RP R21, R11 ;  /* 0x0000000b00157306 */ /* 0x000e300000209400 */
[----:B0-----:R-:W0:Y:S02]  /*03c0*/  MUFU.RCP R21, R21 ;  /* 0x0000001500157308 */ /* 0x001e240000001000 */
[----:B0-----:R-:W-:-:S02]  /*03d0*/  VIADD R8, R21, 0xffffffe ;  /* 0x0ffffffe15087836 */ /* 0x001fc40000000000 */
[----:B------:R-:W-:-:S04]  /*03e0*/  IMAD.IADD R21, R20, 0x1, -R15 ;  /* 0x0000000114157824 */ /* 0x000fc800078e0a0f */
[----:B------:R0:W1:Y:S02]  /*03f0*/  F2I.FTZ.U32.TRUNC.NTZ R9, R8 ;  /* 0x0000000800097305 */ /* 0x000064000021f000 */
[----:B0-----:R-:W-:Y:S01]  /*0400*/  IMAD.MOV.U32 R8, RZ, RZ, RZ ;  /* 0x000000ffff087224 */ /* 0x001fe200078e00ff */
[----:B-1----:R-:W-:-:S05]  /*0410*/  IADD3 R22, PT, PT, RZ, -R9, RZ ;  /* 0x80000009ff167210 */ /* 0x002fca0007ffe0ff */
[----:B------:R-:W-:Y:S01]  /*0420*/  IMAD R23, R22, R11, RZ ;  /* 0x0000000b16177224 */ /* 0x000fe200078e02ff */
[----:B------:R-:W-:-:S03]  /*0430*/  IABS R22, R14 ;  /* 0x0000000e00167213 */ /* 0x000fc60000000000 */
[----:B------:R-:W-:Y:S01]  /*0440*/  IMAD.HI.U32 R9, R9, R23, R8 ;  /* 0x0000001709097227 */ /* 0x000fe200078e0008 */
[----:B------:R-:W-:-:S03]  /*0450*/  LOP3.LUT R8, R13, R14, RZ, 0x3c, !PT ;  /* 0x0000000e0d087212 */ /* 0x000fc600078e3cff */
[----:B------:R-:W-:Y:S01]  /*0460*/  IMAD.MOV R22, RZ, RZ, -R22 ;  /* 0x000000ffff167224 */ /* 0x000fe200078e0a16 */
[----:B------:R-:W-:Y:S01]  /*0470*/  ISETP.GE.AND P3, PT, R8, RZ, PT ;  /* 0x000000ff0800720c */ /* 0x000fe20003f66270 */
[----:B------:R-:W-:-:S04]  /*0480*/  IMAD.HI.U32 R9, R9, R18, RZ ;  /* 0x0000001209097227 */ /* 0x000fc800078e00ff */
[----:B------:R-:W-:-:S05]  /*0490*/  IMAD R18, R9, R22, R18 ;  /* 0x0000001609127224 */ /* 0x000fca00078e0212 */
[----:B------:R-:W-:-:S13]  /*04a0*/  ISETP.GT.U32.AND P4, PT, R11, R18, PT ;  /* 0x000000120b00720c */ /* 0x000fda0003f84070 */
[-C--:B------:R-:W-:Y:S01]  /*04b0*/  @!P4 IADD3 R18, PT, PT, R18, -R11.reuse, RZ ;  /* 0x8000000b1212c210 */ /* 0x080fe20007ffe0ff */
        /* <DEDUP_REMOVED lines=18> */
[----:B------:R0:W5:Y:S01]  /*05e0*/  LDG.E R23, desc[UR6][R18.64] ;  /* 0x0000000612177981 */ /* 0x000162000c1e1900 */
        /* <DEDUP_REMOVED lines=8> */
.L_x_21:
[----:B------:R-:W-:Y:S05]  /*0670*/  BSYNC.RECONVERGENT B0 ;  /* 0x0000000000007941 */ /* 0x000fea0003800200 */
.L_x_20:
[----:B-----5:R0:W-:Y:S01]  /*0680*/  STG.E desc[UR6][R6.64], R23 ;  /* 0x0000001706007986 */ /* 0x0201e2000c101906 */
[----:B------:R-:W-:-:S04]  /*0690*/  IADD3 R13, PT, PT, R16, R13, RZ ;  /* 0x0000000d100d7210 */ /* 0x000fc80007ffe0ff */
[----:B------:R-:W-:-:S13]  /*06a0*/  ISETP.GE.AND P0, PT, R13, R0, PT ;  /* 0x000000000d00720c */ /* 0x000fda0003f06270 */
[----:B0-----:R-:W-:Y:S05]  /*06b0*/  @!P0 BRA `(.L_x_22) ;  /* 0xfffffff800d88947 */ /* 0x001fea000383ffff */
[----:B------:R-:W-:Y:S05]  /*06c0*/  EXIT ;  /* 0x000000000000794d */ /* 0x000fea0003800000 */
.L_x_23:
        /* <DEDUP_REMOVED lines=11> */
.L_x_186:


//--------------------- .text._Z28query_ball_point_dilated_gpuiiiffiPKfS0_PiS1_ --------------------------
	.section	.text._Z28query_ball_point_dilated_gpuiiiffiPKfS0_PiS1_,"ax",@progbits
	.align	128
        .global         _Z28query_ball_point_dilated_gpuiiiffiPKfS0_PiS1_
        .type           _Z28query_ball_point_dilated_gpuiiiffiPKfS0_PiS1_,@function
        .size           _Z28query_ball_point_dilated_gpuiiiffiPKfS0_PiS1_,(.L_x_177 - _Z28query_ball_point_dilated_gpuiiiffiPKfS0_PiS1_)
        .other          _Z28query_ball_point_dilated_gpuiiiffiPKfS0_PiS1_,@"STO_CUDA_ENTRY STV_DEFAULT"
_Z28query_ball_point_dilated_gpuiiiffiPKfS0_PiS1_:
.text._Z28query_ball_point_dilated_gpuiiiffiPKfS0_PiS1_:
[----:B------:R-:W-:Y:S01]  /*0000*/  LDC R1, c[0x0][0x37c] ;  /* 0x0000df00ff017b82 */ /* 0x000fe20000000800 */
[----:B------:R-:W0:Y:S07]  /*0010*/  S2R R22, SR_TID.X ;  /* 0x0000000000167919 */ /* 0x000e2e0000002100 */
[----:B------:R-:W0:Y:S01]  /*0020*/  S2UR UR6, SR_CTAID.X ;  /* 0x00000000000679c3 */ /* 0x000e220000002500 */
[----:B------:R-:W1:Y:S01]  /*0030*/  LDCU UR4, c[0x0][0x388] ;  /* 0x00007100ff0477ac */ /* 0x000e620008000800 */
[----:B------:R-:W1:Y:S06]  /*0040*/  LDCU UR5, c[0x0][0x380] ;  /* 0x00007000ff0577ac */ /* 0x000e6c0008000800 */
[----:B------:R-:W0:Y:S01]  /*0050*/  LDC R21, c[0x0][0x360] ;  /* 0x0000d800ff157b82 */ /* 0x000e220000000800 */
[----:B-1----:R-:W-:Y:S01]  /*0060*/  UIMAD UR4, UR4, UR5, URZ ;  /* 0x00000005040472a4 */ /* 0x002fe2000f8e02ff */
[----:B0-----:R-:W-:-:S05]  /*0070*/  IMAD R22, R21, UR6, R22 ;  /* 0x0000000615167c24 */ /* 0x001fca000f8e0216 */
[----:B------:R-:W-:-:S13]  /*0080*/  ISETP.GE.AND P0, PT, R22, UR4, PT ;  /* 0x0000000416007c0c */ /* 0x000fda000bf06270 */
[----:B------:R-:W-:Y:S05]  /*0090*/  @P0 EXIT ;  /* 0x000000000000094d */ /* 0x000fea0003800000 */
[----:B------:R-:W0:Y:S01]  /*00a0*/  LDC R13, c[0x0][0x394] ;  /* 0x0000e500ff0d7b82 */ /* 0x000e220000000800 */
[----:B------:R-:W1:Y:S01]  /*00b0*/  LDCU UR5, c[0x0][0x384] ;  /* 0x00007080ff0577ac */ /* 0x000e620008000800 */
[----:B------:R-:W2:Y:S01]  /*00c0*/  LDCU UR6, c[0x0][0x370] ;  /* 0x00006e00ff0677ac */ /* 0x000ea20008000800 */
[----:B------:R-:W3:Y:S01]  /*00d0*/  LDCU.64 UR8, c[0x0][0x358] ;  /* 0x00006b00ff0877ac */ /* 0x000ee20008000a00 */
[----:B-1----:R-:W-:Y:S01]  /*00e0*/  ISETP.LT.AND P1, PT, RZ, UR5, PT ;  /* 0x00000005ff007c0c */ /* 0x002fe2000bf21270 */
[----:B--2---:R-:W-:Y:S01]  /*00f0*/  IMAD R21, R21, UR6, RZ ;  /* 0x0000000615157c24 */ /* 0x004fe2000f8e02ff */
[----:B0-----:R-:W-:-:S13]  /*0100*/  ISETP.NE.AND P0, PT, R13, RZ, PT ;  /* 0x000000ff0d00720c */ /* 0x001fda0003f05270 */
[----:B---3--:R-:W-:Y:S05]  /*0110*/  @P0 BRA P1, `(.L_x_24) ;  /* 0x00000000001c0947 */ /* 0x008fea0000800000 */
[----:B------:R-:W0:Y:S02]  /*0120*/  LDC.64 R4, c[0x0][0x3b0] ;  /* 0x0000ec00ff047b82 */ /* 0x000e240000000a00 */
.L_x_25:
[----:B0-----:R-:W-:-:S04]  /*0130*/  IMAD.WIDE R2, R22, 0x4, R4 ;  /* 0x0000000416027825 */ /* 0x001fc800078e0204 */
[----:B------:R-:W-:Y:S01]  /*0140*/  IMAD.IADD R22, R21, 0x1, R22 ;  /* 0x0000000115167824 */ /* 0x000fe200078e0216 */
[----:B------:R1:W-:Y:S04]  /*0150*/  STG.E desc[UR8][R2.64], RZ ;  /* 0x000000ff02007986 */ /* 0x0003e8000c101908 */
[----:B------:R-:W-:-:S13]  /*0160*/  ISETP.GE.AND P0, PT, R22, UR4, PT ;  /* 0x0000000416007c0c */ /* 0x000fda000bf06270 */
[----:B-1----:R-:W-:Y:S05]  /*0170*/  @!P0 BRA `(.L_x_25) ;  /* 0xfffffffc00ec8947 */ /* 0x002fea000383ffff */
[----:B------:R-:W-:Y:S05]  /*0180*/  EXIT ;  /* 0x000000000000794d */ /* 0x000fea0003800000 */
.L_x_24:
[C---:B------:R-:W-:Y:S01]  /*0190*/  LOP3.LUT R20, R13.reuse, 0xf, RZ, 0xc0, !PT ;  /* 0x0000000f0d147812 */ /* 0x040fe200078ec0ff */
[----:B------:R-:W-:Y:S01]  /*01a0*/  UIMAD UR5, UR5, 0x3, URZ ;  /* 0x00000003050578a4 */ /* 0x000fe2000f8e02ff */
[C---:B------:R-:W-:Y:S02]  /*01b0*/  LOP3.LUT R18, R13.reuse, 0x7ffffff0, RZ, 0xc0, !PT ;  /* 0x7ffffff00d127812 */ /* 0x040fe400078ec0ff */
[C---:B------:R-:W-:Y:S01]  /*01c0*/  LOP3.LUT R19, R13.reuse, 0x7, RZ, 0xc0, !PT ;  /* 0x000000070d137812 */ /* 0x040fe200078ec0ff */
[----:B------:R-:W-:Y:S01]  /*01d0*/  VIADD R12, R20, 0xffffffff ;  /* 0xffffffff140c7836 */ /* 0x000fe20000000000 */
[----:B------:R-:W-:Y:S01]  /*01e0*/  LOP3.LUT R13, R13, 0x3, RZ, 0xc0, !PT ;  /* 0x000000030d0d7812 */ /* 0x000fe200078ec0ff */
[----:B------:R-:W-:Y:S01]  /*01f0*/  IMAD.MOV R10, RZ, RZ, -R18 ;  /* 0x000000ffff0a7224 */ /* 0x000fe200078e0a12 */
[----:B------:R-:W-:-:S07]  /*0200*/  IADD3 R11, PT, PT, R19, -0x1, RZ ;  /* 0xffffffff130b7810 */ /* 0x000fce0007ffe0ff */
.L_x_44:
[----:B------:R-:W0:Y:S01]  /*0210*/  LDC R5, c[0x0][0x388] ;  /* 0x0000e200ff057b82 */ /* 0x000e220000000800 */
[----:B------:R-:W-:Y:S01]  /*0220*/  IMAD R3, R22, 0x3, RZ ;  /* 0x0000000316037824 */ /* 0x000fe200078e02ff */
[----:B------:R-:W1:Y:S06]  /*0230*/  LDCU UR6, c[0x0][0x394] ;  /* 0x00007280ff0677ac */ /* 0x000e6c0008000800 */
[----:B------:R-:W2:Y:S01]  /*0240*/  LDC.64 R14, c[0x0][0x3a0] ;  /* 0x0000e800ff0e7b82 */ /* 0x000ea20000000a00 */
[----:B0-----:R-:W-:-:S04]  /*0250*/  IABS R17, R5 ;  /* 0x0000000500117213 */ /* 0x001fc80000000000 */
[----:B------:R-:W0:Y:S01]  /*0260*/  I2F.RP R0, R17 ;  /* 0x0000001100007306 */ /* 0x000e220000209400 */
[----:B--2---:R-:W-:-:S05]  /*0270*/  IMAD.WIDE R14, R3, 0x4, R14 ;  /* 0x00000004030e7825 */ /* 0x004fca00078e020e */
[----:B------:R-:W5:Y:S04]  /*0280*/  LDG.E R9, desc[UR8][R14.64] ;  /* 0x000000080e097981 */ /* 0x000f68000c1e1900 */
[----:B------:R-:W5:Y:S01]  /*0290*/  LDG.E R8, desc[UR8][R14.64+0x4] ;  /* 0x000004080e087981 */ /* 0x000f62000c1e1900 */
[----:B0-----:R-:W0:Y:S03]  /*02a0*/  MUFU.RCP R0, R0 ;  /* 0x0000000000007308 */ /* 0x001e260000001000 */
[----:B------:R2:W5:Y:S01]  /*02b0*/  LDG.E R7, desc[UR8][R14.64+0x8] ;  /* 0x000008080e077981 */ /* 0x000562000c1e1900 */
[----:B------:R-:W-:Y:S01]  /*02c0*/  BSSY.RECONVERGENT B0, `(.L_x_26) ;  /* 0x00000d4000007945 */ /* 0x000fe20003800200 */
[----:B--2---:R-:W2:Y:S01]  /*02d0*/  LDC.64 R14, c[0x0][0x3a8] ;  /* 0x0000ea00ff0e7b82 */ /* 0x004ea20000000a00 */
[----:B0-----:R-:W-:-:S04]  /*02e0*/  VIADD R2, R0, 0xffffffe ;  /* 0x0ffffffe00027836 */ /* 0x001fc80000000000 */
[----:B------:R0:W3:Y:S02]  /*02f0*/  F2I.FTZ.U32.TRUNC.NTZ R3, R2 ;  /* 0x0000000200037305 */ /* 0x0000e4000021f000 */
[----:B0-----:R-:W-:Y:S01]  /*0300*/  IMAD.MOV.U32 R2, RZ, RZ, RZ ;  /* 0x000000ffff027224 */ /* 0x001fe200078e00ff */
[----:B---3--:R-:W-:-:S05]  /*0310*/  IADD3 R4, PT, PT, RZ, -R3, RZ ;  /* 0x80000003ff047210 */ /* 0x008fca0007ffe0ff */
[----:B------:R-:W-:Y:S01]  /*0320*/  IMAD R23, R4, R17, RZ ;  /* 0x0000001104177224 */ /* 0x000fe200078e02ff */
[----:B------:R-:W-:-:S03]  /*0330*/  IABS R4, R22 ;  /* 0x0000001600047213 */ /* 0x000fc60000000000 */
[----:B------:R-:W-:-:S06]  /*0340*/  IMAD.HI.U32 R3, R3, R23, R2 ;  /* 0x0000001703037227 */ /* 0x000fcc00078e0002 */
[----:B------:R-:W-:-:S04]  /*0350*/  IMAD.HI.U32 R3, R3, R4, RZ ;  /* 0x0000000403037227 */ /* 0x000fc800078e00ff */
[----:B------:R-:W-:-:S04]  /*0360*/  IMAD.MOV R0, RZ, RZ, -R3 ;  /* 0x000000ffff007224 */ /* 0x000fc800078e0a03 */
[----:B------:R-:W-:Y:S02]  /*0370*/  IMAD R0, R17, R0, R4 ;  /* 0x0000000011007224 */ /* 0x000fe400078e0204 */
[----:B------:R-:W-:-:S03]  /*0380*/  IMAD.MOV.U32 R4, RZ, RZ, RZ ;  /* 0x000000ffff047224 */ /* 0x000fc600078e00ff */
[----:B------:R-:W-:-:S13]  /*0390*/  ISETP.GT.U32.AND P2, PT, R17, R0, PT ;  /* 0x000000001100720c */ /* 0x000fda0003f44070 */
[-C--:B------:R-:W-:Y:S01]  /*03a0*/  @!P2 IADD3 R0, PT, PT, R0, -R17.reuse, RZ ;  /* 0x800000110000a210 */ /* 0x080fe20007ffe0ff */
[----:B------:R-:W-:Y:S01]  /*03b0*/  @!P2 VIADD R3, R3, 0x1 ;  /* 0x000000010303a836 */ /* 0x000fe20000000000 */
[----:B------:R-:W-:Y:S02]  /*03c0*/  ISETP.NE.AND P2, PT, R5, RZ, PT ;  /* 0x000000ff0500720c */ /* 0x000fe40003f45270 */
[----:B------:R-:W-:Y:S01]  /*03d0*/  ISETP.GE.U32.AND P0, PT, R0, R17, PT ;  /* 0x000000110000720c */ /* 0x000fe20003f06070 */
[C---:B-1----:R-:W-:Y:S01]  /*03e0*/  IMAD R17, R22.reuse, UR6, RZ ;  /* 0x0000000616117c24 */ /* 0x042fe2000f8e02ff */
[----:B------:R-:W-:-:S03]  /*03f0*/  LOP3.LUT R0, R22, R5, RZ, 0x3c, !PT ;  /* 0x0000000516007212 */ /* 0x000fc600078e3cff */
[----:B--2---:R-:W-:Y:S01]  /*0400*/  IMAD.WIDE R14, R17, 0x4, R14 ;  /* 0x00000004110e7825 */ /* 0x004fe200078e020e */
[----:B------:R-:W-:-:S07]  /*0410*/  ISETP.GE.AND P1, PT, R0, RZ, PT ;  /* 0x000000ff0000720c */ /* 0x000fce0003f26270 */
[----:B------:R-:W-:Y:S01]  /*0420*/  @P0 VIADD R3, R3, 0x1 ;  /* 0x0000000103030836 */ /* 0x000fe20000000000 */
[----:B------:R-:W-:-:S04]  /*0430*/  IADD3 R6, P0, PT, R14, 0x20, RZ ;  /* 0x000000200e067810 */ /* 0x000fc80007f1e0ff */
[----:B------:R-:W-:Y:S02]  /*0440*/  IADD3.X R2, PT, PT, RZ, R15, RZ, P0, !PT ;  /* 0x0000000fff027210 */ /* 0x000fe400007fe4ff */
[----:B------:R-:W-:Y:S02]  /*0450*/  @!P1 IADD3 R3, PT, PT, -R3, RZ, RZ ;  /* 0x000000ff03039210 */ /* 0x000fe40007ffe1ff */
[----:B------:R-:W-:-:S05]  /*0460*/  @!P2 LOP3.LUT R3, RZ, R5, RZ, 0x33, !PT ;  /* 0x00000005ff03a212 */ /* 0x000fca00078e33ff */
[----:B------:R-:W-:Y:S02]  /*0470*/  IMAD R5, R3, UR5, RZ ;  /* 0x0000000503057c24 */ /* 0x000fe4000f8e02ff */
[----:B------:R-:W-:-:S03]  /*0480*/  IMAD.MOV.U32 R3, RZ, RZ, RZ ;  /* 0x000000ffff037224 */ /* 0x000fc600078e00ff */
[----:B------:R-:W-:-:S07]  /*0490*/  SHF.R.S32.HI R0, RZ, 0x1f, R5 ;  /* 0x0000001fff007819 */ /* 0x000fce0000011405 */
.L_x_43:
[----:B------:R-:W0:Y:S01]  /*04a0*/  LDCU.64 UR6, c[0x0][0x398] ;  /* 0x00007300ff0677ac */ /* 0x000e220008000a00 */
[----:B------:R-:W-:-:S05]  /*04b0*/  IMAD R16, R4, 0x3, RZ ;  /* 0x0000000304107824 */ /* 0x000fca00078e02ff */
[----:B------:R-:W-:-:S05]  /*04c0*/  IADD3 R17, P0, PT, R16, R5, RZ ;  /* 0x0000000510117210 */ /* 0x000fca0007f1e0ff */
[----:B------:R-:W-:Y:S01]  /*04d0*/  IMAD.X R24, RZ, RZ, R0, P0 ;  /* 0x000000ffff187224 */ /* 0x000fe200000e0600 */
[----:B0-----:R-:W-:-:S04]  /*04e0*/  LEA R16, P0, R17, UR6, 0x2 ;  /* 0x0000000611107c11 */ /* 0x001fc8000f8010ff */
[----:B------:R-:W-:-:S05]  /*04f0*/  LEA.HI.X R17, R17, UR7, R24, 0x2, P0 ;  /* 0x0000000711117c11 */ /* 0x000fca00080f1418 */
[----:B------:R-:W2:Y:S04]  /*0500*/  LDG.E R23, desc[UR8][R16.64+0x4] ;  /* 0x0000040810177981 */ /* 0x000ea8000c1e1900 */
[----:B------:R-:W3:Y:S04]  /*0510*/  LDG.E R24, desc[UR8][R16.64] ;  /* 0x0000000810187981 */ /* 0x000ee8000c1e1900 */
[----:B------:R-:W4:Y:S01]  /*0520*/  LDG.E R26, desc[UR8][R16.64+0x8] ;  /* 0x00000808101a7981 */ /* 0x000f22000c1e1900 */
[----:B------:R-:W-:Y:S01]  /*0530*/  BSSY.RECONVERGENT B1, `(.L_x_27) ;  /* 0x0000013000017945 */ /* 0x000fe20003800200 */
[----:B--2--5:R-:W-:Y:S01]  /*0540*/  FADD R23, R8, -R23 ;  /* 0x8000001708177221 */ /* 0x024fe20000000000 */
[----:B---3--:R-:W-:-:S03]  /*0550*/  FADD R24, R9, -R24 ;  /* 0x8000001809187221 */ /* 0x008fc60000000000 */
[----:B------:R-:W-:Y:S01]  /*0560*/  FMUL R23, R23, R23 ;  /* 0x0000001717177220 */ /* 0x000fe20000400000 */
[----:B----4-:R-:W-:-:S03]  /*0570*/  FADD R26, R7, -R26 ;  /* 0x8000001a071a7221 */ /* 0x010fc60000000000 */
[----:B------:R-:W-:-:S04]  /*0580*/  FFMA R23, R24, R24, R23 ;  /* 0x0000001818177223 */ /* 0x000fc80000000017 */
[----:B------:R-:W-:-:S04]  /*0590*/  FFMA R25, R26, R26, R23 ;  /* 0x0000001a1a197223 */ /* 0x000fc80000000017 */
[----:B------:R-:W-:Y:S01]  /*05a0*/  VIADD R23, R25, 0xf3000000 ;  /* 0xf300000019177836 */ /* 0x000fe20000000000 */
[----:B------:R0:W1:Y:S04]  /*05b0*/  MUFU.RSQ R24, R25 ;  /* 0x0000001900187308 */ /* 0x0000680000001400 */
[----:B------:R-:W-:-:S13]  /*05c0*/  ISETP.GT.U32.AND P0, PT, R23, 0x727fffff, PT ;  /* 0x727fffff1700780c */ /* 0x000fda0003f04070 */
[----:B01----:R-:W-:Y:S05]  /*05d0*/  @!P0 BRA `(.L_x_28) ;  /* 0x0000000000108947 */ /* 0x003fea0003800000 */
[----:B------:R-:W-:-:S07]  /*05e0*/  MOV R23, 0x600 ;  /* 0x0000060000177802 */ /* 0x000fce0000000f00 */
[----:B------:R-:W-:Y:S05]  /*05f0*/  CALL.REL.NOINC `($__internal_0_$__cuda_sm20_sqrt_rn_f32_slowpath) ;  /* 0x0000000800a07944 */ /* 0x000fea0003c00000 */
[----:B------:R-:W-:Y:S01]  /*0600*/  MOV R16, R24 ;  /* 0x0000001800107202 */ /* 0x000fe20000000f00 */
[----:B------:R-:W-:Y:S06]  /*0610*/  BRA `(.L_x_29) ;  /* 0x0000000000107947 */ /* 0x000fec0003800000 */
.L_x_28:
[----:B------:R-:W-:Y:S01]  /*0620*/  FMUL.FTZ R16, R25, R24 ;  /* 0x0000001819107220 */ /* 0x000fe20000410000 */
[----:B------:R-:W-:-:S03]  /*0630*/  FMUL.FTZ R23, R24, 0.5 ;  /* 0x3f00000018177820 */ /* 0x000fc60000410000 */
[----:B------:R-:W-:-:S04]  /*0640*/  FFMA R17, -R16, R16, R25 ;  /* 0x0000001010117223 */ /* 0x000fc80000000119 */
[----:B------:R-:W-:-:S07]  /*0650*/  FFMA R16, R17, R23, R16 ;  /* 0x0000001711107223 */ /* 0x000fce0000000010 */
.L_x_29:
[----:B------:R-:W-:Y:S05]  /*0660*/  BSYNC.RECONVERGENT B1 ;  /* 0x0000000000017941 */ /* 0x000fea0003800200 */
.L_x_27:
[----:B------:R-:W-:Y:S01]  /*0670*/  FSETP.NEU.AND P0, PT, R16, RZ, PT ;  /* 0x000000ff1000720b */ /* 0x000fe20003f0d000 */
[----:B------:R-:W-:-:S12]  /*0680*/  BSSY.RECONVERGENT B1, `(.L_x_30) ;  /* 0x0000091000017945 */ /* 0x000fd80003800200 */
[----:B------:R-:W-:Y:S05]  /*0690*/  @P0 BRA `(.L_x_31) ;  /* 0x00000004000c0947 */ /* 0x000fea0003800000 */
[----:B------:R-:W0:Y:S01]  /*06a0*/  LDC R16, c[0x0][0x394] ;  /* 0x0000e500ff107b82 */ /* 0x000e220000000800 */
[----:B------:R-:W-:Y:S01]  /*06b0*/  BSSY.RECONVERGENT B2, `(.L_x_32) ;  /* 0x000003d000027945 */ /* 0x000fe20003800200 */
[----:B0-----:R-:W-:-:S04]  /*06c0*/  ISETP.GE.AND P0, PT, R16, 0x1, PT ;  /* 0x000000011000780c */ /* 0x001fc80003f06270 */
[----:B------:R-:W-:-:S13]  /*06d0*/  ISETP.NE.OR P0, PT, R3, RZ, !P0 ;  /* 0x000000ff0300720c */ /* 0x000fda0004705670 */
[----:B------:R-:W-:Y:S05]  /*06e0*/  @P0 BRA `(.L_x_33) ;  /* 0x0000000000e40947 */ /* 0x000fea0003800000 */
[----:B------:R-:W-:Y:S01]  /*06f0*/  ISETP.GE.U32.AND P0, PT, R16, 0x10, PT ;  /* 0x000000101000780c */ /* 0x000fe20003f06070 */
[----:B------:R-:W-:-:S12]  /*0700*/  IMAD.MOV.U32 R23, RZ, RZ, RZ ;  /* 0x000000ffff177224 */ /* 0x000fd800078e00ff */
[----:B------:R-:W-:Y:S05]  /*0710*/  @!P0 BRA `(.L_x_34) ;  /* 0x0000000000588947 */ /* 0x000fea0003800000 */
[----:B------:R-:W-:-:S07]  /*0720*/  IMAD.MOV.U32 R23, RZ, RZ, RZ ;  /* 0x000000ffff177224 */ /* 0x000fce00078e00ff */
.L_x_35:
[C---:B0-----:R-:W-:Y:S01]  /*0730*/  IMAD.WIDE.U32 R16, R23.reuse, 0x4, R14 ;  /* 0x0000000417107825 */ /* 0x041fe200078e000e */
[----:B------:R-:W-:-:S04]  /*0740*/  IADD3 R23, PT, PT, R23, 0x10, RZ ;  /* 0x0000001017177810 */ /* 0x000fc80007ffe0ff */
[----:B------:R0:W-:Y:S01]  /*0750*/  STG.E desc[UR8][R16.64], R4 ;  /* 0x0000000410007986 */ /* 0x0001e2000c101908 */
[----:B------:R-:W-:-:S03]  /*0760*/  ISETP.NE.AND P0, PT, R23, R18, PT ;  /* 0x000000121700720c */ /* 0x000fc60003f05270 */
[----:B------:R0:W-:Y:S04]  /*0770*/  STG.E desc[UR8][R16.64+0x4], R4 ;  /* 0x0000040410007986 */ /* 0x0001e8000c101908 */
        /* <DEDUP_REMOVED lines=13> */
[----:B------:R0:W-:Y:S01]  /*0850*/  STG.E desc[UR8][R16.64+0x3c], R4 ;  /* 0x00003c0410007986 */ /* 0x0001e2000c101908 */
[----:B------:R-:W-:Y:S05]  /*0860*/  @P0 BRA `(.L_x_35) ;  /* 0xfffffffc00b00947 */ /* 0x000fea000383ffff */
[----:B------:R-:W-:-:S07]  /*0870*/  IMAD.MOV.U32 R23, RZ, RZ, R18 ;  /* 0x000000ffff177224 */ /* 0x000fce00078e0012 */
.L_x_34:
[----:B------:R-:W-:-:S13]  /*0880*/  ISETP.NE.AND P0, PT, R20, RZ, PT ;  /* 0x000000ff1400720c */ /* 0x000fda0003f05270 */
[----:B------:R-:W-:Y:S05]  /*0890*/  @!P0 BRA `(.L_x_33) ;  /* 0x0000000000788947 */ /* 0x000fea0003800000 */
[----:B------:R-:W-:Y:S02]  /*08a0*/  ISETP.GE.U32.AND P0, PT, R12, 0x7, PT ;  /* 0x000000070c00780c */ /* 0x000fe40003f06070 */
[----:B------:R-:W-:-:S11]  /*08b0*/  ISETP.NE.AND P1, PT, R19, RZ, PT ;  /* 0x000000ff1300720c */ /* 0x000fd60003f25270 */
[----:B------:R-:W-:Y:S05]  /*08c0*/  @!P0 BRA `(.L_x_36) ;  /* 0x0000000000288947 */ /* 0x000fea0003800000 */
[----:B0-----:R-:W-:-:S04]  /*08d0*/  IMAD.WIDE.U32 R16, R23, 0x4, R14 ;  /* 0x0000000417107825 */ /* 0x001fc800078e000e */
[----:B------:R-:W-:Y:S01]  /*08e0*/  VIADD R23, R23, 0x8 ;  /* 0x0000000817177836 */ /* 0x000fe20000000000 */
[----:B------:R1:W-:Y:S04]  /*08f0*/  STG.E desc[UR8][R16.64], R4 ;  /* 0x0000000410007986 */ /* 0x0003e8000c101908 */
[----:B------:R1:W-:Y:S04]  /*0900*/  STG.E desc[UR8][R16.64+0x4], R4 ;  /* 0x0000040410007986 */ /* 0x0003e8000c101908 */
[----:B------:R1:W-:Y:S04]  /*0910*/  STG.E desc[UR8][R16.64+0x8], R4 ;  /* 0x0000080410007986 */ /* 0x0003e8000c101908 */
[----:B------:R1:W-:Y:S04]  /*0920*/  STG.E desc[UR8][R16.64+0xc], R4 ;  /* 0x00000c0410007986 */ /* 0x0003e8000c101908 */
[----:B------:R1:W-:Y:S04]  /*0930*/  STG.E desc[UR8][R16.64+0x10], R4 ;  /* 0x0000100410007986 */ /* 0x0003e8000c101908 */
[----:B------:R1:W-:Y:S04]  /*0940*/  STG.E desc[UR8][R16.64+0x14], R4 ;  /* 0x0000140410007986 */ /* 0x0003e8000c101908 */
[----:B------:R1:W-:Y:S04]  /*0950*/  STG.E desc[UR8][R16.64+0x18], R4 ;  /* 0x0000180410007986 */ /* 0x0003e8000c101908 */
[----:B------:R1:W-:Y:S02]  /*0960*/  STG.E desc[UR8][R16.64+0x1c], R4 ;  /* 0x00001c0410007986 */ /* 0x0003e4000c101908 */
.L_x_36:
[----:B------:R-:W-:Y:S05]  /*0970*/  @!P1 BRA `(.L_x_33) ;  /* 0x0000000000409947 */ /* 0x000fea0003800000 */
[----:B------:R-:W-:Y:S02]  /*0980*/  ISETP.GE.U32.AND P0, PT, R11, 0x3, PT ;  /* 0x000000030b00780c */ /* 0x000fe40003f06070 */
[----:B------:R-:W-:-:S11]  /*0990*/  ISETP.NE.AND P1, PT, R13, RZ, PT ;  /* 0x000000ff0d00720c */ /* 0x000fd60003f25270 */
[C---:B01----:R-:W-:Y:S01]  /*09a0*/  @P0 IMAD.WIDE.U32 R16, R23.reuse, 0x4, R14 ;  /* 0x0000000417100825 */ /* 0x043fe200078e000e */
[----:B------:R-:W-:-:S04]  /*09b0*/  @P0 IADD3 R23, PT, PT, R23, 0x4, RZ ;  /* 0x0000000417170810 */ /* 0x000fc80007ffe0ff */
[----:B------:R2:W-:Y:S04]  /*09c0*/  @P0 STG.E desc[UR8][R16.64], R4 ;  /* 0x0000000410000986 */ /* 0x0005e8000c101908 */
[----:B------:R2:W-:Y:S04]  /*09d0*/  @P0 STG.E desc[UR8][R16.64+0x4], R4 ;  /* 0x0000040410000986 */ /* 0x0005e8000c101908 */
[----:B------:R2:W-:Y:S04]  /*09e0*/  @P0 STG.E desc[UR8][R16.64+0x8], R4 ;  /* 0x0000080410000986 */ /* 0x0005e8000c101908 */
[----:B------:R2:W-:Y:S01]  /*09f0*/  @P0 STG.E desc[UR8][R16.64+0xc], R4 ;  /* 0x00000c0410000986 */ /* 0x0005e2000c101908 */
[----:B------:R-:W-:Y:S05]  /*0a00*/  @!P1 BRA `(.L_x_33) ;  /* 0x00000000001c9947 */ /* 0x000fea0003800000 */
[----:B--2---:R-:W-:Y:S01]  /*0a10*/  IMAD.WIDE.U32 R16, R23, 0x4, R14 ;  /* 0x0000000417107825 */ /* 0x004fe200078e000e */
[----:B------:R-:W-:-:S04]  /*0a20*/  ISETP.NE.AND P0, PT, R13, 0x1, PT ;  /* 0x000000010d00780c */ /* 0x000fc80003f05270 */
[----:B------:R3:W-:Y:S09]  /*0a30*/  STG.E desc[UR8][R16.64], R4 ;  /* 0x0000000410007986 */ /* 0x0007f2000c101908 */
[----:B------:R-:W-:Y:S05]  /*0a40*/  @!P0 BRA `(.L_x_33) ;  /* 0x00000000000c8947 */ /* 0x000fea0003800000 */
[----:B------:R-:W-:Y:S01]  /*0a50*/  ISETP.NE.AND P0, PT, R13, 0x2, PT ;  /* 0x000000020d00780c */ /* 0x000fe20003f05270 */
[----:B------:R4:W-:-:S12]  /*0a60*/  STG.E desc[UR8][R16.64+0x4], R4 ;  /* 0x0000040410007986 */ /* 0x0009d8000c101908 */
[----:B------:R4:W-:Y:S02]  /*0a70*/  @P0 STG.E desc[UR8][R16.64+0x8], R4 ;  /* 0x0000080410000986 */ /* 0x0009e4000c101908 */
.L_x_33:
[----:B------:R-:W-:Y:S05]  /*0a80*/  BSYNC.RECONVERGENT B2 ;  /* 0x0000000000027941 */ /* 0x000fea0003800200 */
.L_x_32:
[----:B01234-:R-:W-:-:S04]  /*0a90*/  IMAD.WIDE R16, R3, 0x4, R14 ;  /* 0x0000000403107825 */ /* 0x01ffc800078e020e */
[----:B------:R-:W-:Y:S01]  /*0aa0*/  VIADD R3, R3, 0x1 ;  /* 0x0000000103037836 */ /* 0x000fe20000000000 */
[----:B------:R0:W-:Y:S01]  /*0ab0*/  STG.E desc[UR8][R16.64], R4 ;  /* 0x0000000410007986 */ /* 0x0001e2000c101908 */
[----:B------:R-:W-:Y:S05]  /*0ac0*/  BRA `(.L_x_37) ;  /* 0x0000000400307947 */ /* 0x000fea0003800000 */
.L_x_31:
[----:B------:R-:W0:Y:S01]  /*0ad0*/  LDCU UR6, c[0x0][0x390] ;  /* 0x00007200ff0677ac */ /* 0x000e220008000800 */
[----:B------:R-:W1:Y:S01]  /*0ae0*/  LDCU UR7, c[0x0][0x38c] ;  /* 0x00007180ff0777ac */ /* 0x000e620008000800 */
[----:B0-----:R-:W-:-:S04]  /*0af0*/  FSETP.GEU.AND P0, PT, R16, UR6, PT ;  /* 0x0000000610007c0b */ /* 0x001fc8000bf0e000 */
[----:B-1----:R-:W-:-:S13]  /*0b00*/  FSETP.LTU.OR P0, PT, R16, UR7, P0 ;  /* 0x0000000710007c0b */ /* 0x002fda0008709400 */
        /* <DEDUP_REMOVED lines=9> */
[----:B------:R-:W-:Y:S01]  /*0ba0*/  MOV R24, R6 ;  /* 0x0000000600187202 */ /* 0x000fe20000000f00 */
[----:B------:R-:W-:Y:S02]  /*0bb0*/  IMAD.MOV.U32 R25, RZ, RZ, R2 ;  /* 0x000000ffff197224 */ /* 0x000fe400078e0002 */
[----:B------:R-:W-:-:S07]  /*0bc0*/  IMAD.MOV.U32 R23, RZ, RZ, R10 ;  /* 0x000000ffff177224 */ /* 0x000fce00078e000a */
.L_x_41:
[----:B0-----:R-:W-:Y:S01]  /*0bd0*/  MOV R16, R24 ;  /* 0x0000001800107202 */ /* 0x001fe20000000f00 */
[----:B------:R-:W-:Y:S02]  /*0be0*/  IMAD.MOV.U32 R17, RZ, RZ, R25 ;  /* 0x000000ffff117224 */ /* 0x000fe400078e0019 */
[----:B------:R-:W-:Y:S01]  /*0bf0*/  VIADD R23, R23, 0x10 ;  /* 0x0000001017177836 */ /* 0x000fe20000000000 */
[----:B------:R-:W-:Y:S02]  /*0c00*/  IADD3 R24, P1, PT, R16, 0x40, RZ ;  /* 0x0000004010187810 */ /* 0x000fe40007f3e0ff */
[----:B------:R0:W-:Y:S02]  /*0c10*/  STG.E desc[UR8][R16.64+-0x20], R4 ;  /* 0xffffe00410007986 */ /* 0x0001e4000c101908 */
[----:B------:R-:W-:Y:S02]  /*0c20*/  ISETP.NE.AND P0, PT, R23, RZ, PT ;  /* 0x000000ff1700720c */ /* 0x000fe40003f05270 */
[----:B------:R0:W-:Y:S01]  /*0c30*/  STG.E desc[UR8][R16.64+-0x1c], R4 ;  /* 0xffffe40410007986 */ /* 0x0001e2000c101908 */
[----:B------:R-:W-:-:S03]  /*0c40*/  IADD3.X R25, PT, PT, RZ, R17, RZ, P1, !PT ;  /* 0x00000011ff197210 */ /* 0x000fc60000ffe4ff */
        /* <DEDUP_REMOVED lines=16> */
.L_x_40:
        /* <DEDUP_REMOVED lines=15> */
.L_x_42:
        /* <DEDUP_REMOVED lines=17> */
.L_x_39:
[----:B------:R-:W-:Y:S05]  /*0f50*/  BSYNC.RECONVERGENT B2 ;  /* 0x0000000000027941 */ /* 0x000fea0003800200 */
.L_x_38:
[----:B01234-:R-:W-:-:S04]  /*0f60*/  IMAD.WIDE R16, R3, 0x4, R14 ;  /* 0x0000000403107825 */ /* 0x01ffc800078e020e */
[----:B------:R-:W-:Y:S01]  /*0f70*/  VIADD R3, R3, 0x1 ;  /* 0x0000000103037836 */ /* 0x000fe20000000000 */
[----:B------:R1:W-:Y:S06]  /*0f80*/  STG.E desc[UR8][R16.64], R4 ;  /* 0x0000000410007986 */ /* 0x0003ec000c101908 */
.L_x_37:
[----:B------:R-:W-:Y:S05]  /*0f90*/  BSYNC.RECONVERGENT B1 ;  /* 0x0000000000017941 */ /* 0x000fea0003800200 */
.L_x_30:
[----:B------:R-:W2:Y:S01]  /*0fa0*/  LDCU UR6, c[0x0][0x384] ;  /* 0x00007080ff0677ac */ /* 0x000ea20008000800 */
[----:B01----:R-:W-:Y:S01]  /*0fb0*/  IADD3 R4, PT, PT, R4, 0x1, RZ ;  /* 0x0000000104047810 */ /* 0x003fe20007ffe0ff */
[----:B------:R-:W0:Y:S03]  /*0fc0*/  LDCU UR7, c[0x0][0x394] ;  /* 0x00007280ff0777ac */ /* 0x000e260008000800 */
[----:B--2---:R-:W-:Y:S02]  /*0fd0*/  ISETP.GE.AND P0, PT, R4, UR6, PT ;  /* 0x0000000604007c0c */ /* 0x004fe4000bf06270 */
[----:B0-----:R-:W-:-:S13]  /*0fe0*/  ISETP.NE.AND P1, PT, R3, UR7, PT ;  /* 0x0000000703007c0c */ /* 0x001fda000bf25270 */
[----:B------:R-:W-:Y:S05]  /*0ff0*/  @!P0 BRA P1, `(.L_x_43) ;  /* 0xfffffff400288947 */ /* 0x000fea000083ffff */
[----:B------:R-:W-:Y:S05]  /*1000*/  BSYNC.RECONVERGENT B0 ;  /* 0x0000000000007941 */ /* 0x000fea0003800200 */
.L_x_26:
[----:B------:R-:W0:Y:S02]  /*1010*/  LDC.64 R4, c[0x0][0x3b0] ;  /* 0x0000ec00ff047b82 */ /* 0x000e240000000a00 */
[----:B0-----:R-:W-:-:S04]  /*1020*/  IMAD.WIDE R4, R22, 0x4, R4 ;  /* 0x0000000416047825 */ /* 0x001fc800078e0204 */
[----:B------:R-:W-:Y:S01]  /*1030*/  IMAD.IADD R22, R21, 0x1, R22 ;  /* 0x0000000115167824 */ /* 0x000fe200078e0216 */
[----:B------:R0:W-:Y:S04]  /*1040*/  STG.E desc[UR8][R4.64], R3 ;  /* 0x0000000304007986 */ /* 0x0001e8000c101908 */
[----:B------:R-:W-:-:S13]  /*1050*/  ISETP.GE.AND P0, PT, R22, UR4, PT ;  /* 0x0000000416007c0c */ /* 0x000fda000bf06270 */
[----:B0-----:R-:W-:Y:S05]  /*1060*/  @!P0 BRA `(.L_x_44) ;  /* 0xfffffff000688947 */ /* 0x001fea000383ffff */
[----:B------:R-:W-:Y:S05]  /*1070*/  EXIT ;  /* 0x000000000000794d */ /* 0x000fea0003800000 */
        .weak           $__internal_0_$__cuda_sm20_sqrt_rn_f32_slowpath
        .type           $__internal_0_$__cuda_sm20_sqrt_rn_f32_slowpath,@function
        .size           $__internal_0_$__cuda_sm20_sqrt_rn_f32_slowpath,(.L_x_177 - $__internal_0_$__cuda_sm20_sqrt_rn_f32_slowpath)
$__internal_0_$__cuda_sm20_sqrt_rn_f32_slowpath:
[----:B------:R-:W-:-:S13]  /*1080*/  LOP3.LUT P0, RZ, R25, 0x7fffffff, RZ, 0xc0, !PT ;  /* 0x7fffffff19ff7812 */ /* 0x000fda000780c0ff */
[----:B------:R-:W-:Y:S01]  /*1090*/  @!P0 MOV R17, R25 ;  /* 0x0000001900118202 */ /* 0x000fe20000000f00 */
[----:B------:R-:W-:Y:S06]  /*10a0*/  @!P0 BRA `(.L_x_45) ;  /* 0x0000000000448947 */ /* 0x000fec0003800000 */
[----:B------:R-:W-:Y:S01]  /*10b0*/  FSETP.GEU.FTZ.AND P0, PT, R25, RZ, PT ;  /* 0x000000ff1900720b */ /* 0x000fe20003f1e000 */
[----:B------:R-:W-:-:S12]  /*10c0*/  IMAD.MOV.U32 R16, RZ, RZ, R25 ;  /* 0x000000ffff107224 */ /* 0x000fd800078e0019 */
[----:B------:R-:W-:Y:S01]  /*10d0*/  @!P0 MOV R17, 0x7fffffff ;  /* 0x7fffffff00118802 */ /* 0x000fe20000000f00 */
[----:B------:R-:W-:Y:S06]  /*10e0*/  @!P0 BRA `(.L_x_45) ;  /* 0x0000000000348947 */ /* 0x000fec0003800000 */
[----:B------:R-:W-:-:S13]  /*10f0*/  FSETP.GTU.FTZ.AND P0, PT, |R16|, +INF , PT ;  /* 0x7f8000001000780b */ /* 0x000fda0003f1c200 */
[----:B------:R-:W-:Y:S01]  /*1100*/  @P0 FADD.FTZ R17, R16, 1 ;  /* 0x3f80000010110421 */ /* 0x000fe20000010000 */
[----:B------:R-:W-:Y:S06]  /*1110*/  @P0 BRA `(.L_x_45) ;  /* 0x0000000000280947 */ /* 0x000fec0003800000 */
[----:B------:R-:W-:-:S13]  /*1120*/  FSETP.NEU.FTZ.AND P0, PT, |R16|, +INF , PT ;  /* 0x7f8000001000780b */ /* 0x000fda0003f1d200 */
[----:B------:R-:W-:-:S04]  /*1130*/  @P0 FFMA R24, R16, 1.84467440737095516160e+19, RZ ;  /* 0x5f80000010180823 */ /* 0x000fc800000000ff */
[----:B------:R-:W0:Y:S02]  /*1140*/  @P0 MUFU.RSQ R17, R24 ;  /* 0x0000001800110308 */ /* 0x000e240000001400 */
[----:B0-----:R-:W-:Y:S01]  /*1150*/  @P0 FMUL.FTZ R25, R24, R17 ;  /* 0x0000001118190220 */ /* 0x001fe20000410000 */
[----:B------:R-:W-:Y:S01]  /*1160*/  @P0 FMUL.FTZ R27, R17, 0.5 ;  /* 0x3f000000111b0820 */ /* 0x000fe20000410000 */
[----:B------:R-:W-:Y:S02]  /*1170*/  @!P0 IMAD.MOV.U32 R17, RZ, RZ, R16 ;  /* 0x000000ffff118224 */ /* 0x000fe400078e0010 */
[----:B------:R-:W-:-:S04]  /*1180*/  @P0 FADD.FTZ R26, -R25, -RZ ;  /* 0x800000ff191a0221 */ /* 0x000fc80000010100 */
[----:B------:R-:W-:-:S04]  /*1190*/  @P0 FFMA R26, R25, R26, R24 ;  /* 0x0000001a191a0223 */ /* 0x000fc80000000018 */
[----:B------:R-:W-:-:S04]  /*11a0*/  @P0 FFMA R26, R26, R27, R25 ;  /* 0x0000001b1a1a0223 */ /* 0x000fc80000000019 */
[----:B------:R-:W-:-:S07]  /*11b0*/  @P0 FMUL.FTZ R17, R26, 2.3283064365386962891e-10 ;  /* 0x2f8000001a110820 */ /* 0x000fce0000410000 */
.L_x_45:
[----:B------:R-:W-:Y:S01]  /*11c0*/  MOV R24, R17 ;  /* 0x0000001100187202 */ /* 0x000fe20000000f00 */
[----:B------:R-:W-:Y:S02]  /*11d0*/  HFMA2 R17, -RZ, RZ, 0, 0 ;  /* 0x00000000ff117431 */ /* 0x000fe400000001ff */
[----:B------:R-:W-:-:S04]  /*11e0*/  IMAD.MOV.U32 R16, RZ, RZ, R23 ;  /* 0x000000ffff107224 */ /* 0x000fc800078e0017 */
[----:B------:R-:W-:Y:S05]  /*11f0*/  RET.REL.NODEC R16 `(_Z28query_ball_point_dilated_gpuiiiffiPKfS0_PiS1_) ;  /* 0xffffffec10807950 */ /* 0x000fea0003c3ffff */
.L_x_46:
        /* <DEDUP_REMOVED lines=16> */
.L_x_177:


//--------------------- .text._Z28query_ball_point_withidx_gpuiiifiPKfS0_PKiPiS3_ --------------------------
	.section	.text._Z28query_ball_point_withidx_gpuiiifiPKfS0_PKiPiS3_,"ax",@progbits
	.align	128
        .global         _Z28query_ball_point_withidx_gpuiiifiPKfS0_PKiPiS3_
        .type           _Z28query_ball_point_withidx_gpuiiifiPKfS0_PKiPiS3_,@function
        .size           _Z28query_ball_point_withidx_gpuiiifiPKfS0_PKiPiS3_,(.L_x_178 - _Z28query_ball_point_withidx_gpuiiifiPKfS0_PKiPiS3_)
        .other          _Z28query_ball_point_withidx_gpuiiifiPKfS0_PKiPiS3_,@"STO_CUDA_ENTRY STV_DEFAULT"
_Z28query_ball_point_withidx_gpuiiifiPKfS0_PKiPiS3_:
.text._Z28query_ball_point_withidx_gpuiiifiPKfS0_PKiPiS3_:
        /* <DEDUP_REMOVED lines=19> */
.L_x_48:
[----:B0-----:R-:W-:-:S04]  /*0130*/  IMAD.WIDE R4, R0, 0x4, R6 ;  /* 0x0000000400047825 */ /* 0x001fc800078e0206 */
[----:B------:R-:W-:Y:S01]  /*0140*/  IMAD.IADD R0, R3, 0x1, R0 ;  /* 0x0000000103007824 */ /* 0x000fe200078e0200 */
[----:B------:R1:W-:Y:S04]  /*0150*/  STG.E desc[UR8][R4.64], RZ ;  /* 0x000000ff04007986 */ /* 0x0003e8000c101908 */
[----:B------:R-:W-:-:S13]  /*0160*/  ISETP.GE.AND P0, PT, R0, UR4, PT ;  /* 0x0000000400007c0c */ /* 0x000fda000bf06270 */
[----:B-1----:R-:W-:Y:S05]  /*0170*/  @!P0 BRA `(.L_x_48) ;  /* 0xfffffffc00ec8947 */ /* 0x002fea000383ffff */
[----:B------:R-:W-:Y:S05]  /*0180*/  EXIT ;  /* 0x000000000000794d */ /* 0x000fea0003800000 */
.L_x_47:
[C---:B------:R-:W-:Y:S01]  /*0190*/  LOP3.LUT R2, R6.reuse, 0x7ffffff0, RZ, 0xc0, !PT ;  /* 0x7ffffff006027812 */ /* 0x040fe200078ec0ff */
[----:B------:R-:W-:Y:S01]  /*01a0*/  UIMAD UR5, UR5, 0x3, URZ ;  /* 0x00000003050578a4 */ /* 0x000fe2000f8e02ff */
[C---:B------:R-:W-:Y:S02]  /*01b0*/  LOP3.LUT R4, R6.reuse, 0xf, RZ, 0xc0, !PT ;  /* 0x0000000f06047812 */ /* 0x040fe400078ec0ff */
[C---:B------:R-:W-:Y:S01]  /*01c0*/  LOP3.LUT R5, R6.reuse, 0x7, RZ, 0xc0, !PT ;  /* 0x0000000706057812 */ /* 0x040fe200078ec0ff */
[----:B------:R-:W-:Y:S01]  /*01d0*/  IMAD.MOV R7, RZ, RZ, -R2 ;  /* 0x000000ffff077224 */ /* 0x000fe200078e0a02 */
[----:B------:R-:W-:-:S07]  /*01e0*/  LOP3.LUT R6, R6, 0x3, RZ, 0xc0, !PT ;  /* 0x0000000306067812 */ /* 0x000fce00078ec0ff */
.L_x_61:
[----:B0-----:R-:W0:Y:S01]  /*01f0*/  LDC R13, c[0x0][0x388] ;  /* 0x0000e200ff0d7b82 */ /* 0x001e220000000800 */
[----:B------:R-:W-:Y:S01]  /*0200*/  IMAD R9, R0, 0x3, RZ ;  /* 0x0000000300097824 */ /* 0x000fe200078e02ff */
[----:B------:R-:W1:Y:S01]  /*0210*/  LDCU UR7, c[0x0][0x390] ;  /* 0x00007200ff0777ac */ /* 0x000e620008000800 */
[----:B------:R-:W2:Y:S05]  /*0220*/  LDCU UR6, c[0x0][0x384] ;  /* 0x00007080ff0677ac */ /* 0x000eaa0008000800 */
[----:B------:R-:W3:Y:S01]  /*0230*/  LDC.64 R16, c[0x0][0x3a0] ;  /* 0x0000e800ff107b82 */ /* 0x000ee20000000a00 */
[----:B0-----:R-:W-:-:S04]  /*0240*/  IABS R18, R13 ;  /* 0x0000000d00127213 */ /* 0x001fc80000000000 */
[----:B------:R-:W0:Y:S01]  /*0250*/  I2F.RP R11, R18 ;  /* 0x00000012000b7306 */ /* 0x000e220000209400 */
[----:B---3--:R-:W-:-:S05]  /*0260*/  IMAD.WIDE R16, R9, 0x4, R16 ;  /* 0x0000000409107825 */ /* 0x008fca00078e0210 */
[----:B------:R-:W5:Y:S04]  /*0270*/  LDG.E R8, desc[UR8][R16.64] ;  /* 0x0000000810087981 */ /* 0x000f68000c1e1900 */
[----:B------:R-:W5:Y:S01]  /*0280*/  LDG.E R9, desc[UR8][R16.64+0x4] ;  /* 0x0000040810097981 */ /* 0x000f62000c1e1900 */
[----:B0-----:R-:W0:Y:S03]  /*0290*/  MUFU.RCP R11, R11 ;  /* 0x0000000b000b7308 */ /* 0x001e260000001000 */
[----:B------:R3:W5:Y:S01]  /*02a0*/  LDG.E R10, desc[UR8][R16.64+0x8] ;  /* 0x00000808100a7981 */ /* 0x000762000c1e1900 */
[----:B------:R-:W-:Y:S01]  /*02b0*/  BSSY.RECONVERGENT B0, `(.L_x_49) ;  /* 0x0000099000007945 */ /* 0x000fe20003800200 */
[----:B------:R-:W-:Y:S01]  /*02c0*/  IMAD.MOV.U32 R21, RZ, RZ, RZ ;  /* 0x000000ffff157224 */ /* 0x000fe200078e00ff */
[----:B---3--:R-:W-:-:S02]  /*02d0*/  IABS R16, R0 ;  /* 0x0000000000107213 */ /* 0x008fc40000000000 */
[----:B0-----:R-:W-:-:S04]  /*02e0*/  IADD3 R14, PT, PT, R11, 0xffffffe, RZ ;  /* 0x0ffffffe0b0e7810 */ /* 0x001fc80007ffe0ff */
[----:B------:R0:W3:Y:S02]  /*02f0*/  F2I.FTZ.U32.TRUNC.NTZ R15, R14 ;  /* 0x0000000e000f7305 */ /* 0x0000e4000021f000 */
[----:B0-----:R-:W-:Y:S02]  /*0300*/  IMAD.MOV.U32 R14, RZ, RZ, RZ ;  /* 0x000000ffff0e7224 */ /* 0x001fe400078e00ff */
[----:B---3--:R-:W-:-:S04]  /*0310*/  IMAD.MOV R19, RZ, RZ, -R15 ;  /* 0x000000ffff137224 */ /* 0x008fc800078e0a0f */
[----:B------:R-:W-:-:S04]  /*0320*/  IMAD R19, R19, R18, RZ ;  /* 0x0000001213137224 */ /* 0x000fc800078e02ff */
[----:B------:R-:W-:-:S06]  /*0330*/  IMAD.HI.U32 R15, R15, R19, R14 ;  /* 0x000000130f0f7227 */ /* 0x000fcc00078e000e */
[----:B------:R-:W-:Y:S02]  /*0340*/  IMAD.HI.U32 R12, R15, R16, RZ ;  /* 0x000000100f0c7227 */ /* 0x000fe400078e00ff */
[----:B------:R-:W0:Y:S03]  /*0350*/  LDC.64 R14, c[0x0][0x3b0] ;  /* 0x0000ec00ff0e7b82 */ /* 0x000e260000000a00 */
[----:B------:R-:W-:-:S05]  /*0360*/  IADD3 R11, PT, PT, -R12, RZ, RZ ;  /* 0x000000ff0c0b7210 */ /* 0x000fca0007ffe1ff */
[----:B------:R-:W-:-:S05]  /*0370*/  IMAD R11, R18, R11, R16 ;  /* 0x0000000b120b7224 */ /* 0x000fca00078e0210 */
[----:B------:R-:W-:-:S13]  /*0380*/  ISETP.GT.U32.AND P2, PT, R18, R11, PT ;  /* 0x0000000b1200720c */ /* 0x000fda0003f44070 */
[----:B------:R-:W-:Y:S02]  /*0390*/  @!P2 IMAD.IADD R11, R11, 0x1, -R18 ;  /* 0x000000010b0ba824 */ /* 0x000fe400078e0a12 */
[----:B------:R-:W-:Y:S01]  /*03a0*/  @!P2 VIADD R12, R12, 0x1 ;  /* 0x000000010c0ca836 */ /* 0x000fe20000000000 */
[----:B------:R-:W-:Y:S02]  /*03b0*/  ISETP.NE.AND P2, PT, R13, RZ, PT ;  /* 0x000000ff0d00720c */ /* 0x000fe40003f45270 */
[----:B------:R-:W-:Y:S01]  /*03c0*/  ISETP.GE.U32.AND P0, PT, R11, R18, PT ;  /* 0x000000120b00720c */ /* 0x000fe20003f06070 */
[----:B------:R-:W-:Y:S01]  /*03d0*/  HFMA2 R18, -RZ, RZ, 0, 0 ;  /* 0x00000000ff127431 */ /* 0x000fe200000001ff */
[----:B------:R-:W-:-:S04]  /*03e0*/  LOP3.LUT R11, R0, R13, RZ, 0x3c, !PT ;  /* 0x0000000d000b7212 */ /* 0x000fc800078e3cff */
[----:B------:R-:W-:Y:S01]  /*03f0*/  ISETP.GE.AND P1, PT, R11, RZ, PT ;  /* 0x000000ff0b00720c */ /* 0x000fe20003f26270 */
[----:B-1----:R-:W-:-:S04]  /*0400*/  IMAD R11, R0, UR7, RZ ;  /* 0x00000007000b7c24 */ /* 0x002fc8000f8e02ff */
[----:B0-----:R-:W-:Y:S02]  /*0410*/  IMAD.WIDE R14, R11, 0x4, R14 ;  /* 0x000000040b0e7825 */ /* 0x001fe400078e020e */
[----:B------:R-:W-:Y:S02]  /*0420*/  @P0 IADD3 R12, PT, PT, R12, 0x1, RZ ;  /* 0x000000010c0c0810 */ /* 0x000fe40007ffe0ff */
[----:B--2---:R-:W-:-:S03]  /*0430*/  IMAD R11, R0, UR6, RZ ;  /* 0x00000006000b7c24 */ /* 0x004fc6000f8e02ff */
[----:B------:R-:W-:Y:S01]  /*0440*/  IMAD.MOV.U32 R16, RZ, RZ, R12 ;  /* 0x000000ffff107224 */ /* 0x000fe200078e000c */
[----:B------:R-:W-:Y:S02]  /*0450*/  IADD3 R12, P0, PT, R14, 0x20, RZ ;  /* 0x000000200e0c7810 */ /* 0x000fe40007f1e0ff */
[----:B------:R-:W-:Y:S01]  /*0460*/  SHF.R.S32.HI R19, RZ, 0x1f, R11 ;  /* 0x0000001fff137819 */ /* 0x000fe2000001140b */
[----:B------:R-:W-:Y:S01]  /*0470*/  @!P1 IMAD.MOV R16, RZ, RZ, -R16 ;  /* 0x000000ffff109224 */ /* 0x000fe200078e0a10 */
[----:B------:R-:W-:Y:S01]  /*0480*/  @!P2 LOP3.LUT R16, RZ, R13, RZ, 0x33, !PT ;  /* 0x0000000dff10a212 */ /* 0x000fe200078e33ff */
[----:B------:R-:W-:-:S04]  /*0490*/  IMAD.X R20, RZ, RZ, R15, P0 ;  /* 0x000000ffff147224 */ /* 0x000fc800000e060f */
[----:B------:R-:W-:-:S07]  /*04a0*/  IMAD R13, R16, UR5, RZ ;  /* 0x00000005100d7c24 */ /* 0x000fce000f8e02ff */
.L_x_60:
[----:B0-----:R-:W0:Y:S01]  /*04b0*/  LDCU.64 UR6, c[0x0][0x3a8] ;  /* 0x00007500ff0677ac */ /* 0x001e220008000a00 */
[----:B------:R-:W-:-:S04]  /*04c0*/  IADD3 R16, P0, PT, R11, R18, RZ ;  /* 0x000000120b107210 */ /* 0x000fc80007f1e0ff */
[----:B------:R-:W-:Y:S02]  /*04d0*/  IADD3.X R17, PT, PT, RZ, R19, RZ, P0, !PT ;  /* 0x00000013ff117210 */ /* 0x000fe400007fe4ff */
[----:B0-----:R-:W-:-:S04]  /*04e0*/  LEA R22, P0, R16, UR6, 0x2 ;  /* 0x0000000610167c11 */ /* 0x001fc8000f8010ff */
[----:B------:R-:W-:Y:S01]  /*04f0*/  LEA.HI.X R23, R16, UR7, R17, 0x2, P0 ;  /* 0x0000000710177c11 */ /* 0x000fe200080f1411 */
[----:B------:R-:W0:Y:S05]  /*0500*/  LDCU.64 UR6, c[0x0][0x398] ;  /* 0x00007300ff0677ac */ /* 0x000e2a0008000a00 */
[----:B------:R-:W2:Y:S01]  /*0510*/  LDG.E R23, desc[UR8][R22.64] ;  /* 0x0000000816177981 */ /* 0x000ea2000c1e1900 */
[----:B------:R-:W-:Y:S01]  /*0520*/  SHF.R.S32.HI R17, RZ, 0x1f, R13 ;  /* 0x0000001fff117819 */ /* 0x000fe2000001140d */
[----:B--2---:R-:W-:-:S05]  /*0530*/  IMAD R16, R23, 0x3, RZ ;  /* 0x0000000317107824 */ /* 0x004fca00078e02ff */
[----:B------:R-:W-:-:S04]  /*0540*/  IADD3 R24, P0, PT, R13, R16, RZ ;  /* 0x000000100d187210 */ /* 0x000fc80007f1e0ff */
[----:B------:R-:W-:Y:S02]  /*0550*/  LEA.HI.X.SX32 R17, R16, R17, 0x1, P0 ;  /* 0x0000001110117211 */ /* 0x000fe400000f0eff */
        /* <DEDUP_REMOVED lines=17> */
[----:B------:R-:W-:Y:S05]  /*0670*/  CALL.REL.NOINC `($__internal_1_$__cuda_sm20_sqrt_rn_f32_slowpath) ;  /* 0x0000000400907944 */ /* 0x000fea0003c00000 */
[----:B------:R-:W-:Y:S01]  /*0680*/  IMAD.MOV.U32 R16, RZ, RZ, R24 ;  /* 0x000000ffff107224 */ /* 0x000fe200078e0018 */
[----:B------:R-:W-:Y:S06]  /*0690*/  BRA `(.L_x_52) ;  /* 0x0000000000107947 */ /* 0x000fec0003800000 */
.L_x_51:
[----:B------:R-:W-:Y:S01]  /*06a0*/  FMUL.FTZ R16, R27, R24 ;  /* 0x000000181b107220 */ /* 0x000fe20000410000 */
[----:B------:R-:W-:-:S03]  /*06b0*/  FMUL.FTZ R22, R24, 0.5 ;  /* 0x3f00000018167820 */ /* 0x000fc60000410000 */
[----:B------:R-:W-:-:S04]  /*06c0*/  FFMA R17, -R16, R16, R27 ;  /* 0x0000001010117223 */ /* 0x000fc8000000011b */
[----:B------:R-:W-:-:S07]  /*06d0*/  FFMA R16, R17, R22, R16 ;  /* 0x0000001611107223 */ /* 0x000fce0000000010 */
.L_x_52:
[----:B------:R-:W-:Y:S05]  /*06e0*/  BSYNC.RECONVERGENT B1 ;  /* 0x0000000000017941 */ /* 0x000fea0003800200 */
.L_x_50:
[----:B------:R-:W0:Y:S01]  /*06f0*/  LDCU UR6, c[0x0][0x38c] ;  /* 0x00007180ff0677ac */ /* 0x000e220008000800 */
[----:B------:R-:W-:Y:S01]  /*0700*/  FMNMX R16, R16, 9.999999682655225389e-21, !PT ;  /* 0x1e3ce50810107809 */ /* 0x000fe20007800000 */
[----:B------:R-:W-:Y:S03]  /*0710*/  BSSY.RECONVERGENT B1, `(.L_x_53) ;  /* 0x000004c000017945 */ /* 0x000fe60003800200 */
[----:B0-----:R-:W-:-:S13]  /*0720*/  FSETP.GEU.AND P0, PT, R16, UR6, PT ;  /* 0x0000000610007c0b */ /* 0x001fda000bf0e000 */
[----:B------:R-:W-:Y:S05]  /*0730*/  @P0 BRA `(.L_x_54) ;  /* 0x0000000400240947 */ /* 0x000fea0003800000 */
[----:B------:R-:W0:Y:S01]  /*0740*/  LDC R16, c[0x0][0x390] ;  /* 0x0000e400ff107b82 */ /* 0x000e220000000800 */
[----:B------:R-:W-:Y:S01]  /*0750*/  BSSY.RECONVERGENT B2, `(.L_x_55) ;  /* 0x0000044000027945 */ /* 0x000fe20003800200 */
[----:B0-----:R-:W-:-:S04]  /*0760*/  ISETP.GE.AND P0, PT, R16, 0x1, PT ;  /* 0x000000011000780c */ /* 0x001fc80003f06270 */
[----:B------:R-:W-:-:S13]  /*0770*/  ISETP.NE.OR P0, PT, R21, RZ, !P0 ;  /* 0x000000ff1500720c */ /* 0x000fda0004705670 */
[----:B------:R-:W-:Y:S05]  /*0780*/  @P0 BRA `(.L_x_56) ;  /* 0x0000000400000947 */ /* 0x000fea0003800000 */
[----:B------:R-:W-:Y:S02]  /*0790*/  ISETP.GE.U32.AND P0, PT, R16, 0x10, PT ;  /* 0x000000101000780c */ /* 0x000fe40003f06070 */
[----:B------:R-:W-:-:S11]  /*07a0*/  MOV R25, RZ ;  /* 0x000000ff00197202 */ /* 0x000fd60000000f00 */
[----:B------:R-:W-:Y:S05]  /*07b0*/  @!P0 BRA `(.L_x_57) ;  /* 0x00000000006c8947 */ /* 0x000fea0003800000 */
[----:B------:R-:W-:Y:S01]  /*07c0*/  IMAD.MOV.U32 R24, RZ, RZ, R12 ;  /* 0x000000ffff187224 */ /* 0x000fe200078e000c */
[----:B------:R-:W-:Y:S01]  /*07d0*/  MOV R22, R7 ;  /* 0x0000000700167202 */ /* 0x000fe20000000f00 */
[----:B------:R-:W-:-:S07]  /*07e0*/  IMAD.MOV.U32 R25, RZ, RZ, R20 ;  /* 0x000000ffff197224 */ /* 0x000fce00078e0014 */
.L_x_58:
[----:B0-----:R-:W-:Y:S01]  /*07f0*/  IMAD.MOV.U32 R16, RZ, RZ, R24 ;  /* 0x000000ffff107224 */ /* 0x001fe200078e0018 */
[----:B------:R-:W-:Y:S01]  /*0800*/  IADD3 R22, PT, PT, R22, 0x10, RZ ;  /* 0x0000001016167810 */ /* 0x000fe20007ffe0ff */
[----:B------:R-:W-:-:S03]  /*0810*/  IMAD.MOV.U32 R17, RZ, RZ, R25 ;  /* 0x000000ffff117224 */ /* 0x000fc600078e0019 */
[----:B------:R-:W-:Y:S02]  /*0820*/  ISETP.NE.AND P0, PT, R22, RZ, PT ;  /* 0x000000ff1600720c */ /* 0x000fe40003f05270 */
[----:B------:R0:W-:Y:S01]  /*0830*/  STG.E desc[UR8][R16.64+-0x20], R23 ;  /* 0xffffe01710007986 */ /* 0x0001e2000c101908 */
[----:B------:R-:W-:-:S03]  /*0840*/  IADD3 R24, P1, PT, R16, 0x40, RZ ;  /* 0x0000004010187810 */ /* 0x000fc60007f3e0ff */
[----:B------:R0:W-:Y:S02]  /*0850*/  STG.E desc[UR8][R16.64+-0x1c], R23 ;  /* 0xffffe41710007986 */ /* 0x0001e4000c101908 */
[----:B------:R-:W-:Y:S02]  /*0860*/  IMAD.X R25, RZ, RZ, R17, P1 ;  /* 0x000000ffff197224 */ /* 0x000fe400008e0611 */
        /* <DEDUP_REMOVED lines=16> */
.L_x_57:
[----:B------:R-:W-:-:S13]  /*0970*/  ISETP.NE.AND P0, PT, R4, RZ, PT ;  /* 0x000000ff0400720c */ /* 0x000fda0003f05270 */
[----:B------:R-:W-:Y:S05]  /*0980*/  @!P0 BRA `(.L_x_56) ;  /* 0x0000000000808947 */ /* 0x000fea0003800000 */
[----:B0-----:R-:W-:Y:S02]  /*0990*/  IADD3 R16, PT, PT, R4, -0x1, RZ ;  /* 0xffffffff04107810 */ /* 0x001fe40007ffe0ff */
[----:B------:R-:W-:Y:S02]  /*09a0*/  ISETP.NE.AND P1, PT, R5, RZ, PT ;  /* 0x000000ff0500720c */ /* 0x000fe40003f25270 */
[----:B------:R-:W-:-:S13]  /*09b0*/  ISETP.GE.U32.AND P0, PT, R16, 0x7, PT ;  /* 0x000000071000780c */ /* 0x000fda0003f06070 */
[----:B------:R-:W-:Y:S05]  /*09c0*/  @!P0 BRA `(.L_x_59) ;  /* 0x0000000000288947 */ /* 0x000fea0003800000 */
[----:B------:R-:W-:-:S04]  /*09d0*/  IMAD.WIDE.U32 R16, R25, 0x4, R14 ;  /* 0x0000000419107825 */ /* 0x000fc800078e000e */
        /* <DEDUP_REMOVED lines=9> */
.L_x_59:
[----:B------:R-:W-:Y:S05]  /*0a70*/  @!P1 BRA `(.L_x_56) ;  /* 0x0000000000449947 */ /* 0x000fea0003800000 */
[----:B0-----:R-:W-:Y:S01]  /*0a80*/  VIADD R16, R5, 0xffffffff ;  /* 0xffffffff05107836 */ /* 0x001fe20000000000 */
[----:B------:R-:W-:-:S04]  /*0a90*/  ISETP.NE.AND P1, PT, R6, RZ, PT ;  /* 0x000000ff0600720c */ /* 0x000fc80003f25270 */
[----:B------:R-:W-:-:S13]  /*0aa0*/  ISETP.GE.U32.AND P0, PT, R16, 0x3, PT ;  /* 0x000000031000780c */ /* 0x000fda0003f06070 */
[C---:B------:R-:W-:Y:S01]  /*0ab0*/  @P0 IMAD.WIDE.U32 R16, R25.reuse, 0x4, R14 ;  /* 0x0000000419100825 */ /* 0x040fe200078e000e */
[----:B------:R-:W-:-:S04]  /*0ac0*/  @P0 IADD3 R25, PT, PT, R25, 0x4, RZ ;  /* 0x0000000419190810 */ /* 0x000fc80007ffe0ff */
[----:B------:R1:W-:Y:S04]  /*0ad0*/  @P0 STG.E desc[UR8][R16.64], R23 ;  /* 0x0000001710000986 */ /* 0x0003e8000c101908 */
[----:B------:R1:W-:Y:S04]  /*0ae0*/  @P0 STG.E desc[UR8][R16.64+0x4], R23 ;  /* 0x0000041710000986 */ /* 0x0003e8000c101908 */
[----:B------:R1:W-:Y:S04]  /*0af0*/  @P0 STG.E desc[UR8][R16.64+0x8], R23 ;  /* 0x0000081710000986 */ /* 0x0003e8000c101908 */
[----:B------:R1:W-:Y:S01]  /*0b00*/  @P0 STG.E desc[UR8][R16.64+0xc], R23 ;  /* 0x00000c1710000986 */ /* 0x0003e2000c101908 */
[----:B------:R-:W-:Y:S05]  /*0b10*/  @!P1 BRA `(.L_x_56) ;  /* 0x00000000001c9947 */ /* 0x000fea0003800000 */
[----:B-1----:R-:W-:Y:S01]  /*0b20*/  IMAD.WIDE.U32 R16, R25, 0x4, R14 ;  /* 0x0000000419107825 */ /* 0x002fe200078e000e */
[----:B------:R-:W-:-:S04]  /*0b30*/  ISETP.NE.AND P0, PT, R6, 0x1, PT ;  /* 0x000000010600780c */ /* 0x000fc80003f05270 */
[----:B------:R2:W-:Y:S09]  /*0b40*/  STG.E desc[UR8][R16.64], R23 ;  /* 0x0000001710007986 */ /* 0x0005f2000c101908 */
[----:B------:R-:W-:Y:S05]  /*0b50*/  @!P0 BRA `(.L_x_56) ;  /* 0x00000000000c8947 */ /* 0x000fea0003800000 */
[----:B------:R-:W-:Y:S01]  /*0b60*/  ISETP.NE.AND P0, PT, R6, 0x2, PT ;  /* 0x000000020600780c */ /* 0x000fe20003f05270 */
[----:B------:R3:W-:-:S12]  /*0b70*/  STG.E desc[UR8][R16.64+0x4], R23 ;  /* 0x0000041710007986 */ /* 0x0007d8000c101908 */
[----:B------:R3:W-:Y:S02]  /*0b80*/  @P0 STG.E desc[UR8][R16.64+0x8], R23 ;  /* 0x0000081710000986 */ /* 0x0007e4000c101908 */
.L_x_56:
[----:B------:R-:W-:Y:S05]  /*0b90*/  BSYNC.RECONVERGENT B2 ;  /* 0x0000000000027941 */ /* 0x000fea0003800200 */
.L_x_55:
[----:B0123--:R-:W-:-:S04]  /*0ba0*/  IMAD.WIDE R16, R21, 0x4, R14 ;  /* 0x0000000415107825 */ /* 0x00ffc800078e020e */
[----:B------:R-:W-:Y:S01]  /*0bb0*/  VIADD R21, R21, 0x1 ;  /* 0x0000000115157836 */ /* 0x000fe20000000000 */
[----:B------:R0:W-:Y:S06]  /*0bc0*/  STG.E desc[UR8][R16.64], R23 ;  /* 0x0000001710007986 */ /* 0x0001ec000c101908 */
.L_x_54:
[----:B------:R-:W-:Y:S05]  /*0bd0*/  BSYNC.RECONVERGENT B1 ;  /* 0x0000000000017941 */ /* 0x000fea0003800200 */
.L_x_53:
[----:B------:R-:W1:Y:S01]  /*0be0*/  LDCU UR6, c[0x0][0x384] ;  /* 0x00007080ff0677ac */ /* 0x000e620008000800 */
[----:B------:R-:W-:Y:S01]  /*0bf0*/  IADD3 R18, PT, PT, R18, 0x1, RZ ;  /* 0x0000000112127810 */ /* 0x000fe20007ffe0ff */
[----:B------:R-:W2:Y:S03]  /*0c00*/  LDCU UR7, c[0x0][0x390] ;  /* 0x00007200ff0777ac */ /* 0x000ea60008000800 */
[----:B-1----:R-:W-:Y:S02]  /*0c10*/  ISETP.GE.AND P0, PT, R18, UR6, PT ;  /* 0x0000000612007c0c */ /* 0x002fe4000bf06270 */
[----:B--2---:R-:W-:-:S13]  /*0c20*/  ISETP.NE.AND P1, PT, R21, UR7, PT ;  /* 0x0000000715007c0c */ /* 0x004fda000bf25270 */
[----:B------:R-:W-:Y:S05]  /*0c30*/  @!P0 BRA P1, `(.L_x_60) ;  /* 0xfffffff8001c8947 */ /* 0x000fea000083ffff */
[----:B------:R-:W-:Y:S05]  /*0c40*/  BSYNC.RECONVERGENT B0 ;  /* 0x0000000000007941 */ /* 0x000fea0003800200 */
.L_x_49:
[----:B------:R-:W1:Y:S02]  /*0c50*/  LDC.64 R8, c[0x0][0x3b8] ;  /* 0x0000ee00ff087b82 */ /* 0x000e640000000a00 */
[----:B-1----:R-:W-:-:S04]  /*0c60*/  IMAD.WIDE R8, R0, 0x4, R8 ;  /* 0x0000000400087825 */ /* 0x002fc800078e0208 */
[----:B------:R-:W-:Y:S01]  /*0c70*/  IMAD.IADD R0, R3, 0x1, R0 ;  /* 0x0000000103007824 */ /* 0x000fe200078e0200 */
[----:B------:R1:W-:Y:S04]  /*0c80*/  STG.E desc[UR8][R8.64], R21 ;  /* 0x0000001508007986 */ /* 0x0003e8000c101908 */
[----:B------:R-:W-:-:S13]  /*0c90*/  ISETP.GE.AND P0, PT, R0, UR4, PT ;  /* 0x0000000400007c0c */ /* 0x000fda000bf06270 */
[----:B-1----:R-:W-:Y:S05]  /*0ca0*/  @!P0 BRA `(.L_x_61) ;  /* 0xfffffff400508947 */ /* 0x002fea000383ffff */
[----:B------:R-:W-:Y:S05]  /*0cb0*/  EXIT ;  /* 0x000000000000794d */ /* 0x000fea0003800000 */
        .weak           $__internal_1_$__cuda_sm20_sqrt_rn_f32_slowpath
        .type           $__internal_1_$__cuda_sm20_sqrt_rn_f32_slowpath,@function
        .size           $__internal_1_$__cuda_sm20_sqrt_rn_f32_slowpath,(.L_x_178 - $__internal_1_$__cuda_sm20_sqrt_rn_f32_slowpath)
$__internal_1_$__cuda_sm20_sqrt_rn_f32_slowpath:
        /* <DEDUP_REMOVED lines=20> */
.L_x_62:
[----:B------:R-:W-:Y:S01]  /*0e00*/  MOV R24, R17 ;  /* 0x0000001100187202 */ /* 0x000fe20000000f00 */
[----:B------:R-:W-:Y:S02]  /*0e10*/  HFMA2 R17, -RZ, RZ, 0, 0 ;  /* 0x00000000ff117431 */ /* 0x000fe400000001ff */
[----:B------:R-:W-:-:S04]  /*0e20*/  IMAD.MOV.U32 R16, RZ, RZ, R22 ;  /* 0x000000ffff107224 */ /* 0x000fc800078e0016 */
[----:B------:R-:W-:Y:S05]  /*0e30*/  RET.REL.NODEC R16 `(_Z28query_ball_point_withidx_gpuiiifiPKfS0_PKiPiS3_) ;  /* 0xfffffff010707950 */ /* 0x000fea0003c3ffff */
.L_x_63:
        /* <DEDUP_REMOVED lines=12> */
.L_x_178:


//--------------------- .text._Z20query_ball_point_gpuiiifiPKfS0_PiS1_ --------------------------
	.section	.text._Z20query_ball_point_gpuiiifiPKfS0_PiS1_,"ax",@progbits
	.align	128
        .global         _Z20query_ball_point_gpuiiifiPKfS0_PiS1_
        .type           _Z20query_ball_point_gpuiiifiPKfS0_PiS1_,@function
        .size           _Z20query_ball_point_gpuiiifiPKfS0_PiS1_,(.L_x_179 - _Z20query_ball_point_gpuiiifiPKfS0_PiS1_)
        .other          _Z20query_ball_point_gpuiiifiPKfS0_PiS1_,@"STO_CUDA_ENTRY STV_DEFAULT"
_Z20query_ball_point_gpuiiifiPKfS0_PiS1_:
.text._Z20query_ball_point_gpuiiifiPKfS0_PiS1_:
        /* <DEDUP_REMOVED lines=19> */
.L_x_65:
[----:B0-----:R-:W-:-:S04]  /*0130*/  IMAD.WIDE R4, R0, 0x4, R6 ;  /* 0x0000000400047825 */ /* 0x001fc800078e0206 */
[----:B------:R-:W-:Y:S01]  /*0140*/  IMAD.IADD R0, R3, 0x1, R0 ;  /* 0x0000000103007824 */ /* 0x000fe200078e0200 */
[----:B------:R1:W-:Y:S04]  /*0150*/  STG.E desc[UR8][R4.64], RZ ;  /* 0x000000ff04007986 */ /* 0x0003e8000c101908 */
[----:B------:R-:W-:-:S13]  /*0160*/  ISETP.GE.AND P0, PT, R0, UR4, PT ;  /* 0x0000000400007c0c */ /* 0x000fda000bf06270 */
[----:B-1----:R-:W-:Y:S05]  /*0170*/  @!P0 BRA `(.L_x_65) ;  /* 0xfffffffc00ec8947 */ /* 0x002fea000383ffff */
[----:B------:R-:W-:Y:S05]  /*0180*/  EXIT ;  /* 0x000000000000794d */ /* 0x000fea0003800000 */
.L_x_64:
[C---:B------:R-:W-:Y:S01]  /*0190*/  LOP3.LUT R2, R6.reuse, 0xf, RZ, 0xc0, !PT ;  /* 0x0000000f06027812 */ /* 0x040fe200078ec0ff */
[----:B------:R-:W-:Y:S01]  /*01a0*/  UIMAD UR5, UR5, 0x3, URZ ;  /* 0x00000003050578a4 */ /* 0x000fe2000f8e02ff */
[C---:B------:R-:W-:Y:S02]  /*01b0*/  LOP3.LUT R5, R6.reuse, 0x7ffffff0, RZ, 0xc0, !PT ;  /* 0x7ffffff006057812 */ /* 0x040fe400078ec0ff */
[----:B------:R-:W-:Y:S01]  /*01c0*/  LOP3.LUT R4, R6, 0x7, RZ, 0xc0, !PT ;  /* 0x0000000706047812 */ /* 0x000fe200078ec0ff */
[----:B------:R-:W-:Y:S01]  /*01d0*/  VIADD R7, R2, 0xffffffff ;  /* 0xffffffff02077836 */ /* 0x000fe20000000000 */
[----:B------:R-:W-:Y:S01]  /*01e0*/  LOP3.LUT R6, R6, 0x3, RZ, 0xc0, !PT ;  /* 0x0000000306067812 */ /* 0x000fe200078ec0ff */
[----:B------:R-:W-:Y:S01]  /*01f0*/  IMAD.MOV R9, RZ, RZ, -R5 ;  /* 0x000000ffff097224 */ /* 0x000fe200078e0a05 */
[----:B------:R-:W-:-:S07]  /*0200*/  IADD3 R8, PT, PT, R4, -0x1, RZ ;  /* 0xffffffff04087810 */ /* 0x000fce0007ffe0ff */
.L_x_78:
        /* <DEDUP_REMOVED lines=12> */
[----:B------:R-:W-:Y:S01]  /*02d0*/  IMAD.MOV.U32 R23, RZ, RZ, RZ ;  /* 0x000000ffff177224 */ /* 0x000fe200078e00ff */
[----:B--2---:R-:W-:Y:S01]  /*02e0*/  IABS R17, R0 ;  /* 0x0000000000117213 */ /* 0x004fe20000000000 */
[----:B0-----:R-:W-:-:S04]  /*02f0*/  VIADD R14, R18, 0xffffffe ;  /* 0x0ffffffe120e7836 */ /* 0x001fc80000000000 */
[----:B------:R0:W2:Y:S02]  /*0300*/  F2I.FTZ.U32.TRUNC.NTZ R15, R14 ;  /* 0x0000000e000f7305 */ /* 0x0000a4000021f000 */
[----:B0-----:R-:W-:Y:S01]  /*0310*/  IMAD.MOV.U32 R14, RZ, RZ, RZ ;  /* 0x000000ffff0e7224 */ /* 0x001fe200078e00ff */
[----:B--2---:R-:W-:-:S05]  /*0320*/  IADD3 R19, PT, PT, RZ, -R15, RZ ;  /* 0x8000000fff137210 */ /* 0x004fca0007ffe0ff */
[----:B------:R-:W-:-:S04]  /*0330*/  IMAD R19, R19, R20, RZ ;  /* 0x0000001413137224 */ /* 0x000fc800078e02ff */
[----:B------:R-:W-:-:S04]  /*0340*/  IMAD.HI.U32 R15, R15, R19, R14 ;  /* 0x000000130f0f7227 */ /* 0x000fc800078e000e */
[----:B------:R-:W-:Y:S02]  /*0350*/  IMAD.MOV.U32 R19, RZ, RZ, RZ ;  /* 0x000000ffff137224 */ /* 0x000fe400078e00ff */
[----:B------:R-:W-:-:S04]  /*0360*/  IMAD.HI.U32 R16, R15, R17, RZ ;  /* 0x000000110f107227 */ /* 0x000fc800078e00ff */
[----:B------:R-:W-:-:S04]  /*0370*/  IMAD.MOV R15, RZ, RZ, -R16 ;  /* 0x000000ffff0f7224 */ /* 0x000fc800078e0a10 */
[----:B------:R-:W-:Y:S01]  /*0380*/  IMAD R15, R20, R15, R17 ;  /* 0x0000000f140f7224 */ /* 0x000fe200078e0211 */
[----:B------:R-:W-:-:S04]  /*0390*/  LOP3.LUT R17, R0, R13, RZ, 0x3c, !PT ;  /* 0x0000000d00117212 */ /* 0x000fc800078e3cff */
[----:B------:R-:W-:Y:S02]  /*03a0*/  ISETP.GT.U32.AND P2, PT, R20, R15, PT ;  /* 0x0000000f1400720c */ /* 0x000fe40003f44070 */
[----:B------:R-:W-:Y:S01]  /*03b0*/  ISETP.GE.AND P1, PT, R17, RZ, PT ;  /* 0x000000ff1100720c */ /* 0x000fe20003f26270 */
[----:B-1----:R-:W-:-:S10]  /*03c0*/  IMAD R17, R0, UR6, RZ ;  /* 0x0000000600117c24 */ /* 0x002fd4000f8e02ff */
[-C--:B------:R-:W-:Y:S01]  /*03d0*/  @!P2 IADD3 R15, PT, PT, R15, -R20.reuse, RZ ;  /* 0x800000140f0fa210 */ /* 0x080fe20007ffe0ff */
[----:B------:R-:W-:Y:S01]  /*03e0*/  @!P2 VIADD R16, R16, 0x1 ;  /* 0x000000011010a836 */ /* 0x000fe20000000000 */
[----:B------:R-:W-:Y:S02]  /*03f0*/  ISETP.NE.AND P2, PT, R13, RZ, PT ;  /* 0x000000ff0d00720c */ /* 0x000fe40003f45270 */
[----:B------:R-:W-:Y:S02]  /*0400*/  ISETP.GE.U32.AND P0, PT, R15, R20, PT ;  /* 0x000000140f00720c */ /* 0x000fe40003f06070 */
[----:B------:R-:W0:Y:S11]  /*0410*/  LDC.64 R14, c[0x0][0x3a8] ;  /* 0x0000ea00ff0e7b82 */ /* 0x000e360000000a00 */
[----:B------:R-:W-:-:S05]  /*0420*/  @P0 VIADD R16, R16, 0x1 ;  /* 0x0000000110100836 */ /* 0x000fca0000000000 */
[----:B------:R-:W-:Y:S02]  /*0430*/  @!P1 IADD3 R16, PT, PT, -R16, RZ, RZ ;  /* 0x000000ff10109210 */ /* 0x000fe40007ffe1ff */
[----:B------:R-:W-:-:S05]  /*0440*/  @!P2 LOP3.LUT R16, RZ, R13, RZ, 0x33, !PT ;  /* 0x0000000dff10a212 */ /* 0x000fca00078e33ff */
[----:B------:R-:W-:Y:S02]  /*0450*/  IMAD R18, R16, UR5, RZ ;  /* 0x0000000510127c24 */ /* 0x000fe4000f8e02ff */
[----:B0-----:R-:W-:-:S03]  /*0460*/  IMAD.WIDE R14, R17, 0x4, R14 ;  /* 0x00000004110e7825 */ /* 0x001fc600078e020e */
[----:B------:R-:W-:Y:S02]  /*0470*/  SHF.R.S32.HI R20, RZ, 0x1f, R18 ;  /* 0x0000001fff147819 */ /* 0x000fe40000011412 */
[----:B------:R-:W-:-:S04]  /*0480*/  IADD3 R13, P0, PT, R14, 0x20, RZ ;  /* 0x000000200e0d7810 */ /* 0x000fc80007f1e0ff */
[----:B------:R-:W-:-:S09]  /*0490*/  IADD3.X R21, PT, PT, RZ, R15, RZ, P0, !PT ;  /* 0x0000000fff157210 */ /* 0x000fd200007fe4ff */
.L_x_77:
        /* <DEDUP_REMOVED lines=16> */
[----:B------:R0:W1:Y:S01]  /*05a0*/  MUFU.RSQ R24, R27 ;  /* 0x0000001b00187308 */ /* 0x0000620000001400 */
[----:B------:R-:W-:-:S04]  /*05b0*/  IADD3 R22, PT, PT, R27, -0xd000000, RZ ;  /* 0xf30000001b167810 */ /* 0x000fc80007ffe0ff */
[----:B------:R-:W-:-:S13]  /*05c0*/  ISETP.GT.U32.AND P0, PT, R22, 0x727fffff, PT ;  /* 0x727fffff1600780c */ /* 0x000fda0003f04070 */
[----:B01----:R-:W-:Y:S05]  /*05d0*/  @!P0 BRA `(.L_x_68) ;  /* 0x0000000000108947 */ /* 0x003fea0003800000 */
[----:B------:R-:W-:-:S07]  /*05e0*/  MOV R22, 0x600 ;  /* 0x0000060000167802 */ /* 0x000fce0000000f00 */
[----:B------:R-:W-:Y:S05]  /*05f0*/  CALL.REL.NOINC `($__internal_2_$__cuda_sm20_sqrt_rn_f32_slowpath) ;  /* 0x0000000400887944 */ /* 0x000fea0003c00000 */
[----:B------:R-:W-:Y:S01]  /*0600*/  IMAD.MOV.U32 R16, RZ, RZ, R24 ;  /* 0x000000ffff107224 */ /* 0x000fe200078e0018 */
[----:B------:R-:W-:Y:S06]  /*0610*/  BRA `(.L_x_69) ;  /* 0x0000000000107947 */ /* 0x000fec0003800000 */
.L_x_68:
[----:B------:R-:W-:Y:S01]  /*0620*/  FMUL.FTZ R16, R27, R24 ;  /* 0x000000181b107220 */ /* 0x000fe20000410000 */
[----:B------:R-:W-:-:S03]  /*0630*/  FMUL.FTZ R22, R24, 0.5 ;  /* 0x3f00000018167820 */ /* 0x000fc60000410000 */
[----:B------:R-:W-:-:S04]  /*0640*/  FFMA R17, -R16, R16, R27 ;  /* 0x0000001010117223 */ /* 0x000fc8000000011b */
[----:B------:R-:W-:-:S07]  /*0650*/  FFMA R16, R17, R22, R16 ;  /* 0x0000001611107223 */ /* 0x000fce0000000010 */
.L_x_69:
[----:B------:R-:W-:Y:S05]  /*0660*/  BSYNC.RECONVERGENT B1 ;  /* 0x0000000000017941 */ /* 0x000fea0003800200 */
.L_x_67:
        /* <DEDUP_REMOVED lines=10> */
[----:B------:R-:W-:Y:S01]  /*0710*/  ISETP.GE.U32.AND P0, PT, R16, 0x10, PT ;  /* 0x000000101000780c */ /* 0x000fe20003f06070 */
[----:B------:R-:W-:-:S12]  /*0720*/  HFMA2 R25, -RZ, RZ, 0, 0 ;  /* 0x00000000ff197431 */ /* 0x000fd800000001ff */
[----:B------:R-:W-:Y:S05]  /*0730*/  @!P0 BRA `(.L_x_74) ;  /* 0x00000000006c8947 */ /* 0x000fea0003800000 */
[----:B------:R-:W-:Y:S01]  /*0740*/  IMAD.MOV.U32 R24, RZ, RZ, R13 ;  /* 0x000000ffff187224 */ /* 0x000fe200078e000d */
[----:B------:R-:W-:Y:S01]  /*0750*/  MOV R25, R21 ;  /* 0x0000001500197202 */ /* 0x000fe20000000f00 */
[----:B------:R-:W-:-:S07]  /*0760*/  IMAD.MOV.U32 R22, RZ, RZ, R9 ;  /* 0x000000ffff167224 */ /* 0x000fce00078e0009 */
.L_x_75:
[----:B0-----:R-:W-:Y:S01]  /*0770*/  MOV R16, R24 ;  /* 0x0000001800107202 */ /* 0x001fe20000000f00 */
[----:B------:R-:W-:Y:S01]  /*0780*/  IMAD.MOV.U32 R17, RZ, RZ, R25 ;  /* 0x000000ffff117224 */ /* 0x000fe200078e0019 */
[----:B------:R-:W-:Y:S02]  /*0790*/  IADD3 R22, PT, PT, R22, 0x10, RZ ;  /* 0x0000001016167810 */ /* 0x000fe40007ffe0ff */
[----:B------:R-:W-:Y:S02]  /*07a0*/  IADD3 R24, P1, PT, R16, 0x40, RZ ;  /* 0x0000004010187810 */ /* 0x000fe40007f3e0ff */
[----:B------:R0:W-:Y:S01]  /*07b0*/  STG.E desc[UR8][R16.64+-0x20], R19 ;  /* 0xffffe01310007986 */ /* 0x0001e2000c101908 */
[----:B------:R-:W-:Y:S02]  /*07c0*/  ISETP.NE.AND P0, PT, R22, RZ, PT ;  /* 0x000000ff1600720c */ /* 0x000fe40003f05270 */
[----:B------:R-:W-:Y:S01]  /*07d0*/  IMAD.X R25, RZ, RZ, R17, P1 ;  /* 0x000000ffff197224 */ /* 0x000fe200008e0611 */
        /* <DEDUP_REMOVED lines=16> */
[----:B------:R-:W-:-:S07]  /*08e0*/  MOV R25, R5 ;  /* 0x0000000500197202 */ /* 0x000fce0000000f00 */
.L_x_74:
        /* <DEDUP_REMOVED lines=15> */
.L_x_76:
        /* <DEDUP_REMOVED lines=17> */
.L_x_73:
[----:B------:R-:W-:Y:S05]  /*0af0*/  BSYNC.RECONVERGENT B2 ;  /* 0x0000000000027941 */ /* 0x000fea0003800200 */
.L_x_72:
[----:B01234-:R-:W-:-:S04]  /*0b00*/  IMAD.WIDE R16, R23, 0x4, R14 ;  /* 0x0000000417107825 */ /* 0x01ffc800078e020e */
[----:B------:R-:W-:Y:S01]  /*0b10*/  VIADD R23, R23, 0x1 ;  /* 0x0000000117177836 */ /* 0x000fe20000000000 */
[----:B------:R0:W-:Y:S06]  /*0b20*/  STG.E desc[UR8][R16.64], R19 ;  /* 0x0000001310007986 */ /* 0x0001ec000c101908 */
.L_x_71:
[----:B------:R-:W-:Y:S05]  /*0b30*/  BSYNC.RECONVERGENT B1 ;  /* 0x0000000000017941 */ /* 0x000fea0003800200 */
.L_x_70:
[----:B------:R-:W1:Y:S01]  /*0b40*/  LDCU UR6, c[0x0][0x384] ;  /* 0x00007080ff0677ac */ /* 0x000e620008000800 */
[----:B0-----:R-:W-:Y:S01]  /*0b50*/  IADD3 R19, PT, PT, R19, 0x1, RZ ;  /* 0x0000000113137810 */ /* 0x001fe20007ffe0ff */
[----:B------:R-:W0:Y:S03]  /*0b60*/  LDCU UR7, c[0x0][0x390] ;  /* 0x00007200ff0777ac */ /* 0x000e260008000800 */
[----:B-1----:R-:W-:Y:S02]  /*0b70*/  ISETP.GE.AND P0, PT, R19, UR6, PT ;  /* 0x0000000613007c0c */ /* 0x002fe4000bf06270 */
[----:B0-----:R-:W-:-:S13]  /*0b80*/  ISETP.NE.AND P1, PT, R23, UR7, PT ;  /* 0x0000000717007c0c */ /* 0x001fda000bf25270 */
[----:B------:R-:W-:Y:S05]  /*0b90*/  @!P0 BRA P1, `(.L_x_77) ;  /* 0xfffffff800408947 */ /* 0x000fea000083ffff */
[----:B------:R-:W-:Y:S05]  /*0ba0*/  BSYNC.RECONVERGENT B0 ;  /* 0x0000000000007941 */ /* 0x000fea0003800200 */
.L_x_66:
[----:B------:R-:W0:Y:S02]  /*0bb0*/  LDC.64 R10, c[0x0][0x3b0] ;  /* 0x0000ec00ff0a7b82 */ /* 0x000e240000000a00 */
[----:B0-----:R-:W-:-:S04]  /*0bc0*/  IMAD.WIDE R10, R0, 0x4, R10 ;  /* 0x00000004000a7825 */ /* 0x001fc800078e020a */
[----:B------:R-:W-:Y:S01]  /*0bd0*/  IMAD.IADD R0, R3, 0x1, R0 ;  /* 0x0000000103007824 */ /* 0x000fe200078e0200 */
[----:B------:R0:W-:Y:S04]  /*0be0*/  STG.E desc[UR8][R10.64], R23 ;  /* 0x000000170a007986 */ /* 0x0001e8000c101908 */
[----:B------:R-:W-:-:S13]  /*0bf0*/  ISETP.GE.AND P0, PT, R0, UR4, PT ;  /* 0x0000000400007c0c */ /* 0x000fda000bf06270 */
[----:B0-----:R-:W-:Y:S05]  /*0c00*/  @!P0 BRA `(.L_x_78) ;  /* 0xfffffff400808947 */ /* 0x001fea000383ffff */
[----:B------:R-:W-:Y:S05]  /*0c10*/  EXIT ;  /* 0x000000000000794d */ /* 0x000fea0003800000 */
        .weak           $__internal_2_$__cuda_sm20_sqrt_rn_f32_slowpath
        .type           $__internal_2_$__cuda_sm20_sqrt_rn_f32_slowpath,@function
        .size           $__internal_2_$__cuda_sm20_sqrt_rn_f32_slowpath,(.L_x_179 - $__internal_2_$__cuda_sm20_sqrt_rn_f32_slowpath)
$__internal_2_$__cuda_sm20_sqrt_rn_f32_slowpath:
        /* <DEDUP_REMOVED lines=20> */
.L_x_79:
[----:B------:R-:W-:Y:S01]  /*0d60*/  MOV R24, R17 ;  /* 0x0000001100187202 */ /* 0x000fe20000000f00 */
[----:B------:R-:W-:Y:S02]  /*0d70*/  HFMA2 R17, -RZ, RZ, 0, 0 ;  /* 0x00000000ff117431 */ /* 0x000fe400000001ff */
[----:B------:R-:W-:-:S04]  /*0d80*/  IMAD.MOV.U32 R16, RZ, RZ, R22 ;  /* 0x000000ffff107224 */ /* 0x000fc800078e0016 */
[----:B------:R-:W-:Y:S05]  /*0d90*/  RET.REL.NODEC R16 `(_Z20query_ball_point_gpuiiifiPKfS0_PiS1_) ;  /* 0xfffffff010987950 */ /* 0x000fea0003c3ffff */
.L_x_80:
        /* <DEDUP_REMOVED lines=14> */
.L_x_179:


//--------------------- .text._Z20query_points_iou_gpuiiiiPKfS0_S0_S0_Pf --------------------------
	.section	.text._Z20query_points_iou_gpuiiiiPKfS0_S0_S0_Pf,"ax",@progbits
	.align	128
        .global         _Z20query_points_iou_gpuiiiiPKfS0_S0_S0_Pf
        .type           _Z20query_points_iou_gpuiiiiPKfS0_S0_S0_Pf,@function
        .size           _Z20query_points_iou_gpuiiiiPKfS0_S0_S0_Pf,(.L_x_181 - _Z20query_points_iou_gpuiiiiPKfS0_S0_S0_Pf)
        .other          _Z20query_points_iou_gpuiiiiPKfS0_S0_S0_Pf,@"STO_CUDA_ENTRY STV_DEFAULT"
_Z20query_points_iou_gpuiiiiPKfS0_S0_S0_Pf:
.text._Z20query_points_iou_gpuiiiiPKfS0_S0_S0_Pf:
[----:B------:R-:W-:Y:S01]  /*0000*/  LDC R1, c[0x0][0x37c] ;  /* 0x0000df00ff017b82 */ /* 0x000fe20000000800 */
[----:B------:R-:W0:Y:S07]  /*0010*/  S2R R0, SR_TID.X ;  /* 0x0000000000007919 */ /* 0x000e2e0000002100 */
[----:B------:R-:W0:Y:S01]  /*0020*/  S2UR UR7, SR_CTAID.X ;  /* 0x00000000000779c3 */ /* 0x000e220000002500 */
[----:B------:R-:W1:Y:S01]  /*0030*/  LDCU UR6, c[0x0][0x380] ;  /* 0x00007000ff0677ac */ /* 0x000e620008000800 */
[----:B------:R-:W1:Y:S06]  /*0040*/  LDCU.64 UR4, c[0x0][0x388] ;  /* 0x00007100ff0477ac */ /* 0x000e6c0008000a00 */
[----:B------:R-:W0:Y:S01]  /*0050*/  LDC R3, c[0x0][0x360] ;  /* 0x0000d800ff037b82 */ /* 0x000e220000000800 */
[----:B-1----:R-:W-:-:S04]  /*0060*/  UIMAD UR4, UR4, UR6, URZ ;  /* 0x00000006040472a4 */ /* 0x002fc8000f8e02ff */
[----:B------:R-:W-:Y:S01]  /*0070*/  UIMAD UR6, UR4, UR5, URZ ;  /* 0x00000005040672a4 */ /* 0x000fe2000f8e02ff */
[----:B0-----:R-:W-:-:S05]  /*0080*/  IMAD R0, R3, UR7, R0 ;  /* 0x0000000703007c24 */ /* 0x001fca000f8e0200 */
[----:B------:R-:W-:-:S13]  /*0090*/  ISETP.GE.AND P0, PT, R0, UR6, PT ;  /* 0x0000000600007c0c */ /* 0x000fda000bf06270 */
[----:B------:R-:W-:Y:S05]  /*00a0*/  @P0 EXIT ;  /* 0x000000000000094d */ /* 0x000fea0003800000 */
[----:B------:R-:W0:Y:S01]  /*00b0*/  LDCU UR5, c[0x0][0x384] ;  /* 0x00007080ff0577ac */ /* 0x000e220008000800 */
[----:B------:R-:W1:Y:S01]  /*00c0*/  LDC.64 R10, c[0x0][0x3b0] ;  /* 0x0000ec00ff0a7b82 */ /* 0x000e620000000a00 */
[----:B------:R-:W2:Y:S01]  /*00d0*/  LDCU UR4, c[0x0][0x370] ;  /* 0x00006e00ff0477ac */ /* 0x000ea20008000800 */
[----:B------:R-:W3:Y:S06]  /*00e0*/  LDCU.64 UR8, c[0x0][0x358] ;  /* 0x00006b00ff0877ac */ /* 0x000eec0008000a00 */
[----:B------:R-:W4:Y:S01]  /*00f0*/  LDC.64 R8, c[0x0][0x3a8] ;  /* 0x0000ea00ff087b82 */ /* 0x000f220000000a00 */
[----:B0-----:R-:W-:Y:S01]  /*0100*/  UISETP.GT.AND UP0, UPT, UR5, URZ, UPT ;  /* 0x000000ff0500728c */ /* 0x001fe2000bf04270 */
[----:B--2---:R-:W-:-:S08]  /*0110*/  IMAD R3, R3, UR4, RZ ;  /* 0x0000000403037c24 */ /* 0x004fd0000f8e02ff */
[----:B---3--:R-:W-:Y:S05]  /*0120*/  BRA.U UP0, `(.L_x_81) ;  /* 0x0000000100287547 */ /* 0x008fea000b800000 */
.L_x_82:
[----:B----4-:R-:W-:-:S06]  /*0130*/  IMAD.WIDE R4, R0, 0x4, R8 ;  /* 0x0000000400047825 */ /* 0x010fcc00078e0208 */
[----:B------:R-:W2:Y:S01]  /*0140*/  LDG.E R4, desc[UR8][R4.64] ;  /* 0x0000000804047981 */ /* 0x000ea2000c1e1900 */
[----:B-1----:R-:W-:-:S04]  /*0150*/  IMAD.WIDE R6, R0, 0x4, R10 ;  /* 0x0000000400067825 */ /* 0x002fc800078e020a */
[----:B------:R-:W-:Y:S01]  /*0160*/  IMAD.IADD R0, R3, 0x1, R0 ;  /* 0x0000000103007824 */ /* 0x000fe200078e0200 */
[----:B--2---:R-:W-:-:S13]  /*0170*/  FSETP.GEU.AND P0, PT, R4, 0.0010000000474974513054, PT ;  /* 0x3a83126f0400780b */ /* 0x004fda0003f0e000 */
[----:B------:R0:W-:Y:S04]  /*0180*/  @!P0 STG.E desc[UR8][R6.64], RZ ;  /* 0x000000ff06008986 */ /* 0x0001e8000c101908 */
[----:B------:R0:W-:Y:S01]  /*0190*/  @P0 STG.E desc[UR8][R6.64], RZ ;  /* 0x000000ff06000986 */ /* 0x0001e2000c101908 */
[----:B------:R-:W-:-:S13]  /*01a0*/  ISETP.GE.AND P0, PT, R0, UR6, PT ;  /* 0x0000000600007c0c */ /* 0x000fda000bf06270 */
[----:B0-----:R-:W-:Y:S05]  /*01b0*/  @!P0 BRA `(.L_x_82) ;  /* 0xfffffffc00dc8947 */ /* 0x001fea000383ffff */
[----:B------:R-:W-:Y:S05]  /*01c0*/  EXIT ;  /* 0x000000000000794d */ /* 0x000fea0003800000 */
.L_x_81:
[----:B0-2---:R-:W0:Y:S02]  /*01d0*/  LDC.64 R4, c[0x0][0x3a8] ;  /* 0x0000ea00ff047b82 */ /* 0x005e240000000a00 */
[----:B0-----:R-:W-:-:S06]  /*01e0*/  IMAD.WIDE R4, R0, 0x4, R4 ;  /* 0x0000000400047825 */ /* 0x001fcc00078e0204 */
[----:B------:R-:W2:Y:S01]  /*01f0*/  LDG.E R4, desc[UR8][R4.64] ;  /* 0x0000000804047981 */ /* 0x000ea2000c1e1900 */
[----:B------:R-:W-:Y:S01]  /*0200*/  BSSY.RECONVERGENT B0, `(.L_x_83) ;  /* 0x00002a0000007945 */ /* 0x000fe20003800200 */
[----:B--2---:R-:W-:-:S13]  /*0210*/  FSETP.GEU.AND P0, PT, R4, 0.0010000000474974513054, PT ;  /* 0x3a83126f0400780b */ /* 0x004fda0003f0e000 */
[----:B-----5:R-:W-:Y:S05]  /*0220*/  @!P0 BRA `(.L_x_84) ;  /* 0x0000002800688947 */ /* 0x020fea0003800000 */
[----:B------:R-:W1:Y:S01]  /*0230*/  LDC R15, c[0x0][0x38c] ;  /* 0x0000e300ff0f7b82 */ /* 0x000e620000000800 */
[----:B------:R-:W-:Y:S01]  /*0240*/  IABS R13, R0 ;  /* 0x00000000000d7213 */ /* 0x000fe20000000000 */
[----:B------:R-:W0:Y:S06]  /*0250*/  LDCU.64 UR4, c[0x0][0x3a0] ;  /* 0x00007400ff0477ac */ /* 0x000e2c0008000a00 */
[----:B------:R-:W2:Y:S08]  /*0260*/  LDC.64 R4, c[0x0][0x388] ;  /* 0x0000e200ff047b82 */ /* 0x000eb00000000a00 */
[----:B------:R-:W3:Y:S01]  /*0270*/  LDC.64 R18, c[0x0][0x398] ;  /* 0x0000e600ff127b82 */ /* 0x000ee20000000a00 */
[----:B-1----:R-:W-:-:S04]  /*0280*/  IABS R10, R15 ;  /* 0x0000000f000a7213 */ /* 0x002fc80000000000 */
[----:B----4-:R-:W1:Y:S01]  /*0290*/  I2F.RP R8, R10 ;  /* 0x0000000a00087306 */ /* 0x010e620000209400 */
[----:B--2---:R-:W-:-:S05]  /*02a0*/  IMAD R17, R4, R5, RZ ;  /* 0x0000000504117224 */ /* 0x004fca00078e02ff */
[----:B------:R-:W-:-:S04]  /*02b0*/  IABS R9, R17 ;  /* 0x0000001100097213 */ /* 0x000fc80000000000 */
[----:B------:R-:W2:Y:S08]  /*02c0*/  I2F.RP R2, R9 ;  /* 0x0000000900027306 */ /* 0x000eb00000209400 */
[----:B-1----:R-:W1:Y:S08]  /*02d0*/  MUFU.RCP R8, R8 ;  /* 0x0000000800087308 */ /* 0x002e700000001000 */
[----:B--2---:R-:W2:Y:S01]  /*02e0*/  MUFU.RCP R2, R2 ;  /* 0x0000000200027308 */ /* 0x004ea20000001000 */
[----:B-1----:R-:W-:-:S07]  /*02f0*/  VIADD R6, R8, 0xffffffe ;  /* 0x0ffffffe08067836 */ /* 0x002fce0000000000 */
[----:B------:R1:W4:Y:S01]  /*0300*/  F2I.FTZ.U32.TRUNC.NTZ R7, R6 ;  /* 0x0000000600077305 */ /* 0x000322000021f000 */
[----:B--2---:R-:W-:-:S07]  /*0310*/  VIADD R4, R2, 0xffffffe ;  /* 0x0ffffffe02047836 */ /* 0x004fce0000000000 */
[----:B------:R2:W0:Y:S01]  /*0320*/  F2I.FTZ.U32.TRUNC.NTZ R5, R4 ;  /* 0x0000000400057305 */ /* 0x000422000021f000 */
[----:B-1----:R-:W-:Y:S02]  /*0330*/  IMAD.MOV.U32 R6, RZ, RZ, RZ ;  /* 0x000000ffff067224 */ /* 0x002fe400078e00ff */
[----:B----4-:R-:W-:Y:S02]  /*0340*/  IMAD.MOV R11, RZ, RZ, -R7 ;  /* 0x000000ffff0b7224 */ /* 0x010fe400078e0a07 */
[----:B--2---:R-:W-:Y:S02]  /*0350*/  IMAD.MOV.U32 R4, RZ, RZ, RZ ;  /* 0x000000ffff047224 */ /* 0x004fe400078e00ff */
[----:B------:R-:W-:-:S04]  /*0360*/  IMAD R11, R11, R10, RZ ;  /* 0x0000000a0b0b7224 */ /* 0x000fc800078e02ff */
[----:B------:R-:W-:Y:S01]  /*0370*/  IMAD.HI.U32 R7, R7, R11, R6 ;  /* 0x0000000b07077227 */ /* 0x000fe200078e0006 */
[----:B------:R-:W-:-:S03]  /*0380*/  IABS R6, R17 ;  /* 0x0000001100067213 */ /* 0x000fc60000000000 */
[----:B0-----:R-:W-:Y:S01]  /*0390*/  IMAD.MOV R2, RZ, RZ, -R5 ;  /* 0x000000ffff027224 */ /* 0x001fe200078e0a05 */
[----:B------:R-:W-:Y:S01]  /*03a0*/  IADD3 R6, PT, PT, RZ, -R6, RZ ;  /* 0x80000006ff067210 */ /* 0x000fe20007ffe0ff */
[----:B------:R-:W-:-:S04]  /*03b0*/  IMAD.HI.U32 R7, R7, R13, RZ ;  /* 0x0000000d07077227 */ /* 0x000fc800078e00ff */
[----:B------:R-:W-:-:S04]  /*03c0*/  IMAD R11, R2, R9, RZ ;  /* 0x00000009020b7224 */ /* 0x000fc800078e02ff */
[----:B------:R-:W-:-:S04]  /*03d0*/  IMAD.HI.U32 R4, R5, R11, R4 ;  /* 0x0000000b05047227 */ /* 0x000fc800078e0004 */
[----:B------:R-:W-:Y:S02]  /*03e0*/  IMAD.MOV R5, RZ, RZ, -R7 ;  /* 0x000000ffff057224 */ /* 0x000fe400078e0a07 */
[----:B------:R-:W-:-:S04]  /*03f0*/  IMAD.HI.U32 R2, R4, R13, RZ ;  /* 0x0000000d04027227 */ /* 0x000fc800078e00ff */
[--C-:B------:R-:W-:Y:S02]  /*0400*/  IMAD R5, R10, R5, R13.reuse ;  /* 0x000000050a057224 */ /* 0x100fe400078e020d */
[----:B------:R-:W-:-:S03]  /*0410*/  IMAD R4, R2, R6, R13 ;  /* 0x0000000602047224 */ /* 0x000fc600078e020d */
[----:B------:R-:W-:Y:S02]  /*0420*/  ISETP.GT.U32.AND P3, PT, R10, R5, PT ;  /* 0x000000050a00720c */ /* 0x000fe40003f64070 */
[----:B------:R-:W-:-:S11]  /*0430*/  ISETP.GT.U32.AND P4, PT, R9, R4, PT ;  /* 0x000000040900720c */ /* 0x000fd60003f84070 */
[----:B------:R-:W-:Y:S02]  /*0440*/  @!P3 IMAD.IADD R5, R5, 0x1, -R10 ;  /* 0x000000010505b824 */ /* 0x000fe400078e0a0a */
[----:B------:R-:W-:Y:S02]  /*0450*/  @!P4 IMAD.IADD R4, R4, 0x1, -R9 ;  /* 0x000000010404c824 */ /* 0x000fe400078e0a09 */
[----:B------:R-:W-:Y:S01]  /*0460*/  @!P3 VIADD R7, R7, 0x1 ;  /* 0x000000010707b836 */ /* 0x000fe20000000000 */
[----:B------:R-:W-:Y:S01]  /*0470*/  ISETP.GE.U32.AND P2, PT, R5, R10, PT ;  /* 0x0000000a0500720c */ /* 0x000fe20003f46070 */
[----:B------:R-:W-:Y:S01]  /*0480*/  @!P4 VIADD R2, R2, 0x1 ;  /* 0x000000010202c836 */ /* 0x000fe20000000000 */
[----:B------:R-:W-:Y:S02]  /*0490*/  LOP3.LUT R5, R0, R15, RZ, 0x3c, !PT ;  /* 0x0000000f00057212 */ /* 0x000fe400078e3cff */
[----:B------:R-:W-:Y:S02]  /*04a0*/  ISETP.GE.U32.AND P0, PT, R4, R9, PT ;  /* 0x000000090400720c */ /* 0x000fe40003f06070 */
[----:B------:R-:W-:-:S02]  /*04b0*/  ISETP.GE.AND P1, PT, R5, RZ, PT ;  /* 0x000000ff0500720c */ /* 0x000fc40003f26270 */
[----:B------:R-:W-:Y:S02]  /*04c0*/  LOP3.LUT R4, R0, R17, RZ, 0x3c, !PT ;  /* 0x0000001100047212 */ /* 0x000fe400078e3cff */
[----:B------:R-:W-:Y:S02]  /*04d0*/  ISETP.NE.AND P3, PT, R15, RZ, PT ;  /* 0x000000ff0f00720c */ /* 0x000fe40003f65270 */
[----:B------:R-:W-:Y:S01]  /*04e0*/  ISETP.GE.AND P5, PT, R4, RZ, PT ;  /* 0x000000ff0400720c */ /* 0x000fe20003fa6270 */
[----:B------:R-:W-:Y:S01]  /*04f0*/  @P2 VIADD R7, R7, 0x1 ;  /* 0x0000000107072836 */ /* 0x000fe20000000000 */
[----:B------:R-:W-:-:S03]  /*0500*/  ISETP.NE.AND P2, PT, R17, RZ, PT ;  /* 0x000000ff1100720c */ /* 0x000fc60003f45270 */
[----:B------:R-:W-:Y:S01]  /*0510*/  IMAD.MOV.U32 R10, RZ, RZ, R7 ;  /* 0x000000ffff0a7224 */ /* 0x000fe200078e0007 */
[----:B------:R-:W-:-:S03]  /*0520*/  @P0 IADD3 R2, PT, PT, R2, 0x1, RZ ;  /* 0x0000000102020810 */ /* 0x000fc60007ffe0ff */
[----:B------:R-:W-:Y:S02]  /*0530*/  @!P1 IMAD.MOV R10, RZ, RZ, -R10 ;  /* 0x000000ffff0a9224 */ /* 0x000fe400078e0a0a */
[----:B------:R-:W-:Y:S02]  /*0540*/  @!P3 LOP3.LUT R10, RZ, R15, RZ, 0x33, !PT ;  /* 0x0000000fff0ab212 */ /* 0x000fe400078e33ff */
[----:B------:R-:W-:Y:S02]  /*0550*/  @!P5 IMAD.MOV R2, RZ, RZ, -R2 ;  /* 0x000000ffff02d224 */ /* 0x000fe400078e0a02 */
[----:B------:R-:W-:Y:S01]  /*0560*/  @!P2 LOP3.LUT R2, RZ, R17, RZ, 0x33, !PT ;  /* 0x00000011ff02a212 */ /* 0x000fe200078e33ff */
[----:B------:R-:W-:-:S04]  /*0570*/  IMAD.MOV R5, RZ, RZ, -R10 ;  /* 0x000000ffff057224 */ /* 0x000fc800078e0a0a */
[----:B------:R-:W-:Y:S02]  /*0580*/  IMAD R4, R15, R5, R0 ;  /* 0x000000050f047224 */ /* 0x000fe400078e0200 */
[----:B------:R-:W-:Y:S02]  /*0590*/  IMAD R5, R2, R15, RZ ;  /* 0x0000000f02057224 */ /* 0x000fe400078e02ff */
[----:B------:R-:W-:Y:S02]  /*05a0*/  IMAD R4, R4, 0x7, RZ ;  /* 0x0000000704047824 */ /* 0x000fe400078e02ff */
[----:B------:R-:W-:-:S03]  /*05b0*/  IMAD R5, R5, 0x7, RZ ;  /* 0x0000000705057824 */ /* 0x000fc600078e02ff */
[----:B------:R-:W-:Y:S02]  /*05c0*/  SHF.R.S32.HI R6, RZ, 0x1f, R4 ;  /* 0x0000001fff067819 */ /* 0x000fe40000011404 */
[----:B------:R-:W-:-:S04]  /*05d0*/  IADD3 R4, P0, PT, R5, R4, RZ ;  /* 0x0000000405047210 */ /* 0x000fc80007f1e0ff */
[----:B------:R-:W-:Y:S02]  /*05e0*/  LEA.HI.X.SX32 R5, R5, R6, 0x1, P0 ;  /* 0x0000000605057211 */ /* 0x000fe400000f0eff */
[----:B------:R-:W-:-:S04]  /*05f0*/  LEA R16, P0, R4, UR4, 0x2 ;  /* 0x0000000404107c11 */ /* 0x000fc8000f8010ff */
[----:B------:R-:W-:-:S05]  /*0600*/  LEA.HI.X R17, R4, UR5, R5, 0x2, P0 ;  /* 0x0000000504117c11 */ /* 0x000fca00080f1405 */
[----:B------:R-:W2:Y:S04]  /*0610*/  LDG.E R26, desc[UR8][R16.64+0x14] ;  /* 0x00001408101a7981 */ /* 0x000ea8000c1e1900 */
[----:B------:R-:W4:Y:S04]  /*0620*/  LDG.E R28, desc[UR8][R16.64+0xc] ;  /* 0x00000c08101c7981 */ /* 0x000f28000c1e1900 */
[----:B------:R0:W5:Y:S04]  /*0630*/  LDG.E R4, desc[UR8][R16.64] ;  /* 0x0000000810047981 */ /* 0x000168000c1e1900 */
[----:B------:R0:W5:Y:S04]  /*0640*/  LDG.E R5, desc[UR8][R16.64+0x4] ;  /* 0x0000040810057981 */ /* 0x000168000c1e1900 */
[----:B------:R0:W5:Y:S04]  /*0650*/  LDG.E R6, desc[UR8][R16.64+0x8] ;  /* 0x0000080810067981 */ /* 0x000168000c1e1900 */
[----:B------:R0:W5:Y:S01]  /*0660*/  LDG.E R7, desc[UR8][R16.64+0x10] ;  /* 0x0000100810077981 */ /* 0x000162000c1e1900 */
[----:B------:R-:W-:Y:S01]  /*0670*/  BSSY.RECONVERGENT B1, `(.L_x_85) ;  /* 0x0000016000017945 */ /* 0x000fe20003800200 */
[----:B--2---:R-:W1:Y:S08]  /*0680*/  F2F.F64.F32 R36, R26 ;  /* 0x0000001a00247310 */ /* 0x004e700000201800 */
[----:B----4-:R-:W2:Y:S01]  /*0690*/  F2F.F64.F32 R34, R28 ;  /* 0x0000001c00227310 */ /* 0x010ea20000201800 */
[----:B-1----:R-:W-:-:S02]  /*06a0*/  DMUL R36, R36, 0.5 ;  /* 0x3fe0000024247828 */ /* 0x002fc40000000000 */
[----:B--2---:R-:W-:-:S06]  /*06b0*/  DMUL R34, R34, 0.5 ;  /* 0x3fe0000022227828 */ /* 0x004fcc0000000000 */
[----:B------:R-:W-:-:S08]  /*06c0*/  DMUL R8, R36, R36 ;  /* 0x0000002424087228 */ /* 0x000fd00000000000 */
[----:B------:R-:W-:-:S06]  /*06d0*/  DFMA R8, R34, R34, R8 ;  /* 0x000000222208722b */ /* 0x000fcc0000000008 */
[----:B------:R-:W1:Y:S02]  /*06e0*/  F2F.F32.F64 R14, R8 ;  /* 0x00000008000e7310 */ /* 0x000e640000301000 */
[----:B-1----:R-:W-:-:S06]  /*06f0*/  VIADD R11, R14, 0xf3000000 ;  /* 0xf30000000e0b7836 */ /* 0x002fcc0000000000 */
[----:B------:R0:W1:Y:S01]  /*0700*/  MUFU.RSQ R15, R14 ;  /* 0x0000000e000f7308 */ /* 0x0000620000001400 */
[----:B------:R-:W-:Y:S01]  /*0710*/  ISETP.GT.U32.AND P0, PT, R11, 0x727fffff, PT ;  /* 0x727fffff0b00780c */ /* 0x000fe20003f04070 */
[----:B------:R-:W-:-:S04]  /*0720*/  IMAD R11, R10, 0x7, RZ ;  /* 0x000000070a0b7824 */ /* 0x000fc800078e02ff */
[----:B---3--:R-:W-:-:S08]  /*0730*/  IMAD.WIDE R18, R11, 0x4, R18 ;  /* 0x000000040b127825 */ /* 0x008fd000078e0212 */
[----:B0-----:R-:W-:Y:S05]  /*0740*/  @!P0 BRA `(.L_x_86) ;  /* 0x0000000000108947 */ /* 0x001fea0003800000 */
[----:B------:R-:W-:-:S07]  /*0750*/  MOV R24, 0x770 ;  /* 0x0000077000187802 */ /* 0x000fce0000000f00 */
[----:B-1---5:R-:W-:Y:S05]  /*0760*/  CALL.REL.NOINC `($__internal_3_$__cuda_sm20_sqrt_rn_f32_slowpath) ;  /* 0x0000002400487944 */ /* 0x022fea0003c00000 */
[----:B------:R-:W-:Y:S01]  /*0770*/  IMAD.MOV.U32 R13, RZ, RZ, R20 ;  /* 0x000000ffff0d7224 */ /* 0x000fe200078e0014 */
[----:B------:R-:W-:Y:S06]  /*0780*/  BRA `(.L_x_87) ;  /* 0x0000000000107947 */ /* 0x000fec0003800000 */
.L_x_86:
[----:B-1----:R-:W-:Y:S01]  /*0790*/  FMUL.FTZ R13, R14, R15 ;  /* 0x0000000f0e0d7220 */ /* 0x002fe20000410000 */
[----:B------:R-:W-:-:S03]  /*07a0*/  FMUL.FTZ R9, R15, 0.5 ;  /* 0x3f0000000f097820 */ /* 0x000fc60000410000 */
[----:B------:R-:W-:-:S04]  /*07b0*/  FFMA R8, -R13, R13, R14 ;  /* 0x0000000d0d087223 */ /* 0x000fc8000000010e */
[----:B------:R-:W-:-:S07]  /*07c0*/  FFMA R13, R8, R9, R13 ;  /* 0x00000009080d7223 */ /* 0x000fce000000000d */
.L_x_87:
[----:B------:R-:W-:Y:S05]  /*07d0*/  BSYNC.RECONVERGENT B1 ;  /* 0x0000000000017941 */ /* 0x000fea0003800200 */
.L_x_85:
[----:B------:R-:W2:Y:S04]  /*07e0*/  LDG.E R8, desc[UR8][R18.64+0x14] ;  /* 0x0000140812087981 */ /* 0x000ea8000c1e1900 */
[----:B------:R-:W3:Y:S04]  /*07f0*/  LDG.E R30, desc[UR8][R18.64+0xc] ;  /* 0x00000c08121e7981 */ /* 0x000ee8000c1e1900 */
[----:B------:R0:W5:Y:S04]  /*0800*/  LDG.E R9, desc[UR8][R18.64] ;  /* 0x0000000812097981 */ /* 0x000168000c1e1900 */
[----:B------:R0:W5:Y:S04]  /*0810*/  LDG.E R10, desc[UR8][R18.64+0x4] ;  /* 0x00000408120a7981 */ /* 0x000168000c1e1900 */
[----:B------:R0:W5:Y:S04]  /*0820*/  LDG.E R11, desc[UR8][R18.64+0x8] ;  /* 0x00000808120b7981 */ /* 0x000168000c1e1900 */
[----:B------:R0:W5:Y:S01]  /*0830*/  LDG.E R12, desc[UR8][R18.64+0x10] ;  /* 0x00001008120c7981 */ /* 0x000162000c1e1900 */
[----:B------:R-:W-:Y:S01]  /*0840*/  BSSY.RECONVERGENT B1, `(.L_x_88) ;  /* 0x0000015000017945 */ /* 0x000fe20003800200 */
[----:B------:R-:W-:Y:S01]  /*0850*/  FMNMX R13, R13, 9.999999682655225389e-21, !PT ;  /* 0x1e3ce5080d0d7809 */ /* 0x000fe20007800000 */
[----:B--2---:R-:W1:Y:S08]  /*0860*/  F2F.F64.F32 R14, R8 ;  /* 0x00000008000e7310 */ /* 0x004e700000201800 */
[----:B---3--:R-:W2:Y:S01]  /*0870*/  F2F.F64.F32 R32, R30 ;  /* 0x0000001e00207310 */ /* 0x008ea20000201800 */
[----:B-1----:R-:W-:-:S02]  /*0880*/  DMUL R14, R14, 0.5 ;  /* 0x3fe000000e0e7828 */ /* 0x002fc40000000000 */
[----:B--2---:R-:W-:-:S06]  /*0890*/  DMUL R32, R32, 0.5 ;  /* 0x3fe0000020207828 */ /* 0x004fcc0000000000 */
[----:B------:R-:W-:-:S08]  /*08a0*/  DMUL R14, R14, R14 ;  /* 0x0000000e0e0e7228 */ /* 0x000fd00000000000 */
[----:B------:R-:W-:-:S10]  /*08b0*/  DFMA R14, R32, R32, R14 ;  /* 0x00000020200e722b */ /* 0x000fd4000000000e */
[----:B------:R-:W1:Y:S02]  /*08c0*/  F2F.F32.F64 R15, R14 ;  /* 0x0000000e000f7310 */ /* 0x000e640000301000 */
[----:B-1----:R-:W-:-:S06]  /*08d0*/  VIADD R20, R15, 0xf3000000 ;  /* 0xf30000000f147836 */ /* 0x002fcc0000000000 */
[----:B------:R0:W1:Y:S01]  /*08e0*/  MUFU.RSQ R22, R15 ;  /* 0x0000000f00167308 */ /* 0x0000620000001400 */
[----:B------:R-:W-:-:S13]  /*08f0*/  ISETP.GT.U32.AND P0, PT, R20, 0x727fffff, PT ;  /* 0x727fffff1400780c */ /* 0x000fda0003f04070 */
[----:B0-----:R-:W-:Y:S05]  /*0900*/  @!P0 BRA `(.L_x_89) ;  /* 0x0000000000108947 */ /* 0x001fea0003800000 */
[----:B------:R-:W-:Y:S01]  /*0910*/  IMAD.MOV.U32 R14, RZ, RZ, R15 ;  /* 0x000000ffff0e7224 */ /* 0x000fe200078e000f */
[----:B------:R-:W-:-:S07]  /*0920*/  MOV R24, 0x940 ;  /* 0x0000094000187802 */ /* 0x000fce0000000f00 */
[----:B-1---5:R-:W-:Y:S05]  /*0930*/  CALL.REL.NOINC `($__internal_3_$__cuda_sm20_sqrt_rn_f32_slowpath) ;  /* 0x0000002000d47944 */ /* 0x022fea0003c00000 */
[----:B------:R-:W-:Y:S05]  /*0940*/  BRA `(.L_x_90) ;  /* 0x0000000000107947 */ /* 0x000fea0003800000 */
.L_x_89:
[----:B-1----:R-:W-:Y:S01]  /*0950*/  FMUL.FTZ R20, R15, R22 ;  /* 0x000000160f147220 */ /* 0x002fe20000410000 */
[----:B------:R-:W-:-:S03]  /*0960*/  FMUL.FTZ R14, R22, 0.5 ;  /* 0x3f000000160e7820 */ /* 0x000fc60000410000 */
[----:B------:R-:W-:-:S04]  /*0970*/  FFMA R15, -R20, R20, R15 ;  /* 0x00000014140f7223 */ /* 0x000fc8000000010f */
[----:B------:R-:W-:-:S07]  /*0980*/  FFMA R20, R15, R14, R20 ;  /* 0x0000000e0f147223 */ /* 0x000fce0000000014 */
.L_x_90:
[----:B------:R-:W-:Y:S05]  /*0990*/  BSYNC.RECONVERGENT B1 ;  /* 0x0000000000017941 */ /* 0x000fea0003800200 */
.L_x_88:
[----:B------:R-:W2:Y:S04]  /*09a0*/  LDG.E R15, desc[UR8][R16.64+0x18] ;  /* 0x00001808100f7981 */ /* 0x000ea8000c1e1900 */
[----:B------:R0:W3:Y:S01]  /*09b0*/  LDG.E R14, desc[UR8][R18.64+0x18] ;  /* 0x00001808120e7981 */ /* 0x0000e2000c1e1900 */
[----:B------:R-:W1:Y:S08]  /*09c0*/  F2F.F64.F32 R30, -R30 ;  /* 0x8000001e001e7310 */ /* 0x000e700000201800 */
[----:B------:R-:W4:Y:S08]  /*09d0*/  F2F.F64.F32 R28, -R28 ;  /* 0x8000001c001c7310 */ /* 0x000f300000201800 */
[----:B------:R-:W4:Y:S01]  /*09e0*/  F2F.F64.F32 R26, -R26 ;  /* 0x8000001a001a7310 */ /* 0x000f220000201800 */
[----:B-1----:R-:W-:Y:S01]  /*09f0*/  DMUL R30, R30, 0.5 ;  /* 0x3fe000001e1e7828 */ /* 0x002fe20000000000 */
[----:B0-----:R-:W-:Y:S01]  /*0a00*/  MOV R19, RZ ;  /* 0x000000ff00137202 */ /* 0x001fe20000000f00 */
[----:B----4-:R-:W-:-:S02]  /*0a10*/  DMUL R28, R28, 0.5 ;  /* 0x3fe000001c1c7828 */ /* 0x010fc40000000000 */
[----:B------:R-:W-:Y:S01]  /*0a20*/  DMUL R26, R26, 0.5 ;  /* 0x3fe000001a1a7828 */ /* 0x000fe20000000000 */
[----:B--2---:R-:W-:-:S06]  /*0a30*/  FMUL R39, R15, 0.63661974668502807617 ;  /* 0x3f22f9830f277820 */ /* 0x004fcc0000400000 */
[----:B------:R-:W0:Y:S01]  /*0a40*/  F2I.NTZ R39, R39 ;  /* 0x0000002700277305 */ /* 0x000e220000203100 */
[----:B---3--:R-:W-:-:S07]  /*0a50*/  FMUL R38, R14, 0.63661974668502807617 ;  /* 0x3f22f9830e267820 */ /* 0x008fce0000400000 */
[----:B------:R-:W1:Y:S01]  /*0a60*/  F2I.NTZ R38, R38 ;  /* 0x0000002600267305 */ /* 0x000e620000203100 */
[----:B0-----:R-:W-:-:S05]  /*0a70*/  I2FP.F32.S32 R22, R39 ;  /* 0x0000002700167245 */ /* 0x001fca0000201400 */
[----:B------:R-:W-:-:S04]  /*0a80*/  FFMA R17, R22, -1.5707962512969970703, R15 ;  /* 0xbfc90fda16117823 */ /* 0x000fc8000000000f */
[----:B------:R-:W-:Y:S01]  /*0a90*/  FFMA R17, R22, -7.5497894158615963534e-08, R17 ;  /* 0xb3a2216816117823 */ /* 0x000fe20000000011 */
[----:B------:R-:W-:-:S03]  /*0aa0*/  SHF.R.U32.HI R25, RZ, 0x17, R15 ;  /* 0x00000017ff197819 */ /* 0x000fc6000001160f */
[----:B------:R-:W-:Y:S01]  /*0ab0*/  FFMA R17, R22, -5.3903029534742383927e-15, R17 ;  /* 0xa7c234c516117823 */ /* 0x000fe20000000011 */
[--C-:B------:R-:W-:Y:S02]  /*0ac0*/  SHF.R.U32.HI R22, RZ, 0x17, R14.reuse ;  /* 0x00000017ff167819 */ /* 0x100fe4000001160e */
[----:B-1----:R-:W-:Y:S02]  /*0ad0*/  I2FP.F32.S32 R21, R38 ;  /* 0x0000002600157245 */ /* 0x002fe40000201400 */
[----:B------:R-:W-:Y:S02]  /*0ae0*/  LOP3.LUT R24, R22, 0xe0, RZ, 0xc0, !PT ;  /* 0x000000e016187812 */ /* 0x000fe400078ec0ff */
[----:B------:R-:W-:Y:S02]  /*0af0*/  LOP3.LUT R41, R25, 0xe0, RZ, 0xc0, !PT ;  /* 0x000000e019297812 */ /* 0x000fe400078ec0ff */
[----:B------:R-:W-:Y:S02]  /*0b00*/  FSETP.GE.AND P0, PT, |R14|, 105615, PT ;  /* 0x47ce47800e00780b */ /* 0x000fe40003f06200 */
[----:B------:R-:W-:Y:S01]  /*0b10*/  FSETP.GE.AND P1, PT, |R15|, 105615, PT ;  /* 0x47ce47800f00780b */ /* 0x000fe20003f26200 */
[----:B------:R-:W-:Y:S01]  /*0b20*/  FFMA R18, R21, -1.5707962512969970703, R14 ;  /* 0xbfc90fda15127823 */ /* 0x000fe2000000000e */
[----:B------:R-:W-:Y:S01]  /*0b30*/  VIADD R40, R24, 0xffffff80 ;  /* 0xffffff8018287836 */ /* 0x000fe20000000000 */
[----:B------:R-:W-:Y:S01]  /*0b40*/  FSETP.EQ.OR P2, PT, |R14|, +INF , !P0 ;  /* 0x7f8000000e00780b */ /* 0x000fe20004742600 */
[----:B------:R-:W-:-:S02]  /*0b50*/  VIADD R41, R41, 0xffffff80 ;  /* 0xffffff8029297836 */ /* 0x000fc40000000000 */
[----:B------:R-:W-:Y:S01]  /*0b60*/  FFMA R18, R21, -7.5497894158615963534e-08, R18 ;  /* 0xb3a2216815127823 */ /* 0x000fe20000000012 */
[----:B------:R-:W-:Y:S01]  /*0b70*/  IMAD.SHL.U32 R23, R14, 0x100, RZ ;  /* 0x000001000e177824 */ /* 0x000fe200078e00ff */
[----:B------:R-:W-:Y:S01]  /*0b80*/  P2R R45, PR, RZ, 0x4 ;  /* 0x00000004ff2d7803 */ /* 0x000fe20000000000 */
[C---:B------:R-:W-:Y:S01]  /*0b90*/  IMAD.SHL.U32 R42, R15.reuse, 0x100, RZ ;  /* 0x000001000f2a7824 */ /* 0x040fe200078e00ff */
[----:B------:R-:W-:Y:S02]  /*0ba0*/  SHF.R.U32.HI R40, RZ, 0x5, R40 ;  /* 0x00000005ff287819 */ /* 0x000fe40000011628 */
[----:B------:R-:W-:Y:S02]  /*0bb0*/  SHF.R.U32.HI R41, RZ, 0x5, R41 ;  /* 0x00000005ff297819 */ /* 0x000fe40000011629 */
[----:B------:R-:W-:Y:S01]  /*0bc0*/  FSETP.EQ.OR P2, PT, |R15|, +INF , !P1 ;  /* 0x7f8000000f00780b */ /* 0x000fe20004f42600 */
[----:B------:R-:W-:Y:S01]  /*0bd0*/  FFMA R16, R21, -5.3903029534742383927e-15, R18 ;  /* 0xa7c234c515107823 */ /* 0x000fe20000000012 */
[----:B------:R-:W-:-:S02]  /*0be0*/  FMNMX R18, R20, 9.999999682655225389e-21, !PT ;  /* 0x1e3ce50814127809 */ /* 0x000fc40007800000 */
[----:B------:R-:W-:Y:S02]  /*0bf0*/  CS2R R20, SRZ ;  /* 0x0000000000147805 */ /* 0x000fe4000001ff00 */
[----:B------:R-:W-:Y:S01]  /*0c00*/  LOP3.LUT R24, R25, 0x1f, RZ, 0xc0, !PT ;  /* 0x0000001f19187812 */ /* 0x000fe200078ec0ff */
[----:B------:R-:W-:Y:S01]  /*0c10*/  IMAD.U32 R40, R40, -0x4, RZ ;  /* 0xfffffffc28287824 */ /* 0x000fe200078e00ff */
[----:B------:R-:W-:Y:S01]  /*0c20*/  LOP3.LUT R22, R22, 0x1f, RZ, 0xc0, !PT ;  /* 0x0000001f16167812 */ /* 0x000fe200078ec0ff */
[----:B------:R-:W-:Y:S01]  /*0c30*/  IMAD.U32 R41, R41, -0x4, RZ ;  /* 0xfffffffc29297824 */ /* 0x000fe200078e00ff */
[----:B------:R-:W-:Y:S01]  /*0c40*/  LOP3.LUT R23, R23, 0x80000000, RZ, 0xfc, !PT ;  /* 0x8000000017177812 */ /* 0x000fe200078efcff */
[----:B------:R-:W-:Y:S01]  /*0c50*/  @P0 FMUL R16, RZ, R14 ;  /* 0x0000000eff100220 */ /* 0x000fe20000400000 */
[----:B------:R-:W-:Y:S01]  /*0c60*/  P2R R58, PR, RZ, 0x4 ;  /* 0x00000004ff3a7803 */ /* 0x000fe20000000000 */
[----:B------:R-:W-:Y:S01]  /*0c70*/  @P1 FMUL R17, RZ, R15 ;  /* 0x0000000fff111220 */ /* 0x000fe20000400000 */
[----:B------:R-:W-:-:S02]  /*0c80*/  LOP3.LUT R25, R42, 0x80000000, RZ, 0xfc, !PT ;  /* 0x800000002a197812 */ /* 0x000fc400078efcff */
[----:B------:R-:W-:Y:S02]  /*0c90*/  SEL R38, R38, RZ, !P0 ;  /* 0x000000ff26267207 */ /* 0x000fe40004000000 */
[----:B------:R-:W-:-:S07]  /*0ca0*/  SEL R39, R39, RZ, !P1 ;  /* 0x000000ff27277207 */ /* 0x000fce0004800000 */
.L_x_115:
[----:B------:R-:W0:Y:S01]  /*0cb0*/  LDCU UR7, c[0x0][0x384] ;  /* 0x00007080ff0777ac */ /* 0x000e220008000800 */
[----:B------:R-:W-:Y:S01]  /*0cc0*/  IMAD R43, R19, 0x3, RZ ;  /* 0x00000003132b7824 */ /* 0x000fe200078e02ff */
[----:B------:R-:W1:Y:S01]  /*0cd0*/  LDCU.64 UR4, c[0x0][0x390] ;  /* 0x00007200ff0477ac */ /* 0x000e620008000a00 */
[----:B0-----:R-:W-:-:S04]  /*0ce0*/  IMAD R42, R2, UR7, RZ ;  /* 0x00000007022a7c24 */ /* 0x001fc8000f8e02ff */
[----:B------:R-:W-:-:S05]  /*0cf0*/  IMAD R42, R42, 0x3, RZ ;  /* 0x000000032a2a7824 */ /* 0x000fca00078e02ff */
[----:B------:R-:W-:-:S04]  /*0d00*/  IADD3 R43, P0, PT, R43, R42, RZ ;  /* 0x0000002a2b2b7210 */ /* 0x000fc80007f1e0ff */
[----:B------:R-:W-:Y:S02]  /*0d10*/  LEA.HI.X.SX32 R42, R42, RZ, 0x1, P0 ;  /* 0x000000ff2a2a7211 */ /* 0x000fe400000f0eff */
[----:B-1----:R-:W-:-:S04]  /*0d20*/  LEA R52, P0, R43, UR4, 0x2 ;  /* 0x000000042b347c11 */ /* 0x002fc8000f8010ff */
[----:B------:R-:W-:-:S05]  /*0d30*/  LEA.HI.X R53, R43, UR5, R42, 0x2, P0 ;  /* 0x000000052b357c11 */ /* 0x000fca00080f142a */
[----:B------:R-:W2:Y:S04]  /*0d40*/  LDG.E R42, desc[UR8][R52.64] ;  /* 0x00000008342a7981 */ /* 0x000ea8000c1e1900 */
[----:B------:R-:W3:Y:S04]  /*0d50*/  LDG.E R43, desc[UR8][R52.64+0x4] ;  /* 0x00000408342b7981 */ /* 0x000ee8000c1e1900 */
[----:B-----5:R0:W5:Y:S01]  /*0d60*/  LDG.E R44, desc[UR8][R52.64+0x8] ;  /* 0x00000808342c7981 */ /* 0x020162000c1e1900 */
[----:B------:R-:W-:Y:S01]  /*0d70*/  VIADD R19, R19, 0x1 ;  /* 0x0000000113137836 */ /* 0x000fe20000000000 */
[----:B------:R-:W-:Y:S01]  /*0d80*/  BSSY.RECONVERGENT B1, `(.L_x_91) ;  /* 0x00000ea000017945 */ /* 0x000fe20003800200 */
[----:B------:R-:W-:-:S03]  /*0d90*/  MOV R54, RZ ;  /* 0x000000ff00367202 */ /* 0x000fc60000000f00 */
[----:B------:R-:W-:Y:S01]  /*0da0*/  ISETP.NE.AND P1, PT, R19, UR7, PT ;  /* 0x0000000713007c0c */ /* 0x000fe2000bf25270 */
[----:B--2---:R-:W-:Y:S01]  /*0db0*/  FADD R57, -R9, R42 ;  /* 0x0000002a09397221 */ /* 0x004fe20000000100 */
[----:B---3--:R-:W-:Y:S01]  /*0dc0*/  FSETP.GT.AND P0, PT, R43, R10, PT ;  /* 0x0000000a2b00720b */ /* 0x008fe20003f04000 */
[----:B------:R-:W-:-:S03]  /*0dd0*/  FADD R55, R10, -R43 ;  /* 0x8000002b0a377221 */ /* 0x000fc60000000000 */
[----:B------:R-:W-:Y:S02]  /*0de0*/  FSETP.GT.OR P0, PT, |R57|, R18, P0 ;  /* 0x000000123900720b */ /* 0x000fe40000704600 */
[----:B------:R-:W-:Y:S02]  /*0df0*/  P2R R57, PR, RZ, 0x2 ;  /* 0x00000002ff397803 */ /* 0x000fe40000000000 */
[----:B------:R-:W-:-:S13]  /*0e00*/  FSETP.GT.OR P0, PT, R55, R12, P0 ;  /* 0x0000000c3700720b */ /* 0x000fda0000704400 */
[----:B0-----:R-:W-:Y:S05]  /*0e10*/  @P0 BRA `(.L_x_92) ;  /* 0x0000000c00800947 */ /* 0x001fea0003800000 */
[----:B-----5:R-:W-:-:S05]  /*0e20*/  FADD R53, -R11, R44 ;  /* 0x0000002c0b357221 */ /* 0x020fca0000000100 */
[----:B------:R-:W-:-:S13]  /*0e30*/  FSETP.GT.AND P0, PT, |R53|, R18, PT ;  /* 0x000000123500720b */ /* 0x000fda0003f04200 */
[----:B------:R-:W-:Y:S05]  /*0e40*/  @P0 BRA `(.L_x_92) ;  /* 0x0000000c00740947 */ /* 0x000fea0003800000 */
[----:B------:R-:W-:Y:S01]  /*0e50*/  ISETP.NE.AND P1, PT, R45, RZ, PT ;  /* 0x000000ff2d00720c */ /* 0x000fe20003f25270 */
[----:B------:R-:W-:Y:S01]  /*0e60*/  BSSY.RECONVERGENT B2, `(.L_x_93) ;  /* 0x0000056000027945 */ /* 0x000fe20003800200 */
[----:B------:R-:W-:Y:S02]  /*0e70*/  IMAD.MOV.U32 R61, RZ, RZ, R38 ;  /* 0x000000ffff3d7224 */ /* 0x000fe400078e0026 */
[----:B------:R-:W-:-:S09]  /*0e80*/  IMAD.MOV.U32 R56, RZ, RZ, R16 ;  /* 0x000000ffff387224 */ /* 0x000fd200078e0010 */
[----:B------:R-:W-:Y:S05]  /*0e90*/  @P1 BRA `(.L_x_94) ;  /* 0x0000000400481947 */ /* 0x000fea0003800000 */
[----:B------:R-:W-:Y:S01]  /*0ea0*/  IMAD.MOV.U32 R61, RZ, RZ, RZ ;  /* 0x000000ffff3d7224 */ /* 0x000fe200078e00ff */
[----:B------:R-:W0:Y:S01]  /*0eb0*/  LDCU.64 UR10, c[0x4][URZ] ;  /* 0x01000000ff0a77ac */ /* 0x000e220008000a00 */
[----:B------:R-:W-:Y:S01]  /*0ec0*/  IMAD.MOV.U32 R56, RZ, RZ, RZ ;  /* 0x000000ffff387224 */ /* 0x000fe200078e00ff */
[----:B------:R-:W-:Y:S01]  /*0ed0*/  UMOV UR5, URZ ;  /* 0x000000ff00057c82 */ /* 0x000fe20008000000 */
[----:B------:R-:W-:-:S05]  /*0ee0*/  UMOV UR4, URZ ;  /* 0x000000ff00047c82 */ /* 0x000fca0008000000 */
.L_x_95:
[----:B0-----:R-:W-:Y:S02]  /*0ef0*/  IMAD.U32 R52, RZ, RZ, UR10 ;  /* 0x0000000aff347e24 */ /* 0x001fe4000f8e00ff */
[----:B------:R-:W-:-:S05]  /*0f00*/  IMAD.U32 R53, RZ, RZ, UR11 ;  /* 0x0000000bff357e24 */ /* 0x000fca000f8e00ff */
[----:B------:R-:W2:Y:S01]  /*0f10*/  LDG.E.CONSTANT R52, desc[UR8][R52.64] ;  /* 0x0000000834347981 */ /* 0x000ea2000c1e9900 */
[C---:B------:R-:W-:Y:S01]  /*0f20*/  ISETP.EQ.AND P3, PT, R56.reuse, RZ, PT ;  /* 0x000000ff3800720c */ /* 0x040fe20003f62270 */
[----:B------:R-:W-:Y:S01]  /*0f30*/  UIADD3 UR4, UPT, UPT, UR4, 0x1, URZ ;  /* 0x0000000104047890 */ /* 0x000fe2000fffe0ff */
[C---:B------:R-:W-:Y:S01]  /*0f40*/  ISETP.EQ.AND P0, PT, R56.reuse, 0x4, PT ;  /* 0x000000043800780c */ /* 0x040fe20003f02270 */
[----:B------:R-:W-:Y:S01]  /*0f50*/  UIADD3 UR10, UP1, UPT, UR10, 0x4, URZ ;  /* 0x000000040a0a7890 */ /* 0x000fe2000ff3e0ff */
[----:B------:R-:W-:Y:S01]  /*0f60*/  ISETP.EQ.AND P2, PT, R56, 0xc, PT ;  /* 0x0000000c3800780c */ /* 0x000fe20003f42270 */
[----:B------:R-:W-:Y:S02]  /*0f70*/  UISETP.NE.AND UP0, UPT, UR4, 0x6, UPT ;  /* 0x000000060400788c */ /* 0x000fe4000bf05270 */
[----:B------:R-:W-:Y:S01]  /*0f80*/  UIADD3.X UR11, UPT, UPT, URZ, UR11, URZ, UP1, !UPT ;  /* 0x0000000bff0b7290 */ /* 0x000fe20008ffe4ff */
[----:B--2---:R-:W-:-:S03]  /*0f90*/  IMAD.WIDE.U32 R54, R52, R23, RZ ;  /* 0x0000001734367225 */ /* 0x004fc600078e00ff */
[----:B------:R-:W-:-:S04]  /*0fa0*/  IADD3 R54, P1, PT, R54, R61, RZ ;  /* 0x0000003d36367210 */ /* 0x000fc80007f3e0ff */
[----:B------:R-:W-:Y:S01]  /*0fb0*/  IADD3.X R61, PT, PT, R55, UR5, RZ, P1, !PT ;  /* 0x00000005373d7c10 */ /* 0x000fe20008ffe4ff */
[--C-:B------:R-:W-:Y:S01]  /*0fc0*/  @P3 IMAD.MOV.U32 R46, RZ, RZ, R54.reuse ;  /* 0x000000ffff2e3224 */ /* 0x100fe200078e0036 */
[----:B------:R-:W-:Y:S01]  /*0fd0*/  @P0 MOV R47, R54 ;  /* 0x00000036002f0202 */ /* 0x000fe20000000f00 */
[----:B------:R-:W-:Y:S01]  /*0fe0*/  @P2 IMAD.MOV.U32 R49, RZ, RZ, R54 ;  /* 0x000000ffff312224 */ /* 0x000fe200078e0036 */
[C---:B------:R-:W-:Y:S02]  /*0ff0*/  ISETP.EQ.AND P1, PT, R56.reuse, 0x8, PT ;  /* 0x000000083800780c */ /* 0x040fe40003f22270 */
[C---:B------:R-:W-:Y:S02]  /*1000*/  ISETP.EQ.AND P3, PT, R56.reuse, 0x10, PT ;  /* 0x000000103800780c */ /* 0x040fe40003f62270 */
[C---:B------:R-:W-:Y:S01]  /*1010*/  ISETP.EQ.AND P0, PT, R56.reuse, 0x14, PT ;  /* 0x000000143800780c */ /* 0x040fe20003f02270 */
[----:B------:R-:W-:-:S08]  /*1020*/  VIADD R56, R56, 0x4 ;  /* 0x0000000438387836 */ /* 0x000fd00000000000 */
[--C-:B------:R-:W-:Y:S02]  /*1030*/  @P1 IMAD.MOV.U32 R48, RZ, RZ, R54.reuse ;  /* 0x000000ffff301224 */ /* 0x100fe400078e0036 */
[--C-:B------:R-:W-:Y:S02]  /*1040*/  @P3 IMAD.MOV.U32 R50, RZ, RZ, R54.reuse ;  /* 0x000000ffff323224 */ /* 0x100fe400078e0036 */
[----:B------:R-:W-:Y:S01]  /*1050*/  @P0 IMAD.MOV.U32 R51, RZ, RZ, R54 ;  /* 0x000000ffff330224 */ /* 0x000fe200078e0036 */
[----:B------:R-:W-:Y:S06]  /*1060*/  BRA.U UP0, `(.L_x_95) ;  /* 0xfffffffd00a07547 */ /* 0x000fec000b83ffff */
[C---:B------:R-:W-:Y:S01]  /*1070*/  ISETP.EQ.AND P2, PT, R40.reuse, -0x18, PT ;  /* 0xffffffe82800780c */ /* 0x040fe20003f42270 */
[----:B------:R-:W-:Y:S01]  /*1080*/  BSSY.RECONVERGENT B3, `(.L_x_96) ;  /* 0x0000022000037945 */ /* 0x000fe20003800200 */
[C---:B------:R-:W-:Y:S02]  /*1090*/  ISETP.EQ.AND P3, PT, R40.reuse, -0x14, PT ;  /* 0xffffffec2800780c */ /* 0x040fe40003f62270 */
[C---:B------:R-:W-:Y:S02]  /*10a0*/  ISETP.EQ.AND P0, PT, R40.reuse, -0x10, PT ;  /* 0xfffffff02800780c */ /* 0x040fe40003f02270 */
[----:B------:R-:W-:Y:S02]  /*10b0*/  ISETP.EQ.AND P1, PT, R40, -0xc, PT ;  /* 0xfffffff42800780c */ /* 0x000fe40003f22270 */
[----:B------:R-:W-:Y:S02]  /*10c0*/  ISETP.NE.AND P6, PT, R22, RZ, PT ;  /* 0x000000ff1600720c */ /* 0x000fe40003fc5270 */
[----:B------:R-:W-:-:S02]  /*10d0*/  ISETP.EQ.AND P4, PT, R40, RZ, PT ;  /* 0x000000ff2800720c */ /* 0x000fc40003f82270 */
[C---:B------:R-:W-:Y:S01]  /*10e0*/  ISETP.EQ.AND P5, PT, R40.reuse, 0x4, PT ;  /* 0x000000042800780c */ /* 0x040fe20003fa2270 */
[----:B------:R-:W-:Y:S01]  /*10f0*/  @P2 IMAD.MOV.U32 R59, RZ, RZ, R46 ;  /* 0x000000ffff3b2224 */ /* 0x000fe200078e002e */
[C---:B------:R-:W-:Y:S01]  /*1100*/  ISETP.EQ.AND P2, PT, R40.reuse, -0x8, PT ;  /* 0xfffffff82800780c */ /* 0x040fe20003f42270 */
[--C-:B------:R-:W-:Y:S01]  /*1110*/  @P3 IMAD.MOV.U32 R59, RZ, RZ, R47.reuse ;  /* 0x000000ffff3b3224 */ /* 0x100fe200078e002f */
[----:B------:R-:W-:Y:S01]  /*1120*/  @P3 MOV R52, R46 ;  /* 0x0000002e00343202 */ /* 0x000fe20000000f00 */
[----:B------:R-:W-:Y:S01]  /*1130*/  @P0 IMAD.MOV.U32 R52, RZ, RZ, R47 ;  /* 0x000000ffff340224 */ /* 0x000fe200078e002f */
[----:B------:R-:W-:Y:S01]  /*1140*/  ISETP.EQ.AND P3, PT, R40, -0x4, PT ;  /* 0xfffffffc2800780c */ /* 0x000fe20003f62270 */
[--C-:B------:R-:W-:Y:S02]  /*1150*/  @P0 IMAD.MOV.U32 R59, RZ, RZ, R48.reuse ;  /* 0x000000ffff3b0224 */ /* 0x100fe400078e0030 */
[----:B------:R-:W-:Y:S02]  /*1160*/  @P1 IMAD.MOV.U32 R52, RZ, RZ, R48 ;  /* 0x000000ffff341224 */ /* 0x000fe400078e0030 */
[----:B------:R-:W-:-:S04]  /*1170*/  @P1 IMAD.MOV.U32 R59, RZ, RZ, R49 ;  /* 0x000000ffff3b1224 */ /* 0x000fc800078e0031 */
[----:B------:R-:W-:Y:S02]  /*1180*/  @P2 IMAD.MOV.U32 R52, RZ, RZ, R49 ;  /* 0x000000ffff342224 */ /* 0x000fe400078e0031 */
[--C-:B------:R-:W-:Y:S02]  /*1190*/  @P2 IMAD.MOV.U32 R59, RZ, RZ, R50.reuse ;  /* 0x000000ffff3b2224 */ /* 0x100fe400078e0032 */
[----:B------:R-:W-:Y:S01]  /*11a0*/  @P3 IMAD.MOV.U32 R52, RZ, RZ, R50 ;  /* 0x000000ffff343224 */ /* 0x000fe200078e0032 */
[----:B------:R-:W-:Y:S01]  /*11b0*/  @P3 MOV R59, R51 ;  /* 0x00000033003b3202 */ /* 0x000fe20000000f00 */
[----:B------:R-:W-:Y:S02]  /*11c0*/  @P4 IMAD.MOV.U32 R52, RZ, RZ, R51 ;  /* 0x000000ffff344224 */ /* 0x000fe400078e0033 */
[--C-:B------:R-:W-:Y:S02]  /*11d0*/  @P4 IMAD.MOV.U32 R59, RZ, RZ, R61.reuse ;  /* 0x000000ffff3b4224 */ /* 0x100fe400078e003d */
[----:B------:R-:W-:Y:S01]  /*11e0*/  @P5 IMAD.MOV.U32 R52, RZ, RZ, R61 ;  /* 0x000000ffff345224 */ /* 0x000fe200078e003d */
[----:B------:R-:W-:Y:S06]  /*11f0*/  @!P6 BRA `(.L_x_97) ;  /* 0x000000000028e947 */ /* 0x000fec0003800000 */
[----:B------:R-:W-:Y:S01]  /*1200*/  @P0 IMAD.MOV.U32 R53, RZ, RZ, R46 ;  /* 0x000000ffff350224 */ /* 0x000fe200078e002e */
[----:B------:R-:W-:Y:S01]  /*1210*/  ISETP.EQ.AND P0, PT, R40, 0x8, PT ;  /* 0x000000082800780c */ /* 0x000fe20003f02270 */
[----:B------:R-:W-:Y:S01]  /*1220*/  @P1 IMAD.MOV.U32 R53, RZ, RZ, R47 ;  /* 0x000000ffff351224 */ /* 0x000fe200078e002f */
[----:B------:R-:W-:Y:S01]  /*1230*/  SHF.L.W.U32.HI R59, R52, R22, R59 ;  /* 0x00000016343b7219 */ /* 0x000fe20000010e3b */
[----:B------:R-:W-:Y:S02]  /*1240*/  @P2 IMAD.MOV.U32 R53, RZ, RZ, R48 ;  /* 0x000000ffff352224 */ /* 0x000fe400078e0030 */
[----:B------:R-:W-:Y:S01]  /*1250*/  @P3 IMAD.MOV.U32 R53, RZ, RZ, R49 ;  /* 0x000000ffff353224 */ /* 0x000fe200078e0031 */
[----:B------:R-:W-:Y:S01]  /*1260*/  @P4 MOV R53, R50 ;  /* 0x0000003200354202 */ /* 0x000fe20000000f00 */
[----:B------:R-:W-:-:S06]  /*1270*/  @P5 IMAD.MOV.U32 R53, RZ, RZ, R51 ;  /* 0x000000ffff355224 */ /* 0x000fcc00078e0033 */
[----:B------:R-:W-:-:S05]  /*1280*/  @P0 IMAD.MOV.U32 R53, RZ, RZ, R61 ;  /* 0x000000ffff350224 */ /* 0x000fca00078e003d */
[----:B------:R-:W-:-:S07]  /*1290*/  SHF.L.W.U32.HI R52, R53, R22, R52 ;  /* 0x0000001635347219 */ /* 0x000fce0000010e34 */
.L_x_97:
[----:B------:R-:W-:Y:S05]  /*12a0*/  BSYNC.RECONVERGENT B3 ;  /* 0x0000000000037941 */ /* 0x000fea0003800200 */
.L_x_96:
[C---:B------:R-:W-:Y:S01]  /*12b0*/  SHF.L.W.U32.HI R61, R52.reuse, 0x2, R59 ;  /* 0x00000002343d7819 */ /* 0x040fe20000010e3b */
[----:B------:R-:W-:Y:S01]  /*12c0*/  IMAD.SHL.U32 R52, R52, 0x4, RZ ;  /* 0x0000000434347824 */ /* 0x000fe200078e00ff */
[----:B------:R-:W-:Y:S01]  /*12d0*/  UMOV UR4, 0x54442d19 ;  /* 0x54442d1900047882 */ /* 0x000fe20000000000 */
[----:B------:R-:W-:Y:S01]  /*12e0*/  UMOV UR5, 0x3bf921fb ;  /* 0x3bf921fb00057882 */ /* 0x000fe20000000000 */
[----:B------:R-:W-:Y:S02]  /*12f0*/  SHF.R.S32.HI R53, RZ, 0x1f, R61 ;  /* 0x0000001fff357819 */ /* 0x000fe4000001143d */
[----:B------:R-:W-:Y:S02]  /*1300*/  ISETP.GE.AND P0, PT, R14, RZ, PT ;  /* 0x000000ff0e00720c */ /* 0x000fe40003f06270 */
[C---:B------:R-:W-:Y:S02]  /*1310*/  LOP3.LUT R52, R53.reuse, R52, RZ, 0x3c, !PT ;  /* 0x0000003435347212 */ /* 0x040fe400078e3cff */
[----:B------:R-:W-:-:S02]  /*1320*/  LOP3.LUT R53, R53, R61, RZ, 0x3c, !PT ;  /* 0x0000003d35357212 */ /* 0x000fc400078e3cff */
[----:B------:R-:W-:Y:S02]  /*1330*/  SHF.R.U32.HI R56, RZ, 0x1e, R59 ;  /* 0x0000001eff387819 */ /* 0x000fe4000001163b */
[C---:B------:R-:W-:Y:S02]  /*1340*/  LOP3.LUT R60, R61.reuse, R14, RZ, 0x3c, !PT ;  /* 0x0000000e3d3c7212 */ /* 0x040fe400078e3cff */
[----:B------:R-:W0:Y:S01]  /*1350*/  I2F.F64.S64 R52, R52 ;  /* 0x0000003400347312 */ /* 0x000e220000301c00 */
[----:B------:R-:W-:Y:S02]  /*1360*/  LEA.HI R61, R61, R56, RZ, 0x1 ;  /* 0x000000383d3d7211 */ /* 0x000fe400078f08ff */
[----:B------:R-:W-:-:S03]  /*1370*/  ISETP.GE.AND P1, PT, R60, RZ, PT ;  /* 0x000000ff3c00720c */ /* 0x000fc60003f26270 */
[----:B------:R-:W-:Y:S01]  /*1380*/  @!P0 IMAD.MOV R61, RZ, RZ, -R61 ;  /* 0x000000ffff3d8224 */ /* 0x000fe200078e0a3d */
[----:B0-----:R-:W-:-:S10]  /*1390*/  DMUL R54, R52, UR4 ;  /* 0x0000000434367c28 */ /* 0x001fd40008000000 */
[----:B------:R-:W0:Y:S02]  /*13a0*/  F2F.F32.F64 R54, R54 ;  /* 0x0000003600367310 */ /* 0x000e240000301000 */
[----:B0-----:R-:W-:-:S07]  /*13b0*/  FSEL R56, -R54, R54, !P1 ;  /* 0x0000003636387208 */ /* 0x001fce0004800100 */
.L_x_94:
[----:B------:R-:W-:Y:S05]  /*13c0*/  BSYNC.RECONVERGENT B2 ;  /* 0x0000000000027941 */ /* 0x000fea0003800200 */
.L_x_93:
[C---:B------:R-:W-:Y:S01]  /*13d0*/  VIADD R53, R61.reuse, 0x1 ;  /* 0x000000013d357836 */ /* 0x040fe20000000000 */
[----:B------:R-:W-:Y:S01]  /*13e0*/  LOP3.LUT R54, R61, 0x1, RZ, 0xc0, !PT ;  /* 0x000000013d367812 */ /* 0x000fe200078ec0ff */
[----:B------:R-:W-:Y:S02]  /*13f0*/  IMAD.MOV.U32 R52, RZ, RZ, 0x37cbac00 ;  /* 0x37cbac00ff347424 */ /* 0x000fe400078e00ff */
[----:B------:R-:W-:Y:S01]  /*1400*/  FMUL R59, R56, R56 ;  /* 0x00000038383b7220 */ /* 0x000fe20000400000 */
[----:B------:R-:W-:Y:S01]  /*1410*/  ISETP.NE.AND P2, PT, R45, RZ, PT ;  /* 0x000000ff2d00720c */ /* 0x000fe20003f45270 */
[----:B------:R-:W-:Y:S01]  /*1420*/  BSSY.RECONVERGENT B2, `(.L_x_98) ;  /* 0x0000060000027945 */ /* 0x000fe20003800200 */
[----:B------:R-:W-:Y:S01]  /*1430*/  ISETP.NE.U32.AND P0, PT, R54, 0x1, PT ;  /* 0x000000013600780c */ /* 0x000fe20003f05070 */
[----:B------:R-:W-:Y:S01]  /*1440*/  FFMA R54, R59, R52, -0.0013887860113754868507 ;  /* 0xbab607ed3b367423 */ /* 0x000fe20000000034 */
[----:B------:R-:W-:Y:S01]  /*1450*/  LOP3.LUT P1, RZ, R53, 0x2, RZ, 0xc0, !PT ;  /* 0x0000000235ff7812 */ /* 0x000fe2000782c0ff */
[----:B------:R-:W-:Y:S01]  /*1460*/  IMAD.MOV.U32 R53, RZ, RZ, 0x3c0885e4 ;  /* 0x3c0885e4ff357424 */ /* 0x000fe200078e00ff */
[----:B------:R-:W-:-:S02]  /*1470*/  FSEL R55, R56, 1, !P0 ;  /* 0x3f80000038377808 */ /* 0x000fc40004000000 */
[----:B------:R-:W-:Y:S02]  /*1480*/  FSEL R54, R54, -0.00019574658654164522886, P0 ;  /* 0xb94d415336367808 */ /* 0x000fe40000000000 */
[----:B------:R-:W-:-:S05]  /*1490*/  FSEL R60, R53, 0.041666727513074874878, !P0 ;  /* 0x3d2aaabb353c7808 */ /* 0x000fca0004000000 */
[----:B------:R-:W-:Y:S01]  /*14a0*/  FFMA R60, R59, R54, R60 ;  /* 0x000000363b3c7223 */ /* 0x000fe2000000003c */
[----:B------:R-:W-:-:S04]  /*14b0*/  MOV R54, 0x3e2aaaa8 ;  /* 0x3e2aaaa800367802 */ /* 0x000fc80000000f00 */
[----:B------:R-:W-:-:S05]  /*14c0*/  FSEL R56, -R54, -0.4999999701976776123, !P0 ;  /* 0xbeffffff36387808 */ /* 0x000fca0004000100 */
[C---:B------:R-:W-:Y:S01]  /*14d0*/  FFMA R60, R59.reuse, R60, R56 ;  /* 0x0000003c3b3c7223 */ /* 0x040fe20000000038 */
[----:B------:R-:W-:-:S04]  /*14e0*/  FFMA R56, R59, R55, RZ ;  /* 0x000000373b387223 */ /* 0x000fc800000000ff */
[----:B------:R-:W-:Y:S01]  /*14f0*/  FFMA R55, R56, R60, R55 ;  /* 0x0000003c38377223 */ /* 0x000fe20000000037 */
[----:B------:R-:W-:Y:S02]  /*1500*/  IMAD.MOV.U32 R56, RZ, RZ, R38 ;  /* 0x000000ffff387224 */ /* 0x000fe400078e0026 */
[----:B------:R-:W-:Y:S02]  /*1510*/  IMAD.MOV.U32 R60, RZ, RZ, R16 ;  /* 0x000000ffff3c7224 */ /* 0x000fe400078e0010 */
[----:B------:R-:W-:Y:S01]  /*1520*/  @P1 FADD R55, RZ, -R55 ;  /* 0x80000037ff371221 */ /* 0x000fe20000000000 */
[----:B------:R-:W-:Y:S06]  /*1530*/  @P2 BRA `(.L_x_99) ;  /* 0x0000000400382947 */ /* 0x000fec0003800000 */
[----:B------:R-:W-:Y:S01]  /*1540*/  IMAD.MOV.U32 R59, RZ, RZ, RZ ;  /* 0x000000ffff3b7224 */ /* 0x000fe200078e00ff */
[----:B------:R-:W-:Y:S01]  /*1550*/  UMOV UR4, URZ ;  /* 0x000000ff00047c82 */ /* 0x000fe20008000000 */
[----:B------:R-:W-:-:S07]  /*1560*/  IMAD.MOV.U32 R56, RZ, RZ, RZ ;  /* 0x000000ffff387224 */ /* 0x000fce00078e00ff */
.L_x_100:
[----:B------:R-:W0:Y:S02]  /*1570*/  LDC.64 R60, c[0x4][RZ] ;  /* 0x01000000ff3c7b82 */ /* 0x000e240000000a00 */
[----:B0-----:R-:W-:-:S06]  /*1580*/  IMAD.WIDE.U32 R60, R56, 0x4, R60 ;  /* 0x00000004383c7825 */ /* 0x001fcc00078e003c */
[----:B------:R-:W2:Y:S02]  /*1590*/  LDG.E.CONSTANT R60, desc[UR8][R60.64] ;  /* 0x000000083c3c7981 */ /* 0x000ea4000c1e9900 */
[----:B--2---:R-:W-:-:S03]  /*15a0*/  IMAD.WIDE.U32 R60, R60, R23, RZ ;  /* 0x000000173c3c7225 */ /* 0x004fc600078e00ff */
[----:B------:R-:W-:-:S04]  /*15b0*/  IADD3 R60, P0, PT, R60, R59, RZ ;  /* 0x0000003b3c3c7210 */ /* 0x000fc80007f1e0ff */
[----:B------:R-:W-:Y:S01]  /*15c0*/  IADD3.X R59, PT, PT, R61, UR4, RZ, P0, !PT ;  /* 0x000000043d3b7c10 */ /* 0x000fe200087fe4ff */
[C---:B------:R-:W-:Y:S01]  /*15d0*/  IMAD.SHL.U32 R61, R56.reuse, 0x4, RZ ;  /* 0x00000004383d7824 */ /* 0x040fe200078e00ff */
[----:B------:R-:W-:-:S04]  /*15e0*/  IADD3 R56, PT, PT, R56, 0x1, RZ ;  /* 0x0000000138387810 */ /* 0x000fc80007ffe0ff */
[C---:B------:R-:W-:Y:S02]  /*15f0*/  ISETP.EQ.AND P0, PT, R61.reuse, 0x8, PT ;  /* 0x000000083d00780c */ /* 0x040fe40003f02270 */
[C---:B------:R-:W-:Y:S02]  /*1600*/  ISETP.EQ.AND P2, PT, R61.reuse, RZ, PT ;  /* 0x000000ff3d00720c */ /* 0x040fe40003f42270 */
[C---:B------:R-:W-:Y:S02]  /*1610*/  ISETP.EQ.AND P3, PT, R61.reuse, 0x4, PT ;  /* 0x000000043d00780c */ /* 0x040fe40003f62270 */
[----:B------:R-:W-:-:S07]  /*1620*/  ISETP.EQ.AND P1, PT, R61, 0xc, PT ;  /* 0x0000000c3d00780c */ /* 0x000fce0003f22270 */
[--C-:B------:R-:W-:Y:S01]  /*1630*/  @P0 IMAD.MOV.U32 R48, RZ, RZ, R60.reuse ;  /* 0x000000ffff300224 */ /* 0x100fe200078e003c */
[----:B------:R-:W-:Y:S01]  /*1640*/  ISETP.NE.AND P0, PT, R56, 0x6, PT ;  /* 0x000000063800780c */ /* 0x000fe20003f05270 */
[--C-:B------:R-:W-:Y:S01]  /*1650*/  @P2 IMAD.MOV.U32 R46, RZ, RZ, R60.reuse ;  /* 0x000000ffff2e2224 */ /* 0x100fe200078e003c */
[C---:B------:R-:W-:Y:S01]  /*1660*/  ISETP.EQ.AND P2, PT, R61.reuse, 0x10, PT ;  /* 0x000000103d00780c */ /* 0x040fe20003f42270 */
[--C-:B------:R-:W-:Y:S01]  /*1670*/  @P3 IMAD.MOV.U32 R47, RZ, RZ, R60.reuse ;  /* 0x000000ffff2f3224 */ /* 0x100fe200078e003c */
[----:B------:R-:W-:Y:S01]  /*1680*/  ISETP.EQ.AND P3, PT, R61, 0x14, PT ;  /* 0x000000143d00780c */ /* 0x000fe20003f62270 */
[----:B------:R-:W-:-:S10]  /*1690*/  @P1 IMAD.MOV.U32 R49, RZ, RZ, R60 ;  /* 0x000000ffff311224 */ /* 0x000fd400078e003c */
[--C-:B------:R-:W-:Y:S02]  /*16a0*/  @P2 IMAD.MOV.U32 R50, RZ, RZ, R60.reuse ;  /* 0x000000ffff322224 */ /* 0x100fe400078e003c */
[----:B------:R-:W-:Y:S01]  /*16b0*/  @P3 IMAD.MOV.U32 R51, RZ, RZ, R60 ;  /* 0x000000ffff333224 */ /* 0x000fe200078e003c */
[----:B------:R-:W-:Y:S06]  /*16c0*/  @P0 BRA `(.L_x_100) ;  /* 0xfffffffc00a80947 */ /* 0x000fec000383ffff */
        /* <DEDUP_REMOVED lines=8> */
[--C-:B------:R-:W-:Y:S01]  /*1750*/  @P2 IMAD.MOV.U32 R56, RZ, RZ, R46.reuse ;  /* 0x000000ffff382224 */ /* 0x100fe200078e002e */
[C---:B------:R-:W-:Y:S01]  /*1760*/  ISETP.EQ.AND P2, PT, R40.reuse, -0x8, PT ;  /* 0xfffffff82800780c */ /* 0x040fe20003f42270 */
[----:B------:R-:W-:Y:S02]  /*1770*/  @P3 IMAD.MOV.U32 R56, RZ, RZ, R47 ;  /* 0x000000ffff383224 */ /* 0x000fe400078e002f */
[----:B------:R-:W-:Y:S01]  /*1780*/  @P3 IMAD.MOV.U32 R60, RZ, RZ, R46 ;  /* 0x000000ffff3c3224 */ /* 0x000fe200078e002e */
[----:B------:R-:W-:Y:S01]  /*1790*/  ISETP.EQ.AND P3, PT, R40, -0x4, PT ;  /* 0xfffffffc2800780c */ /* 0x000fe20003f62270 */
[--C-:B------:R-:W-:Y:S01]  /*17a0*/  @P0 IMAD.MOV.U32 R56, RZ, RZ, R48.reuse ;  /* 0x000000ffff380224 */ /* 0x100fe200078e0030 */
[----:B------:R-:W-:Y:S01]  /*17b0*/  @P0 MOV R60, R47 ;  /* 0x0000002f003c0202 */ /* 0x000fe20000000f00 */
        /* <DEDUP_REMOVED lines=15> */
[----:B------:R-:W-:Y:S02]  /*18b0*/  @P3 IMAD.MOV.U32 R61, RZ, RZ, R49 ;  /* 0x000000ffff3d3224 */ /* 0x000fe400078e0031 */
[----:B------:R-:W-:Y:S01]  /*18c0*/  @P4 IMAD.MOV.U32 R61, RZ, RZ, R50 ;  /* 0x000000ffff3d4224 */ /* 0x000fe200078e0032 */
[----:B------:R-:W-:-:S05]  /*18d0*/  @P5 MOV R61, R51 ;  /* 0x00000033003d5202 */ /* 0x000fca0000000f00 */
[----:B------:R-:W-:-:S05]  /*18e0*/  @P0 IMAD.MOV.U32 R61, RZ, RZ, R59 ;  /* 0x000000ffff3d0224 */ /* 0x000fca00078e003b */
[----:B------:R-:W-:-:S07]  /*18f0*/  SHF.L.W.U32.HI R60, R61, R22, R60 ;  /* 0x000000163d3c7219 */ /* 0x000fce0000010e3c */
.L_x_102:
[----:B------:R-:W-:Y:S05]  /*1900*/  BSYNC.RECONVERGENT B3 ;  /* 0x0000000000037941 */ /* 0x000fea0003800200 */
.L_x_101:
[C-C-:B------:R-:W-:Y:S01]  /*1910*/  SHF.L.W.U32.HI R61, R60.reuse, 0x2, R56.reuse ;  /* 0x000000023c3d7819 */ /* 0x140fe20000010e38 */
[----:B------:R-:W-:Y:S01]  /*1920*/  IMAD.SHL.U32 R60, R60, 0x4, RZ ;  /* 0x000000043c3c7824 */ /* 0x000fe200078e00ff */
[----:B------:R-:W-:Y:S01]  /*1930*/  SHF.R.U32.HI R56, RZ, 0x1e, R56 ;  /* 0x0000001eff387819 */ /* 0x000fe20000011638 */
[----:B------:R-:W-:Y:S01]  /*1940*/  UMOV UR4, 0x54442d19 ;  /* 0x54442d1900047882 */ /* 0x000fe20000000000 */
[C---:B------:R-:W-:Y:S01]  /*1950*/  LOP3.LUT R59, R61.reuse, R14, RZ, 0x3c, !PT ;  /* 0x0000000e3d3b7212 */ /* 0x040fe200078e3cff */
[----:B------:R-:W-:Y:S01]  /*1960*/  UMOV UR5, 0x3bf921fb ;  /* 0x3bf921fb00057882 */ /* 0x000fe20000000000 */
[----:B------:R-:W-:Y:S02]  /*1970*/  LEA.HI R56, R61, R56, RZ, 0x1 ;  /* 0x000000383d387211 */ /* 0x000fe400078f08ff */
[----:B------:R-:W-:Y:S02]  /*1980*/  ISETP.GE.AND P0, PT, R59, RZ, PT ;  /* 0x000000ff3b00720c */ /* 0x000fe40003f06270 */
[----:B------:R-:W-:-:S02]  /*1990*/  SHF.R.S32.HI R59, RZ, 0x1f, R61 ;  /* 0x0000001fff3b7819 */ /* 0x000fc4000001143d */
[----:B------:R-:W-:Y:S02]  /*19a0*/  ISETP.GE.AND P1, PT, R14, RZ, PT ;  /* 0x000000ff0e00720c */ /* 0x000fe40003f26270 */
[C---:B------:R-:W-:Y:S02]  /*19b0*/  LOP3.LUT R61, R59.reuse, R61, RZ, 0x3c, !PT ;  /* 0x0000003d3b3d7212 */ /* 0x040fe400078e3cff */
[----:B------:R-:W-:-:S06]  /*19c0*/  LOP3.LUT R60, R59, R60, RZ, 0x3c, !PT ;  /* 0x0000003c3b3c7212 */ /* 0x000fcc00078e3cff */
[----:B------:R-:W0:Y:S03]  /*19d0*/  I2F.F64.S64 R60, R60 ;  /* 0x0000003c003c7312 */ /* 0x000e260000301c00 */
[----:B------:R-:W-:Y:S01]  /*19e0*/  @!P1 IMAD.MOV R56, RZ, RZ, -R56 ;  /* 0x000000ffff389224 */ /* 0x000fe200078e0a38 */
[----:B0-----:R-:W-:-:S06]  /*19f0*/  DMUL R60, R60, UR4 ;  /* 0x000000043c3c7c28 */ /* 0x001fcc0008000000 */
[----:B------:R-:W0:Y:S02]  /*1a00*/  F2F.F32.F64 R59, R60 ;  /* 0x0000003c003b7310 */ /* 0x000e240000301000 */
[----:B0-----:R-:W-:-:S07]  /*1a10*/  FSEL R60, -R59, R59, !P0 ;  /* 0x0000003b3b3c7208 */ /* 0x001fce0004000100 */
.L_x_99:
[----:B------:R-:W-:Y:S05]  /*1a20*/  BSYNC.RECONVERGENT B2 ;  /* 0x0000000000027941 */ /* 0x000fea0003800200 */
.L_x_98:
[C---:B------:R-:W-:Y:S01]  /*1a30*/  LOP3.LUT R59, R56.reuse, 0x1, RZ, 0xc0, !PT ;  /* 0x00000001383b7812 */ /* 0x040fe200078ec0ff */
[----:B------:R-:W-:Y:S01]  /*1a40*/  FADD R61, -R11, R44 ;  /* 0x0000002c0b3d7221 */ /* 0x000fe20000000100 */
[----:B------:R-:W-:Y:S02]  /*1a50*/  LOP3.LUT P1, RZ, R56, 0x2, RZ, 0xc0, !PT ;  /* 0x0000000238ff7812 */ /* 0x000fe4000782c0ff */
[----:B------:R-:W-:Y:S01]  /*1a60*/  ISETP.NE.U32.AND P0, PT, R59, 0x1, PT ;  /* 0x000000013b00780c */ /* 0x000fe20003f05070 */
[----:B------:R-:W-:-:S03]  /*1a70*/  FMUL R59, R60, R60 ;  /* 0x0000003c3c3b7220 */ /* 0x000fc60000400000 */
[----:B------:R-:W-:Y:S01]  /*1a80*/  FSEL R53, R53, 0.041666727513074874878, P0 ;  /* 0x3d2aaabb35357808 */ /* 0x000fe20000000000 */
[----:B------:R-:W-:-:S05]  /*1a90*/  FFMA R52, R59, R52, -0.0013887860113754868507 ;  /* 0xbab607ed3b347423 */ /* 0x000fca0000000034 */
[----:B------:R-:W-:-:S05]  /*1aa0*/  FSEL R52, R52, -0.00019574658654164522886, !P0 ;  /* 0xb94d415334347808 */ /* 0x000fca0004000000 */
[----:B------:R-:W-:Y:S01]  /*1ab0*/  FFMA R56, R59, R52, R53 ;  /* 0x000000343b387223 */ /* 0x000fe20000000035 */
[----:B------:R-:W-:Y:S01]  /*1ac0*/  FSEL R53, -R54, -0.4999999701976776123, P0 ;  /* 0xbeffffff36357808 */ /* 0x000fe20000000100 */
[----:B------:R-:W-:Y:S01]  /*1ad0*/  FADD R54, -R9, R42 ;  /* 0x0000002a09367221 */ /* 0x000fe20000000100 */
[----:B------:R-:W-:-:S03]  /*1ae0*/  FSEL R52, R60, 1, P0 ;  /* 0x3f8000003c347808 */ /* 0x000fc60000000000 */
[C---:B------:R-:W-:Y:S02]  /*1af0*/  FFMA R53, R59.reuse, R56, R53 ;  /* 0x000000383b357223 */ /* 0x040fe40000000035 */
[----:B------:R-:W-:-:S04]  /*1b00*/  FFMA R59, R59, R52, RZ ;  /* 0x000000343b3b7223 */ /* 0x000fc800000000ff */
[----:B------:R-:W-:-:S04]  /*1b10*/  FFMA R53, R59, R53, R52 ;  /* 0x000000353b357223 */ /* 0x000fc80000000034 */
[----:B------:R-:W-:-:S04]  /*1b20*/  @P1 FADD R53, RZ, -R53 ;  /* 0x80000035ff351221 */ /* 0x000fc80000000000 */
[-C--:B------:R-:W-:Y:S01]  /*1b30*/  FMUL R52, R54, R53.reuse ;  /* 0x0000003536347220 */ /* 0x080fe20000400000 */
[----:B------:R-:W-:-:S03]  /*1b40*/  FMUL R59, R61, R53 ;  /* 0x000000353d3b7220 */ /* 0x000fc60000400000 */
[-C--:B------:R-:W-:Y:S01]  /*1b50*/  FFMA R56, R61, R55.reuse, R52 ;  /* 0x000000373d387223 */ /* 0x080fe20000000034 */
[----:B------:R-:W-:Y:S01]  /*1b60*/  FFMA R59, R54, R55, -R59 ;  /* 0x00000037363b7223 */ /* 0x000fe2000000083b */
[----:B------:R-:W0:Y:S08]  /*1b70*/  F2F.F64.F32 R52, -R8 ;  /* 0x8000000800347310 */ /* 0x000e300000201800 */
[----:B------:R-:W1:Y:S01]  /*1b80*/  F2F.F64.F32 R54, R56 ;  /* 0x0000003800367310 */ /* 0x000e620000201800 */
[----:B0-----:R-:W-:-:S07]  /*1b90*/  DMUL R52, R52, 0.5 ;  /* 0x3fe0000034347828 */ /* 0x001fce0000000000 */
[----:B------:R-:W0:Y:S01]  /*1ba0*/  F2F.F64.F32 R60, R59 ;  /* 0x0000003b003c7310 */ /* 0x000e220000201800 */
[----:B-1----:R-:W-:-:S07]  /*1bb0*/  DSETP.GTU.AND P0, PT, R52, R54, PT ;  /* 0x000000363400722a */ /* 0x002fce0003f0c000 */
[----:B------:R-:W1:Y:S01]  /*1bc0*/  F2F.F64.F32 R52, R8 ;  /* 0x0000000800347310 */ /* 0x000e620000201800 */
[----:B0-----:R-:W-:-:S06]  /*1bd0*/  DSETP.LE.AND P0, PT, R30, R60, !P0 ;  /* 0x0000003c1e00722a */ /* 0x001fcc0004703000 */
[----:B------:R-:W-:Y:S02]  /*1be0*/  DSETP.GE.AND P0, PT, R32, R60, P0 ;  /* 0x0000003c2000722a */ /* 0x000fe40000706000 */
[----:B-1----:R-:W-:-:S08]  /*1bf0*/  DMUL R52, R52, 0.5 ;  /* 0x3fe0000034347828 */ /* 0x002fd00000000000 */
[----:B------:R-:W-:-:S06]  /*1c00*/  DSETP.GE.AND P0, PT, R52, R54, P0 ;  /* 0x000000363400722a */ /* 0x000fcc0000706000 */
[----:B------:R-:W-:-:S08]  /*1c10*/  SEL R54, RZ, 0x1, !P0 ;  /* 0x00000001ff367807 */ /* 0x000fd00004000000 */
.L_x_92:
[----:B------:R-:W-:Y:S05]  /*1c20*/  BSYNC.RECONVERGENT B1 ;  /* 0x0000000000017941 */ /* 0x000fea0003800200 */
.L_x_91:
[----:B------:R-:W-:Y:S01]  /*1c30*/  FADD R56, -R4, R42 ;  /* 0x0000002a04387221 */ /* 0x000fe20000000100 */
[----:B------:R-:W-:Y:S01]  /*1c40*/  FSETP.GT.AND P0, PT, R43, R5, PT ;  /* 0x000000052b00720b */ /* 0x000fe20003f04000 */
[----:B------:R-:W-:Y:S01]  /*1c50*/  FADD R42, R5, -R43 ;  /* 0x8000002b052a7221 */ /* 0x000fe20000000000 */
[----:B------:R-:W-:Y:S01]  /*1c60*/  BSSY.RECONVERGENT B1, `(.L_x_103) ;  /* 0x00000dd000017945 */ /* 0x000fe20003800200 */
[----:B------:R-:W-:Y:S01]  /*1c70*/  IMAD.MOV.U32 R43, RZ, RZ, RZ ;  /* 0x000000ffff2b7224 */ /* 0x000fe200078e00ff */
[----:B------:R-:W-:-:S04]  /*1c80*/  FSETP.GT.OR P0, PT, |R56|, R13, P0 ;  /* 0x0000000d3800720b */ /* 0x000fc80000704600 */
[----:B------:R-:W-:-:S13]  /*1c90*/  FSETP.GT.OR P0, PT, R42, R7, P0 ;  /* 0x000000072a00720b */ /* 0x000fda0000704400 */
[----:B------:R-:W-:Y:S05]  /*1ca0*/  @P0 BRA `(.L_x_104) ;  /* 0x0000000c00600947 */ /* 0x000fea0003800000 */
        /* <DEDUP_REMOVED lines=8> */
[----:B------:R-:W-:Y:S01]  /*1d30*/  MOV R55, RZ ;  /* 0x000000ff00377202 */ /* 0x000fe20000000f00 */
[----:B------:R-:W-:Y:S01]  /*1d40*/  IMAD.MOV.U32 R59, RZ, RZ, RZ ;  /* 0x000000ffff3b7224 */ /* 0x000fe200078e00ff */
[----:B------:R-:W-:-:S06]  /*1d50*/  UMOV UR4, URZ ;  /* 0x000000ff00047c82 */ /* 0x000fcc0008000000 */
.L_x_107:
[----:B------:R-:W0:Y:S02]  /*1d60*/  LDC.64 R42, c[0x4][RZ] ;  /* 0x01000000ff2a7b82 */ /* 0x000e240000000a00 */
[----:B0-----:R-:W-:-:S05]  /*1d70*/  IMAD.WIDE.U32 R52, R59, 0x4, R42 ;  /* 0x000000043b347825 */ /* 0x001fca00078e002a */
[----:B------:R-:W2:Y:S01]  /*1d80*/  LDG.E.CONSTANT R42, desc[UR8][R52.64] ;  /* 0x00000008342a7981 */ /* 0x000ea2000c1e9900 */
[C---:B------:R-:W-:Y:S02]  /*1d90*/  IMAD.SHL.U32 R60, R59.reuse, 0x4, RZ ;  /* 0x000000043b3c7824 */ /* 0x040fe400078e00ff */
[----:B------:R-:W-:-:S03]  /*1da0*/  VIADD R59, R59, 0x1 ;  /* 0x000000013b3b7836 */ /* 0x000fc60000000000 */
[C---:B------:R-:W-:Y:S02]  /*1db0*/  ISETP.EQ.AND P2, PT, R60.reuse, 0x8, PT ;  /* 0x000000083c00780c */ /* 0x040fe40003f42270 */
[C---:B------:R-:W-:Y:S02]  /*1dc0*/  ISETP.EQ.AND P1, PT, R60.reuse, RZ, PT ;  /* 0x000000ff3c00720c */ /* 0x040fe40003f22270 */
[----:B------:R-:W-:Y:S01]  /*1dd0*/  ISETP.EQ.AND P3, PT, R60, 0x4, PT ;  /* 0x000000043c00780c */ /* 0x000fe20003f62270 */
[----:B--2---:R-:W-:-:S03]  /*1de0*/  IMAD.WIDE.U32 R42, R42, R25, RZ ;  /* 0x000000192a2a7225 */ /* 0x004fc600078e00ff */
[----:B------:R-:W-:-:S04]  /*1df0*/  IADD3 R42, P0, PT, R42, R55, RZ ;  /* 0x000000372a2a7210 */ /* 0x000fc80007f1e0ff */
[----:B------:R-:W-:Y:S01]  /*1e00*/  IADD3.X R55, PT, PT, R43, UR4, RZ, P0, !PT ;  /* 0x000000042b377c10 */ /* 0x000fe200087fe4ff */
[--C-:B------:R-:W-:Y:S01]  /*1e10*/  @P2 IMAD.MOV.U32 R48, RZ, RZ, R42.reuse ;  /* 0x000000ffff302224 */ /* 0x100fe200078e002a */
[----:B------:R-:W-:Y:S01]  /*1e20*/  ISETP.NE.AND P2, PT, R59, 0x6, PT ;  /* 0x000000063b00780c */ /* 0x000fe20003f45270 */
[--C-:B------:R-:W-:Y:S01]  /*1e30*/  @P1 IMAD.MOV.U32 R46, RZ, RZ, R42.reuse ;  /* 0x000000ffff2e1224 */ /* 0x100fe200078e002a */
[C---:B------:R-:W-:Y:S01]  /*1e40*/  ISETP.EQ.AND P0, PT, R60.reuse, 0xc, PT ;  /* 0x0000000c3c00780c */ /* 0x040fe20003f02270 */
[----:B------:R-:W-:Y:S01]  /*1e50*/  @P3 IMAD.MOV.U32 R47, RZ, RZ, R42 ;  /* 0x000000ffff2f3224 */ /* 0x000fe200078e002a */
[C---:B------:R-:W-:Y:S02]  /*1e60*/  ISETP.EQ.AND P1, PT, R60.reuse, 0x10, PT ;  /* 0x000000103c00780c */ /* 0x040fe40003f22270 */
[----:B------:R-:W-:-:S09]  /*1e70*/  ISETP.EQ.AND P3, PT, R60, 0x14, PT ;  /* 0x000000143c00780c */ /* 0x000fd20003f62270 */
[----:B------:R-:W-:Y:S02]  /*1e80*/  @P0 MOV R49, R42 ;  /* 0x0000002a00310202 */ /* 0x000fe40000000f00 */
[--C-:B------:R-:W-:Y:S02]  /*1e90*/  @P1 IMAD.MOV.U32 R50, RZ, RZ, R42.reuse ;  /* 0x000000ffff321224 */ /* 0x100fe400078e002a */
[----:B------:R-:W-:Y:S01]  /*1ea0*/  @P3 IMAD.MOV.U32 R51, RZ, RZ, R42 ;  /* 0x000000ffff333224 */ /* 0x000fe200078e002a */
[----:B------:R-:W-:Y:S06]  /*1eb0*/  @P2 BRA `(.L_x_107) ;  /* 0xfffffffc00a82947 */ /* 0x000fec000383ffff */
[C---:B------:R-:W-:Y:S01]  /*1ec0*/  ISETP.EQ.AND P2, PT, R41.reuse, -0x18, PT ;  /* 0xffffffe82900780c */ /* 0x040fe20003f42270 */
[----:B------:R-:W-:Y:S01]  /*1ed0*/  BSSY.RECONVERGENT B3, `(.L_x_108) ;  /* 0x0000022000037945 */ /* 0x000fe20003800200 */
[C---:B------:R-:W-:Y:S02]  /*1ee0*/  ISETP.EQ.AND P3, PT, R41.reuse, -0x14, PT ;  /* 0xffffffec2900780c */ /* 0x040fe40003f62270 */
[C---:B------:R-:W-:Y:S02]  /*1ef0*/  ISETP.EQ.AND P0, PT, R41.reuse, -0x10, PT ;  /* 0xfffffff02900780c */ /* 0x040fe40003f02270 */
[C---:B------:R-:W-:Y:S02]  /*1f00*/  ISETP.EQ.AND P1, PT, R41.reuse, -0xc, PT ;  /* 0xfffffff42900780c */ /* 0x040fe40003f22270 */
[----:B------:R-:W-:Y:S02]  /*1f10*/  ISETP.NE.AND P6, PT, R24, RZ, PT ;  /* 0x000000ff1800720c */ /* 0x000fe40003fc5270 */
[----:B------:R-:W-:-:S02]  /*1f20*/  ISETP.EQ.AND P4, PT, R41, RZ, PT ;  /* 0x000000ff2900720c */ /* 0x000fc40003f82270 */
[C---:B------:R-:W-:Y:S01]  /*1f30*/  ISETP.EQ.AND P5, PT, R41.reuse, 0x4, PT ;  /* 0x000000042900780c */ /* 0x040fe20003fa2270 */
[--C-:B------:R-:W-:Y:S01]  /*1f40*/  @P2 IMAD.MOV.U32 R59, RZ, RZ, R46.reuse ;  /* 0x000000ffff3b2224 */ /* 0x100fe200078e002e */
[C---:B------:R-:W-:Y:S01]  /*1f50*/  ISETP.EQ.AND P2, PT, R41.reuse, -0x8, PT ;  /* 0xfffffff82900780c */ /* 0x040fe20003f42270 */
[--C-:B------:R-:W-:Y:S02]  /*1f60*/  @P3 IMAD.MOV.U32 R59, RZ, RZ, R47.reuse ;  /* 0x000000ffff3b3224 */ /* 0x100fe400078e002f */
[----:B------:R-:W-:Y:S01]  /*1f70*/  @P3 IMAD.MOV.U32 R42, RZ, RZ, R46 ;  /* 0x000000ffff2a3224 */ /* 0x000fe200078e002e */
[----:B------:R-:W-:Y:S01]  /*1f80*/  ISETP.EQ.AND P3, PT, R41, -0x4, PT ;  /* 0xfffffffc2900780c */ /* 0x000fe20003f62270 */
[----:B------:R-:W-:Y:S01]  /*1f90*/  @P0 IMAD.MOV.U32 R42, RZ, RZ, R47 ;  /* 0x000000ffff2a0224 */ /* 0x000fe200078e002f */
        /* <DEDUP_REMOVED lines=21> */
.L_x_109:
[----:B------:R-:W-:Y:S05]  /*20f0*/  BSYNC.RECONVERGENT B3 ;  /* 0x0000000000037941 */ /* 0x000fea0003800200 */
.L_x_108:
        /* <DEDUP_REMOVED lines=17> */
.L_x_106:
[----:B------:R-:W-:Y:S05]  /*2210*/  BSYNC.RECONVERGENT B2 ;  /* 0x0000000000027941 */ /* 0x000fea0003800200 */
.L_x_105:
[----:B------:R-:W-:Y:S02]  /*2220*/  IMAD.MOV.U32 R43, RZ, RZ, 0x37cbac00 ;  /* 0x37cbac00ff2b7424 */ /* 0x000fe400078e00ff */
[----:B------:R-:W-:Y:S01]  /*2230*/  FMUL R42, R59, R59 ;  /* 0x0000003b3b2a7220 */ /* 0x000fe20000400000 */
[----:B------:R-:W-:Y:S01]  /*2240*/  LOP3.LUT R52, R60, 0x1, RZ, 0xc0, !PT ;  /* 0x000000013c347812 */ /* 0x000fe200078ec0ff */
[----:B------:R-:W-:Y:S01]  /*2250*/  IMAD.MOV.U32 R55, RZ, RZ, 0x3e2aaaa8 ;  /* 0x3e2aaaa8ff377424 */ /* 0x000fe200078e00ff */
[----:B------:R-:W-:Y:S01]  /*2260*/  MOV R53, 0x3c0885e4 ;  /* 0x3c0885e400357802 */ /* 0x000fe20000000f00 */
[----:B------:R-:W-:Y:S01]  /*2270*/  FFMA R43, R42, R43, -0.0013887860113754868507 ;  /* 0xbab607ed2a2b7423 */ /* 0x000fe2000000002b */
[----:B------:R-:W-:Y:S01]  /*2280*/  ISETP.NE.U32.AND P0, PT, R52, 0x1, PT ;  /* 0x000000013400780c */ /* 0x000fe20003f05070 */
[----:B------:R-:W-:Y:S01]  /*2290*/  VIADD R52, R60, 0x1 ;  /* 0x000000013c347836 */ /* 0x000fe20000000000 */
[----:B------:R-:W-:Y:S01]  /*22a0*/  ISETP.NE.AND P2, PT, R58, RZ, PT ;  /* 0x000000ff3a00720c */ /* 0x000fe20003f45270 */
[----:B------:R-:W-:Y:S01]  /*22b0*/  BSSY.RECONVERGENT B2, `(.L_x_110) ;  /* 0x000005c000027945 */ /* 0x000fe20003800200 */
[----:B------:R-:W-:Y:S01]  /*22c0*/  FSEL R43, R43, -0.00019574658654164522886, P0 ;  /* 0xb94d41532b2b7808 */ /* 0x000fe20000000000 */
[----:B------:R-:W-:Y:S01]  /*22d0*/  IMAD.MOV.U32 R60, RZ, RZ, R39 ;  /* 0x000000ffff3c7224 */ /* 0x000fe200078e0027 */
[----:B------:R-:W-:Y:S01]  /*22e0*/  FSEL R53, R53, 0.041666727513074874878, !P0 ;  /* 0x3d2aaabb35357808 */ /* 0x000fe20004000000 */
[----:B------:R-:W-:Y:S01]  /*22f0*/  IMAD.MOV.U32 R61, RZ, RZ, R17 ;  /* 0x000000ffff3d7224 */ /* 0x000fe200078e0011 */
[----:B------:R-:W-:-:S02]  /*2300*/  LOP3.LUT P1, RZ, R52, 0x2, RZ, 0xc0, !PT ;  /* 0x0000000234ff7812 */ /* 0x000fc4000782c0ff */
[----:B------:R-:W-:Y:S01]  /*2310*/  FSEL R52, -R55, -0.4999999701976776123, !P0 ;  /* 0xbeffffff37347808 */ /* 0x000fe20004000100 */
[----:B------:R-:W-:Y:S01]  /*2320*/  FFMA R43, R42, R43, R53 ;  /* 0x0000002b2a2b7223 */ /* 0x000fe20000000035 */
[----:B------:R-:W-:-:S03]  /*2330*/  FSEL R59, R59, 1, !P0 ;  /* 0x3f8000003b3b7808 */ /* 0x000fc60004000000 */
[C---:B------:R-:W-:Y:S02]  /*2340*/  FFMA R43, R42.reuse, R43, R52 ;  /* 0x0000002b2a2b7223 */ /* 0x040fe40000000034 */
[----:B------:R-:W-:-:S04]  /*2350*/  FFMA R42, R42, R59, RZ ;  /* 0x0000003b2a2a7223 */ /* 0x000fc800000000ff */
[----:B------:R-:W-:-:S04]  /*2360*/  FFMA R59, R42, R43, R59 ;  /* 0x0000002b2a3b7223 */ /* 0x000fc8000000003b */
[----:B------:R-:W-:Y:S01]  /*2370*/  @P1 FADD R59, RZ, -R59 ;  /* 0x8000003bff3b1221 */ /* 0x000fe20000000000 */
[----:B------:R-:W-:Y:S06]  /*2380*/  @P2 BRA `(.L_x_111) ;  /* 0x0000000400382947 */ /* 0x000fec0003800000 */
[----:B------:R-:W-:Y:S01]  /*2390*/  IMAD.MOV.U32 R53, RZ, RZ, RZ ;  /* 0x000000ffff357224 */ /* 0x000fe200078e00ff */
[----:B------:R-:W-:Y:S01]  /*23a0*/  UMOV UR4, URZ ;  /* 0x000000ff00047c82 */ /* 0x000fe20008000000 */
[----:B------:R-:W-:-:S07]  /*23b0*/  IMAD.MOV.U32 R61, RZ, RZ, RZ ;  /* 0x000000ffff3d7224 */ /* 0x000fce00078e00ff */
.L_x_112:
[----:B------:R-:W0:Y:S02]  /*23c0*/  LDC.64 R42, c[0x4][RZ] ;  /* 0x01000000ff2a7b82 */ /* 0x000e240000000a00 */
[----:B0-----:R-:W-:-:S06]  /*23d0*/  IMAD.WIDE.U32 R42, R61, 0x4, R42 ;  /* 0x000000043d2a7825 */ /* 0x001fcc00078e002a */
        /* <DEDUP_REMOVED lines=9> */
[----:B------:R-:W-:Y:S01]  /*2470*/  @P2 IMAD.MOV.U32 R48, RZ, RZ, R60 ;  /* 0x000000ffff302224 */ /* 0x000fe200078e003c */
[----:B------:R-:W-:-:S03]  /*2480*/  ISETP.NE.AND P2, PT, R61, 0x6, PT ;  /* 0x000000063d00780c */ /* 0x000fc60003f45270 */
[----:B------:R-:W-:Y:S01]  /*2490*/  @P3 IMAD.MOV.U32 R47, RZ, RZ, R60 ;  /* 0x000000ffff2f3224 */ /* 0x000fe200078e003c */
[----:B------:R-:W-:Y:S02]  /*24a0*/  @P1 MOV R46, R60 ;  /* 0x0000003c002e1202 */ /* 0x000fe40000000f00 */
[C---:B------:R-:W-:Y:S02]  /*24b0*/  ISETP.EQ.AND P0, PT, R52.reuse, 0xc, PT ;  /* 0x0000000c3400780c */ /* 0x040fe40003f02270 */
[C---:B------:R-:W-:Y:S02]  /*24c0*/  ISETP.EQ.AND P1, PT, R52.reuse, 0x10, PT ;  /* 0x000000103400780c */ /* 0x040fe40003f22270 */
[----:B------:R-:W-:-:S09]  /*24d0*/  ISETP.EQ.AND P3, PT, R52, 0x14, PT ;  /* 0x000000143400780c */ /* 0x000fd20003f62270 */
[--C-:B------:R-:W-:Y:S02]  /*24e0*/  @P0 IMAD.MOV.U32 R49, RZ, RZ, R60.reuse ;  /* 0x000000ffff310224 */ /* 0x100fe400078e003c */
        /* <DEDUP_REMOVED lines=10> */
[C---:B------:R-:W-:Y:S02]  /*2590*/  ISETP.EQ.AND P5, PT, R41.reuse, 0x4, PT ;  /* 0x000000042900780c */ /* 0x040fe40003fa2270 */
[----:B------:R-:W-:Y:S01]  /*25a0*/  @P2 MOV R61, R46 ;  /* 0x0000002e003d2202 */ /* 0x000fe20000000f00 */
[--C-:B------:R-:W-:Y:S01]  /*25b0*/  @P3 IMAD.MOV.U32 R61, RZ, RZ, R47.reuse ;  /* 0x000000ffff3d3224 */ /* 0x100fe200078e002f */
[C---:B------:R-:W-:Y:S01]  /*25c0*/  ISETP.EQ.AND P2, PT, R41.reuse, -0x8, PT ;  /* 0xfffffff82900780c */ /* 0x040fe20003f42270 */
[----:B------:R-:W-:Y:S01]  /*25d0*/  @P3 IMAD.MOV.U32 R42, RZ, RZ, R46 ;  /* 0x000000ffff2a3224 */ /* 0x000fe200078e002e */
[----:B------:R-:W-:Y:S01]  /*25e0*/  ISETP.EQ.AND P3, PT, R41, -0x4, PT ;  /* 0xfffffffc2900780c */ /* 0x000fe20003f62270 */
[----:B------:R-:W-:Y:S02]  /*25f0*/  @P0 IMAD.MOV.U32 R42, RZ, RZ, R47 ;  /* 0x000000ffff2a0224 */ /* 0x000fe400078e002f */
[--C-:B------:R-:W-:Y:S02]  /*2600*/  @P0 IMAD.MOV.U32 R61, RZ, RZ, R48.reuse ;  /* 0x000000ffff3d0224 */ /* 0x100fe400078e0030 */
[----:B------:R-:W-:-:S02]  /*2610*/  @P1 IMAD.MOV.U32 R42, RZ, RZ, R48 ;  /* 0x000000ffff2a1224 */ /* 0x000fc400078e0030 */
[----:B------:R-:W-:-:S04]  /*2620*/  @P1 IMAD.MOV.U32 R61, RZ, RZ, R49 ;  /* 0x000000ffff3d1224 */ /* 0x000fc800078e0031 */
[----:B------:R-:W-:Y:S01]  /*2630*/  @P2 MOV R42, R49 ;  /* 0x00000031002a2202 */ /* 0x000fe20000000f00 */
[--C-:B------:R-:W-:Y:S02]  /*2640*/  @P2 IMAD.MOV.U32 R61, RZ, RZ, R50.reuse ;  /* 0x000000ffff3d2224 */ /* 0x100fe400078e0032 */
[----:B------:R-:W-:Y:S02]  /*2650*/  @P3 IMAD.MOV.U32 R42, RZ, RZ, R50 ;  /* 0x000000ffff2a3224 */ /* 0x000fe400078e0032 */
[--C-:B------:R-:W-:Y:S02]  /*2660*/  @P3 IMAD.MOV.U32 R61, RZ, RZ, R51.reuse ;  /* 0x000000ffff3d3224 */ /* 0x100fe400078e0033 */
[----:B------:R-:W-:Y:S02]  /*2670*/  @P4 IMAD.MOV.U32 R42, RZ, RZ, R51 ;  /* 0x000000ffff2a4224 */ /* 0x000fe400078e0033 */
[--C-:B------:R-:W-:Y:S02]  /*2680*/  @P4 IMAD.MOV.U32 R61, RZ, RZ, R53.reuse ;  /* 0x000000ffff3d4224 */ /* 0x100fe400078e0035 */
[----:B------:R-:W-:Y:S01]  /*2690*/  @P5 IMAD.MOV.U32 R42, RZ, RZ, R53 ;  /* 0x000000ffff2a5224 */ /* 0x000fe200078e0035 */
[----:B------:R-:W-:Y:S06]  /*26a0*/  @!P6 BRA `(.L_x_114) ;  /* 0x000000000028e947 */ /* 0x000fec0003800000 */
[----:B------:R-:W-:Y:S01]  /*26b0*/  @P0 MOV R43, R46 ;  /* 0x0000002e002b0202 */ /* 0x000fe20000000f00 */
[----:B------:R-:W-:Y:S01]  /*26c0*/  @P1 IMAD.MOV.U32 R43, RZ, RZ, R47 ;  /* 0x000000ffff2b1224 */ /* 0x000fe200078e002f */
[----:B------:R-:W-:Y:S01]  /*26d0*/  ISETP.EQ.AND P0, PT, R41, 0x8, PT ;  /* 0x000000082900780c */ /* 0x000fe20003f02270 */
[----:B------:R-:W-:Y:S01]  /*26e0*/  @P2 IMAD.MOV.U32 R43, RZ, RZ, R48 ;  /* 0x000000ffff2b2224 */ /* 0x000fe200078e0030 */
[----:B------:R-:W-:Y:S01]  /*26f0*/  SHF.L.W.U32.HI R61, R42, R24, R61 ;  /* 0x000000182a3d7219 */ /* 0x000fe20000010e3d */
[----:B------:R-:W-:Y:S02]  /*2700*/  @P3 IMAD.MOV.U32 R43, RZ, RZ, R49 ;  /* 0x000000ffff2b3224 */ /* 0x000fe400078e0031 */
[----:B------:R-:W-:Y:S02]  /*2710*/  @P4 IMAD.MOV.U32 R43, RZ, RZ, R50 ;  /* 0x000000ffff2b4224 */ /* 0x000fe400078e0032 */
[----:B------:R-:W-:-:S06]  /*2720*/  @P5 IMAD.MOV.U32 R43, RZ, RZ, R51 ;  /* 0x000000ffff2b5224 */ /* 0x000fcc00078e0033 */
[----:B------:R-:W-:-:S05]  /*2730*/  @P0 IMAD.MOV.U32 R43, RZ, RZ, R53 ;  /* 0x000000ffff2b0224 */ /* 0x000fca00078e0035 */
[----:B------:R-:W-:-:S07]  /*2740*/  SHF.L.W.U32.HI R42, R43, R24, R42 ;  /* 0x000000182b2a7219 */ /* 0x000fce0000010e2a */
.L_x_114:
[----:B------:R-:W-:Y:S05]  /*2750*/  BSYNC.RECONVERGENT B3 ;  /* 0x0000000000037941 */ /* 0x000fea0003800200 */
.L_x_113:
[C---:B------:R-:W-:Y:S01]  /*2760*/  SHF.L.W.U32.HI R60, R42.reuse, 0x2, R61 ;  /* 0x000000022a3c7819 */ /* 0x040fe20000010e3d */
[----:B------:R-:W-:Y:S01]  /*2770*/  UMOV UR4, 0x54442d19 ;  /* 0x54442d1900047882 */ /* 0x000fe20000000000 */
[----:B------:R-:W-:Y:S01]  /*2780*/  SHF.L.U32 R42, R42, 0x2, RZ ;  /* 0x000000022a2a7819 */ /* 0x000fe200000006ff */
[----:B------:R-:W-:Y:S01]  /*2790*/  UMOV UR5, 0x3bf921fb ;  /* 0x3bf921fb00057882 */ /* 0x000fe20000000000 */
[----:B------:R-:W-:Y:S02]  /*27a0*/  SHF.R.S32.HI R43, RZ, 0x1f, R60 ;  /* 0x0000001fff2b7819 */ /* 0x000fe4000001143c */
[----:B------:R-:W-:Y:S02]  /*27b0*/  ISETP.GE.AND P1, PT, R15, RZ, PT ;  /* 0x000000ff0f00720c */ /* 0x000fe40003f26270 */
[C---:B------:R-:W-:Y:S02]  /*27c0*/  LOP3.LUT R42, R43.reuse, R42, RZ, 0x3c, !PT ;  /* 0x0000002a2b2a7212 */ /* 0x040fe400078e3cff */
[----:B------:R-:W-:-:S02]  /*27d0*/  LOP3.LUT R43, R43, R60, RZ, 0x3c, !PT ;  /* 0x0000003c2b2b7212 */ /* 0x000fc400078e3cff */
[----:B------:R-:W-:-:S04]  /*27e0*/  SHF.R.U32.HI R61, RZ, 0x1e, R61 ;  /* 0x0000001eff3d7819 */ /* 0x000fc8000001163d */
[----:B------:R-:W0:Y:S02]  /*27f0*/  I2F.F64.S64 R42, R42 ;  /* 0x0000002a002a7312 */ /* 0x000e240000301c00 */
[----:B0-----:R-:W-:Y:S01]  /*2800*/  DMUL R52, R42, UR4 ;  /* 0x000000042a347c28 */ /* 0x001fe20008000000 */
[C---:B------:R-:W-:Y:S02]  /*2810*/  LOP3.LUT R42, R60.reuse, R15, RZ, 0x3c, !PT ;  /* 0x0000000f3c2a7212 */ /* 0x040fe400078e3cff */
[----:B------:R-:W-:Y:S02]  /*2820*/  LEA.HI R60, R60, R61, RZ, 0x1 ;  /* 0x0000003d3c3c7211 */ /* 0x000fe400078f08ff */
[----:B------:R-:W-:-:S03]  /*2830*/  ISETP.GE.AND P0, PT, R42, RZ, PT ;  /* 0x000000ff2a00720c */ /* 0x000fc60003f06270 */
[----:B------:R-:W-:Y:S02]  /*2840*/  @!P1 IMAD.MOV R60, RZ, RZ, -R60 ;  /* 0x000000ffff3c9224 */ /* 0x000fe400078e0a3c */
[----:B------:R-:W0:Y:S02]  /*2850*/  F2F.F32.F64 R52, R52 ;  /* 0x0000003400347310 */ /* 0x000e240000301000 */
[----:B0-----:R-:W-:-:S07]  /*2860*/  FSEL R61, -R52, R52, !P0 ;  /* 0x00000034343d7208 */ /* 0x001fce0004000100 */
.L_x_111:
[----:B------:R-:W-:Y:S05]  /*2870*/  BSYNC.RECONVERGENT B2 ;  /* 0x0000000000027941 */ /* 0x000fea0003800200 */
.L_x_110:
[C---:B------:R-:W-:Y:S01]  /*2880*/  LOP3.LUT R42, R60.reuse, 0x1, RZ, 0xc0, !PT ;  /* 0x000000013c2a7812 */ /* 0x040fe200078ec0ff */
[----:B------:R-:W-:Y:S01]  /*2890*/  FMUL R43, R61, R61 ;  /* 0x0000003d3d2b7220 */ /* 0x000fe20000400000 */
[----:B------:R-:W-:Y:S01]  /*28a0*/  IMAD.MOV.U32 R52, RZ, RZ, 0x3c0885e4 ;  /* 0x3c0885e4ff347424 */ /* 0x000fe200078e00ff */
[----:B------:R-:W-:Y:S02]  /*28b0*/  LOP3.LUT P1, RZ, R60, 0x2, RZ, 0xc0, !PT ;  /* 0x000000023cff7812 */ /* 0x000fe4000782c0ff */
[----:B------:R-:W-:Y:S01]  /*28c0*/  ISETP.NE.U32.AND P0, PT, R42, 0x1, PT ;  /* 0x000000012a00780c */ /* 0x000fe20003f05070 */
[----:B------:R-:W-:-:S03]  /*28d0*/  IMAD.MOV.U32 R42, RZ, RZ, 0x37cbac00 ;  /* 0x37cbac00ff2a7424 */ /* 0x000fc600078e00ff */
[----:B------:R-:W-:Y:S01]  /*28e0*/  FSEL R52, R52, 0.041666727513074874878, P0 ;  /* 0x3d2aaabb34347808 */ /* 0x000fe20000000000 */
[----:B------:R-:W-:Y:S01]  /*28f0*/  FFMA R42, R43, R42, -0.0013887860113754868507 ;  /* 0xbab607ed2b2a7423 */ /* 0x000fe2000000002a */
[----:B------:R-:W-:-:S04]  /*2900*/  FSEL R55, -R55, -0.4999999701976776123, P0 ;  /* 0xbeffffff37377808 */ /* 0x000fc80000000100 */
[----:B------:R-:W-:-:S05]  /*2910*/  FSEL R42, R42, -0.00019574658654164522886, !P0 ;  /* 0xb94d41532a2a7808 */ /* 0x000fca0004000000 */
[----:B------:R-:W-:Y:S01]  /*2920*/  FFMA R52, R43, R42, R52 ;  /* 0x0000002a2b347223 */ /* 0x000fe20000000034 */
[----:B------:R-:W-:-:S03]  /*2930*/  FSEL R42, R61, 1, P0 ;  /* 0x3f8000003d2a7808 */ /* 0x000fc60000000000 */
[C---:B------:R-:W-:Y:S02]  /*2940*/  FFMA R52, R43.reuse, R52, R55 ;  /* 0x000000342b347223 */ /* 0x040fe40000000037 */
[----:B------:R-:W-:-:S04]  /*2950*/  FFMA R43, R43, R42, RZ ;  /* 0x0000002a2b2b7223 */ /* 0x000fc800000000ff */
[----:B------:R-:W-:-:S04]  /*2960*/  FFMA R43, R43, R52, R42 ;  /* 0x000000342b2b7223 */ /* 0x000fc8000000002a */
[----:B------:R-:W-:-:S04]  /*2970*/  @P1 FADD R43, RZ, -R43 ;  /* 0x8000002bff2b1221 */ /* 0x000fc80000000000 */
[----:B------:R-:W-:-:S04]  /*2980*/  FMUL R53, R56, R43 ;  /* 0x0000002b38357220 */ /* 0x000fc80000400000 */
[C---:B------:R-:W-:Y:S01]  /*2990*/  FFMA R42, R44.reuse, R59, R53 ;  /* 0x0000003b2c2a7223 */ /* 0x040fe20000000035 */
[----:B------:R-:W-:-:S04]  /*29a0*/  FMUL R53, R44, R43 ;  /* 0x0000002b2c357220 */ /* 0x000fc80000400000 */
[----:B------:R-:W-:Y:S01]  /*29b0*/  FFMA R53, R56, R59, -R53 ;  /* 0x0000003b38357223 */ /* 0x000fe20000000835 */
[----:B------:R-:W0:Y:S08]  /*29c0*/  F2F.F64.F32 R42, R42 ;  /* 0x0000002a002a7310 */ /* 0x000e300000201800 */
[----:B------:R-:W1:Y:S01]  /*29d0*/  F2F.F64.F32 R52, R53 ;  /* 0x0000003500347310 */ /* 0x000e620000201800 */
[----:B0-----:R-:W-:-:S06]  /*29e0*/  DSETP.GTU.AND P0, PT, R26, R42, PT ;  /* 0x0000002a1a00722a */ /* 0x001fcc0003f0c000 */
[----:B-1----:R-:W-:-:S06]  /*29f0*/  DSETP.LE.AND P0, PT, R28, R52, !P0 ;  /* 0x000000341c00722a */ /* 0x002fcc0004703000 */
[----:B------:R-:W-:-:S06]  /*2a00*/  DSETP.GE.AND P0, PT, R34, R52, P0 ;  /* 0x000000342200722a */ /* 0x000fcc0000706000 */
[----:B------:R-:W-:-:S06]  /*2a10*/  DSETP.GE.AND P0, PT, R36, R42, P0 ;  /* 0x0000002a2400722a */ /* 0x000fcc0000706000 */
[----:B------:R-:W-:-:S08]  /*2a20*/  SEL R43, RZ, 0x1, !P0 ;  /* 0x00000001ff2b7807 */ /* 0x000fd00004000000 */
.L_x_104:
[----:B------:R-:W-:Y:S05]  /*2a30*/  BSYNC.RECONVERGENT B1 ;  /* 0x0000000000017941 */ /* 0x000fea0003800200 */
.L_x_103:
[----:B------:R-:W-:Y:S02]  /*2a40*/  ISETP.NE.AND P0, PT, R57, RZ, PT ;  /* 0x000000ff3900720c */ /* 0x000fe40003f05270 */
[CC--:B------:R-:W-:Y:S02]  /*2a50*/  LOP3.LUT R53, R43.reuse, R54.reuse, RZ, 0xfc, !PT ;  /* 0x000000362b357212 */ /* 0x0c0fe400078efcff */
[----:B------:R-:W-:-:S03]  /*2a60*/  LOP3.LUT R54, R43, R54, RZ, 0xc0, !PT ;  /* 0x000000362b367212 */ /* 0x000fc600078ec0ff */
[----:B------:R-:W-:Y:S02]  /*2a70*/  IMAD.IADD R20, R53, 0x1, R20 ;  /* 0x0000000135147824 */ /* 0x000fe400078e0214 */
[----:B------:R-:W-:-:S04]  /*2a80*/  IMAD.IADD R21, R54, 0x1, R21 ;  /* 0x0000000136157824 */ /* 0x000fc800078e0215 */
[----:B------:R-:W-:Y:S05]  /*2a90*/  @P0 BRA `(.L_x_115) ;  /* 0xffffffe000840947 */ /* 0x000fea000383ffff */
[----:B------:R-:W-:Y:S01]  /*2aa0*/  VIMNMX R20, PT, PT, R20, 0x1, !PT ;  /* 0x0000000114147848 */ /* 0x000fe20007fe0100 */
[----:B------:R-:W-:Y:S01]  /*2ab0*/  BSSY.RECONVERGENT B1, `(.L_x_116) ;  /* 0x000000d000017945 */ /* 0x000fe20003800200 */
[----:B------:R-:W-:Y:S02]  /*2ac0*/  I2FP.F32.U32 R2, R21 ;  /* 0x0000001500027245 */ /* 0x000fe40000201000 */
[----:B------:R-:W-:-:S04]  /*2ad0*/  I2FP.F32.U32 R9, R20 ;  /* 0x0000001400097245 */ /* 0x000fc80000201000 */
[----:B------:R-:W0:Y:S08]  /*2ae0*/  MUFU.RCP R4, R9 ;  /* 0x0000000900047308 */ /* 0x000e300000001000 */
[----:B------:R-:W1:Y:S01]  /*2af0*/  FCHK P0, R2, R9 ;  /* 0x0000000902007302 */ /* 0x000e620000000000 */
[----:B0-----:R-:W-:-:S04]  /*2b00*/  FFMA R5, -R9, R4, 1 ;  /* 0x3f80000009057423 */ /* 0x001fc80000000104 */
[----:B------:R-:W-:-:S04]  /*2b10*/  FFMA R5, R4, R5, R4 ;  /* 0x0000000504057223 */ /* 0x000fc80000000004 */
[----:B------:R-:W-:-:S04]  /*2b20*/  FFMA R4, R2, R5, RZ ;  /* 0x0000000502047223 */ /* 0x000fc800000000ff */
[----:B------:R-:W-:-:S04]  /*2b30*/  FFMA R6, -R9, R4, R2 ;  /* 0x0000000409067223 */ /* 0x000fc80000000102 */
[----:B------:R-:W-:Y:S01]  /*2b40*/  FFMA R7, R5, R6, R4 ;  /* 0x0000000605077223 */ /* 0x000fe20000000004 */
[----:B-1----:R-:W-:Y:S06]  /*2b50*/  @!P0 BRA `(.L_x_117) ;  /* 0x0000000000088947 */ /* 0x002fec0003800000 */
[----:B------:R-:W-:-:S07]  /*2b60*/  MOV R10, 0x2b80 ;  /* 0x00002b80000a7802 */ /* 0x000fce0000000f00 */
[----:B-----5:R-:W-:Y:S05]  /*2b70*/  CALL.REL.NOINC `($__internal_4_$__cuda_sm3x_div_rn_noftz_f32_slowpath) ;  /* 0x0000000000a07944 */ /* 0x020fea0003c00000 */
.L_x_117:
[----:B------:R-:W-:Y:S05]  /*2b80*/  BSYNC.RECONVERGENT B1 ;  /* 0x0000000000017941 */ /* 0x000fea0003800200 */
.L_x_116:
[----:B------:R-:W0:Y:S02]  /*2b90*/  LDC.64 R4, c[0x0][0x3b0] ;  /* 0x0000ec00ff047b82 */ /* 0x000e240000000a00 */
[----:B0-----:R-:W-:-:S05]  /*2ba0*/  IMAD.WIDE R4, R0, 0x4, R4 ;  /* 0x0000000400047825 */ /* 0x001fca00078e0204 */
[----:B------:R2:W-:Y:S01]  /*2bb0*/  STG.E desc[UR8][R4.64], R7 ;  /* 0x0000000704007986 */ /* 0x0005e2000c101908 */
[----:B------:R-:W-:Y:S05]  /*2bc0*/  BRA `(.L_x_118) ;  /* 0x00000000000c7947 */ /* 0x000fea0003800000 */
.L_x_84:
[----:B------:R-:W0:Y:S02]  /*2bd0*/  LDC.64 R4, c[0x0][0x3b0] ;  /* 0x0000ec00ff047b82 */ /* 0x000e240000000a00 */
[----:B0-----:R-:W-:-:S05]  /*2be0*/  IMAD.WIDE R4, R0, 0x4, R4 ;  /* 0x0000000400047825 */ /* 0x001fca00078e0204 */
[----:B------:R0:W-:Y:S02]  /*2bf0*/  STG.E desc[UR8][R4.64], RZ ;  /* 0x000000ff04007986 */ /* 0x0001e4000c101908 */
.L_x_118:
[----:B------:R-:W-:Y:S05]  /*2c00*/  BSYNC.RECONVERGENT B0 ;  /* 0x0000000000007941 */ /* 0x000fea0003800200 */
.L_x_83:
[----:B------:R-:W3:Y:S01]  /*2c10*/  LDCU UR7, c[0x0][0x380] ;  /* 0x00007000ff0777ac */ /* 0x000ee20008000800 */
[----:B------:R-:W-:Y:S01]  /*2c20*/  IMAD.IADD R0, R3, 0x1, R0 ;  /* 0x0000000103007824 */ /* 0x000fe200078e0200 */
[----:B------:R-:W3:Y:S02]  /*2c30*/  LDCU.64 UR4, c[0x0][0x388] ;  /* 0x00007100ff0477ac */ /* 0x000ee40008000a00 */
[----:B---3--:R-:W-:-:S04]  /*2c40*/  UIMAD UR4, UR4, UR7, URZ ;  /* 0x00000007040472a4 */ /* 0x008fc8000f8e02ff */
[----:B------:R-:W-:-:S06]  /*2c50*/  UIMAD UR4, UR4, UR5, URZ ;  /* 0x00000005040472a4 */ /* 0x000fcc000f8e02ff */
[----:B------:R-:W-:-:S13]  /*2c60*/  ISETP.GE.AND P0, PT, R0, UR4, PT ;  /* 0x0000000400007c0c */ /* 0x000fda000bf06270 */
[----:B------:R-:W-:Y:S05]  /*2c70*/  @!P0 BRA `(.L_x_81) ;  /* 0xffffffd400548947 */ /* 0x000fea000383ffff */
[----:B------:R-:W-:Y:S05]  /*2c80*/  EXIT ;  /* 0x000000000000794d */ /* 0x000fea0003800000 */
        .weak           $__internal_3_$__cuda_sm20_sqrt_rn_f32_slowpath
        .type           $__internal_3_$__cuda_sm20_sqrt_rn_f32_slowpath,@function
        .size           $__internal_3_$__cuda_sm20_sqrt_rn_f32_slowpath,($__internal_4_$__cuda_sm3x_div_rn_noftz_f32_slowpath - $__internal_3_$__cuda_sm20_sqrt_rn_f32_slowpath)
$__internal_3_$__cuda_sm20_sqrt_rn_f32_slowpath:
[----:B------:R-:W-:-:S13]  /*2c90*/  LOP3.LUT P0, RZ, R14, 0x7fffffff, RZ, 0xc0, !PT ;  /* 0x7fffffff0eff7812 */ /* 0x000fda000780c0ff */
[----:B------:R-:W-:Y:S01]  /*2ca0*/  @!P0 MOV R15, R14 ;  /* 0x0000000e000f8202 */ /* 0x000fe20000000f00 */
[----:B------:R-:W-:Y:S06]  /*2cb0*/  @!P0 BRA `(.L_x_119) ;  /* 0x0000000000408947 */ /* 0x000fec0003800000 */
[----:B------:R-:W-:-:S13]  /*2cc0*/  FSETP.GEU.FTZ.AND P0, PT, R14, RZ, PT ;  /* 0x000000ff0e00720b */ /* 0x000fda0003f1e000 */
[----:B------:R-:W-:Y:S01]  /*2cd0*/  @!P0 IMAD.MOV.U32 R15, RZ, RZ, 0x7fffffff ;  /* 0x7fffffffff0f8424 */ /* 0x000fe200078e00ff */
        /* <DEDUP_REMOVED lines=14> */
.L_x_119:
[----:B------:R-:W-:Y:S02]  /*2dc0*/  IMAD.MOV.U32 R20, RZ, RZ, R15 ;  /* 0x000000ffff147224 */ /* 0x000fe400078e000f */
[----:B------:R-:W-:Y:S02]  /*2dd0*/  IMAD.MOV.U32 R14, RZ, RZ, R24 ;  /* 0x000000ffff0e7224 */ /* 0x000fe400078e0018 */
[----:B------:R-:W-:-:S04]  /*2de0*/  IMAD.MOV.U32 R15, RZ, RZ, 0x0 ;  /* 0x00000000ff0f7424 */ /* 0x000fc800078e00ff */
[----:B------:R-:W-:Y:S05]  /*2df0*/  RET.REL.NODEC R14 `(_Z20query_points_iou_gpuiiiiPKfS0_S0_S0_Pf) ;  /* 0xffffffd00e807950 */ /* 0x000fea0003c3ffff */
        .weak           $__internal_4_$__cuda_sm3x_div_rn_noftz_f32_slowpath
        .type           $__internal_4_$__cuda_sm3x_div_rn_noftz_f32_slowpath,@function
        .size           $__internal_4_$__cuda_sm3x_div_rn_noftz_f32_slowpath,(.L_x_181 - $__internal_4_$__cuda_sm3x_div_rn_noftz_f32_slowpath)
$__internal_4_$__cuda_sm3x_div_rn_noftz_f32_slowpath:
[--C-:B------:R-:W-:Y:S01]  /*2e00*/  SHF.R.U32.HI R5, RZ, 0x17, R9.reuse ;  /* 0x00000017ff057819 */ /* 0x100fe20000011609 */
[----:B------:R-:W-:Y:S01]  /*2e10*/  BSSY.RECONVERGENT B2, `(.L_x_120) ;  /* 0x0000065000027945 */ /* 0x000fe20003800200 */
[--C-:B------:R-:W-:Y:S01]  /*2e20*/  SHF.R.U32.HI R4, RZ, 0x17, R2.reuse ;  /* 0x00000017ff047819 */ /* 0x100fe20000011602 */
[----:B------:R-:W-:Y:S01]  /*2e30*/  IMAD.MOV.U32 R7, RZ, RZ, R9 ;  /* 0x000000ffff077224 */ /* 0x000fe200078e0009 */
[----:B------:R-:W-:Y:S02]  /*2e40*/  LOP3.LUT R12, R5, 0xff, RZ, 0xc0, !PT ;  /* 0x000000ff050c7812 */ /* 0x000fe400078ec0ff */
[----:B------:R-:W-:Y:S01]  /*2e50*/  LOP3.LUT R11, R4, 0xff, RZ, 0xc0, !PT ;  /* 0x000000ff040b7812 */ /* 0x000fe200078ec0ff */
[----:B------:R-:W-:Y:S02]  /*2e60*/  IMAD.MOV.U32 R4, RZ, RZ, R2 ;  /* 0x000000ffff047224 */ /* 0x000fe400078e0002 */
[----:B------:R-:W-:Y:S01]  /*2e70*/  VIADD R13, R12, 0xffffffff ;  /* 0xffffffff0c0d7836 */ /* 0x000fe20000000000 */
[----:B------:R-:W-:-:S04]  /*2e80*/  IADD3 R8, PT, PT, R11, -0x1, RZ ;  /* 0xffffffff0b087810 */ /* 0x000fc80007ffe0ff */
[----:B------:R-:W-:-:S04]  /*2e90*/  ISETP.GT.U32.AND P0, PT, R13, 0xfd, PT ;  /* 0x000000fd0d00780c */ /* 0x000fc80003f04070 */
[----:B------:R-:W-:-:S13]  /*2ea0*/  ISETP.GT.U32.OR P0, PT, R8, 0xfd, P0 ;  /* 0x000000fd0800780c */ /* 0x000fda0000704470 */
[----:B------:R-:W-:Y:S01]  /*2eb0*/  @!P0 IMAD.MOV.U32 R6, RZ, RZ, RZ ;  /* 0x000000ffff068224 */ /* 0x000fe200078e00ff */
[----:B------:R-:W-:Y:S06]  /*2ec0*/  @!P0 BRA `(.L_x_121) ;  /* 0x0000000000608947 */ /* 0x000fec0003800000 */
[----:B------:R-:W-:Y:S01]  /*2ed0*/  FSETP.GTU.FTZ.AND P0, PT, |R2|, +INF , PT ;  /* 0x7f8000000200780b */ /* 0x000fe20003f1c200 */
[----:B------:R-:W-:Y:S01]  /*2ee0*/  IMAD.MOV.U32 R5, RZ, RZ, R9 ;  /* 0x000000ffff057224 */ /* 0x000fe200078e0009 */
[----:B------:R-:W-:-:S04]  /*2ef0*/  FSETP.GTU.FTZ.AND P1, PT, |R9|, +INF , PT ;  /* 0x7f8000000900780b */ /* 0x000fc80003f3c200 */
[----:B------:R-:W-:-:S13]  /*2f00*/  PLOP3.LUT P0, PT, P0, P1, PT, 0xf8, 0x8f ;  /* 0x00000000008f781c */ /* 0x000fda0000703f70 */
[----:B------:R-:W-:Y:S05]  /*2f10*/  @P0 BRA `(.L_x_122) ;  /* 0x00000004004c0947 */ /* 0x000fea0003800000 */
[----:B------:R-:W-:-:S13]  /*2f20*/  LOP3.LUT P0, RZ, R7, 0x7fffffff, R4, 0xc8, !PT ;  /* 0x7fffffff07ff7812 */ /* 0x000fda000780c804 */
[----:B------:R-:W-:Y:S05]  /*2f30*/  @!P0 BRA `(.L_x_123) ;  /* 0x00000004003c8947 */ /* 0x000fea0003800000 */
[C---:B------:R-:W-:Y:S02]  /*2f40*/  FSETP.NEU.FTZ.AND P0, PT, |R2|.reuse, +INF , PT ;  /* 0x7f8000000200780b */ /* 0x040fe40003f1d200 */
[----:B------:R-:W-:Y:S02]  /*2f50*/  FSETP.NEU.FTZ.AND P2, PT, |R5|, +INF , PT ;  /* 0x7f8000000500780b */ /* 0x000fe40003f5d200 */
[----:B------:R-:W-:-:S11]  /*2f60*/  FSETP.NEU.FTZ.AND P1, PT, |R2|, +INF , PT ;  /* 0x7f8000000200780b */ /* 0x000fd60003f3d200 */
[----:B------:R-:W-:Y:S05]  /*2f70*/  @!P2 BRA !P0, `(.L_x_123) ;  /* 0x00000004002ca947 */ /* 0x000fea0004000000 */
[----:B------:R-:W-:-:S04]  /*2f80*/  LOP3.LUT P0, RZ, R4, 0x7fffffff, RZ, 0xc0, !PT ;  /* 0x7fffffff04ff7812 */ /* 0x000fc8000780c0ff */
[----:B------:R-:W-:-:S13]  /*2f90*/  PLOP3.LUT P0, PT, P2, P0, PT, 0x2f, 0xf2 ;  /* 0x0000000000f2781c */ /* 0x000fda0001700577 */
[----:B------:R-:W-:Y:S05]  /*2fa0*/  @P0 BRA `(.L_x_124) ;  /* 0x0000000400180947 */ /* 0x000fea0003800000 */
[----:B------:R-:W-:-:S04]  /*2fb0*/  LOP3.LUT P0, RZ, R7, 0x7fffffff, RZ, 0xc0, !PT ;  /* 0x7fffffff07ff7812 */ /* 0x000fc8000780c0ff */
[----:B------:R-:W-:-:S13]  /*2fc0*/  PLOP3.LUT P0, PT, P1, P0, PT, 0x2f, 0xf2 ;  /* 0x0000000000f2781c */ /* 0x000fda0000f00577 */
[----:B------:R-:W-:Y:S05]  /*2fd0*/  @P0 BRA `(.L_x_125) ;  /* 0x0000000400000947 */ /* 0x000fea0003800000 */
[----:B------:R-:W-:Y:S02]  /*2fe0*/  ISETP.GE.AND P0, PT, R8, RZ, PT ;  /* 0x000000ff0800720c */ /* 0x000fe40003f06270 */
[----:B------:R-:W-:-:S11]  /*2ff0*/  ISETP.GE.AND P1, PT, R13, RZ, PT ;  /* 0x000000ff0d00720c */ /* 0x000fd60003f26270 */
[----:B------:R-:W-:Y:S02]  /*3000*/  @P0 IMAD.MOV.U32 R6, RZ, RZ, RZ ;  /* 0x000000ffff060224 */ /* 0x000fe400078e00ff */
[----:B------:R-:W-:Y:S01]  /*3010*/  @!P0 FFMA R4, R2, 1.84467440737095516160e+19, RZ ;  /* 0x5f80000002048823 */ /* 0x000fe200000000ff */
[----:B------:R-:W-:Y:S02]  /*3020*/  @!P0 IMAD.MOV.U32 R6, RZ, RZ, -0x40 ;  /* 0xffffffc0ff068424 */ /* 0x000fe400078e00ff */
[----:B------:R-:W-:-:S03]  /*3030*/  @!P1 FFMA R7, R5, 1.84467440737095516160e+19, RZ ;  /* 0x5f80000005079823 */ /* 0x000fc600000000ff */
[----:B------:R-:W-:-:S07]  /*3040*/  @!P1 IADD3 R6, PT, PT, R6, 0x40, RZ ;  /* 0x0000004006069810 */ /* 0x000fce0007ffe0ff */
.L_x_121:
[----:B------:R-:W-:Y:S01]  /*3050*/  LEA R2, R12, 0xc0800000, 0x17 ;  /* 0xc08000000c027811 */ /* 0x000fe200078eb8ff */
[----:B------:R-:W-:Y:S01]  /*3060*/  VIADD R5, R11, 0xffffff81 ;  /* 0xffffff810b057836 */ /* 0x000fe20000000000 */
[----:B------:R-:W-:Y:S03]  /*3070*/  BSSY.RECONVERGENT B3, `(.L_x_126) ;  /* 0x0000035000037945 */ /* 0x000fe60003800200 */
[----:B------:R-:W-:Y:S02]  /*3080*/  IMAD.IADD R7, R7, 0x1, -R2 ;  /* 0x0000000107077824 */ /* 0x000fe400078e0a02 */
[C---:B------:R-:W-:Y:S01]  /*3090*/  IMAD R2, R5.reuse, -0x800000, R4 ;  /* 0xff80000005027824 */ /* 0x040fe200078e0204 */
[----:B------:R-:W-:Y:S01]  /*30a0*/  IADD3 R5, PT, PT, R5, 0x7f, -R12 ;  /* 0x0000007f05057810 */ /* 0x000fe20007ffe80c */
[----:B------:R-:W0:Y:S01]  /*30b0*/  MUFU.RCP R8, R7 ;  /* 0x0000000700087308 */ /* 0x000e220000001000 */
[----:B------:R-:W-:-:S03]  /*30c0*/  FADD.FTZ R9, -R7, -RZ ;  /* 0x800000ff07097221 */ /* 0x000fc60000010100 */
[----:B------:R-:W-:Y:S02]  /*30d0*/  IMAD.IADD R5, R5, 0x1, R6 ;  /* 0x0000000105057824 */ /* 0x000fe400078e0206 */
[----:B0-----:R-:W-:-:S04]  /*30e0*/  FFMA R11, R8, R9, 1 ;  /* 0x3f800000080b7423 */ /* 0x001fc80000000009 */
[----:B------:R-:W-:-:S04]  /*30f0*/  FFMA R13, R8, R11, R8 ;  /* 0x0000000b080d7223 */ /* 0x000fc80000000008 */
[----:B------:R-:W-:-:S04]  /*3100*/  FFMA R4, R2, R13, RZ ;  /* 0x0000000d02047223 */ /* 0x000fc800000000ff */
[----:B------:R-:W-:-:S04]  /*3110*/  FFMA R11, R9, R4, R2 ;  /* 0x00000004090b7223 */ /* 0x000fc80000000002 */
[----:B------:R-:W-:-:S04]  /*3120*/  FFMA R8, R13, R11, R4 ;  /* 0x0000000b0d087223 */ /* 0x000fc80000000004 */
[----:B------:R-:W-:-:S04]  /*3130*/  FFMA R9, R9, R8, R2 ;  /* 0x0000000809097223 */ /* 0x000fc80000000002 */
[----:B------:R-:W-:-:S05]  /*3140*/  FFMA R4, R13, R9, R8 ;  /* 0x000000090d047223 */ /* 0x000fca0000000008 */
[----:B------:R-:W-:-:S04]  /*3150*/  SHF.R.U32.HI R2, RZ, 0x17, R4 ;  /* 0x00000017ff027819 */ /* 0x000fc80000011604 */
[----:B------:R-:W-:-:S05]  /*3160*/  LOP3.LUT R2, R2, 0xff, RZ, 0xc0, !PT ;  /* 0x000000ff02027812 */ /* 0x000fca00078ec0ff */
[----:B------:R-:W-:-:S04]  /*3170*/  IMAD.IADD R11, R2, 0x1, R5 ;  /* 0x00000001020b7824 */ /* 0x000fc800078e0205 */
[----:B------:R-:W-:-:S05]  /*3180*/  VIADD R2, R11, 0xffffffff ;  /* 0xffffffff0b027836 */ /* 0x000fca0000000000 */
[----:B------:R-:W-:-:S13]  /*3190*/  ISETP.GE.U32.AND P0, PT, R2, 0xfe, PT ;  /* 0x000000fe0200780c */ /* 0x000fda0003f06070 */
[----:B------:R-:W-:Y:S05]  /*31a0*/  @!P0 BRA `(.L_x_127) ;  /* 0x0000000000808947 */ /* 0x000fea0003800000 */
[----:B------:R-:W-:-:S13]  /*31b0*/  ISETP.GT.AND P0, PT, R11, 0xfe, PT ;  /* 0x000000fe0b00780c */ /* 0x000fda0003f04270 */
[----:B------:R-:W-:Y:S05]  /*31c0*/  @P0 BRA `(.L_x_128) ;  /* 0x00000000006c0947 */ /* 0x000fea0003800000 */
[----:B------:R-:W-:-:S13]  /*31d0*/  ISETP.GE.AND P0, PT, R11, 0x1, PT ;  /* 0x000000010b00780c */ /* 0x000fda0003f06270 */
[----:B------:R-:W-:Y:S05]  /*31e0*/  @P0 BRA `(.L_x_129) ;  /* 0x0000000000740947 */ /* 0x000fea0003800000 */
[----:B------:R-:W-:Y:S02]  /*31f0*/  ISETP.GE.AND P0, PT, R11, -0x18, PT ;  /* 0xffffffe80b00780c */ /* 0x000fe40003f06270 */
[----:B------:R-:W-:-:S11]  /*3200*/  LOP3.LUT R4, R4, 0x80000000, RZ, 0xc0, !PT ;  /* 0x8000000004047812 */ /* 0x000fd600078ec0ff */
[----:B------:R-:W-:Y:S05]  /*3210*/  @!P0 BRA `(.L_x_129) ;  /* 0x0000000000688947 */ /* 0x000fea0003800000 */
[-CC-:B------:R-:W-:Y:S01]  /*3220*/  FFMA.RZ R2, R13, R9.reuse, R8.reuse ;  /* 0x000000090d027223 */ /* 0x180fe2000000c008 */
[----:B------:R-:W-:Y:S02]  /*3230*/  VIADD R7, R11, 0x20 ;  /* 0x000000200b077836 */ /* 0x000fe40000000000 */
[-CC-:B------:R-:W-:Y:S01]  /*3240*/  FFMA.RM R5, R13, R9.reuse, R8.reuse ;  /* 0x000000090d057223 */ /* 0x180fe20000004008 */
[----:B------:R-:W-:Y:S02]  /*3250*/  ISETP.NE.AND P2, PT, R11, RZ, PT ;  /* 0x000000ff0b00720c */ /* 0x000fe40003f45270 */
[----:B------:R-:W-:Y:S01]  /*3260*/  LOP3.LUT R6, R2, 0x7fffff, RZ, 0xc0, !PT ;  /* 0x007fffff02067812 */ /* 0x000fe200078ec0ff */
[----:B------:R-:W-:Y:S01]  /*3270*/  FFMA.RP R2, R13, R9, R8 ;  /* 0x000000090d027223 */ /* 0x000fe20000008008 */
[----:B------:R-:W-:Y:S02]  /*3280*/  ISETP.NE.AND P1, PT, R11, RZ, PT ;  /* 0x000000ff0b00720c */ /* 0x000fe40003f25270 */
[----:B------:R-:W-:-:S02]  /*3290*/  LOP3.LUT R6, R6, 0x800000, RZ, 0xfc, !PT ;  /* 0x0080000006067812 */ /* 0x000fc400078efcff */
[----:B------:R-:W-:Y:S02]  /*32a0*/  IADD3 R8, PT, PT, -R11, RZ, RZ ;  /* 0x000000ff0b087210 */ /* 0x000fe40007ffe1ff */
[----:B------:R-:W-:Y:S02]  /*32b0*/  SHF.L.U32 R7, R6, R7, RZ ;  /* 0x0000000706077219 */ /* 0x000fe400000006ff */
[----:B------:R-:W-:Y:S02]  /*32c0*/  FSETP.NEU.FTZ.AND P0, PT, R2, R5, PT ;  /* 0x000000050200720b */ /* 0x000fe40003f1d000 */
[----:B------:R-:W-:Y:S02]  /*32d0*/  SEL R5, R8, RZ, P2 ;  /* 0x000000ff08057207 */ /* 0x000fe40001000000 */
[----:B------:R-:W-:Y:S02]  /*32e0*/  ISETP.NE.AND P1, PT, R7, RZ, P1 ;  /* 0x000000ff0700720c */ /* 0x000fe40000f25270 */
[----:B------:R-:W-:-:S02]  /*32f0*/  SHF.R.U32.HI R5, RZ, R5, R6 ;  /* 0x00000005ff057219 */ /* 0x000fc40000011606 */
[----:B------:R-:W-:Y:S02]  /*3300*/  PLOP3.LUT P0, PT, P0, P1, PT, 0xf8, 0x8f ;  /* 0x00000000008f781c */ /* 0x000fe40000703f70 */
[----:B------:R-:W-:Y:S02]  /*3310*/  SHF.R.U32.HI R7, RZ, 0x1, R5 ;  /* 0x00000001ff077819 */ /* 0x000fe40000011605 */
[----:B------:R-:W-:-:S04]  /*3320*/  SEL R2, RZ, 0x1, !P0 ;  /* 0x00000001ff027807 */ /* 0x000fc80004000000 */
[----:B------:R-:W-:-:S04]  /*3330*/  LOP3.LUT R2, R2, 0x1, R7, 0xf8, !PT ;  /* 0x0000000102027812 */ /* 0x000fc800078ef807 */
[----:B------:R-:W-:-:S05]  /*3340*/  LOP3.LUT R2, R2, R5, RZ, 0xc0, !PT ;  /* 0x0000000502027212 */ /* 0x000fca00078ec0ff */
[----:B------:R-:W-:-:S05]  /*3350*/  IMAD.IADD R7, R7, 0x1, R2 ;  /* 0x0000000107077824 */ /* 0x000fca00078e0202 */
[----:B------:R-:W-:Y:S01]  /*3360*/  LOP3.LUT R4, R7, R4, RZ, 0xfc, !PT ;  /* 0x0000000407047212 */ /* 0x000fe200078efcff */
[----:B------:R-:W-:Y:S06]  /*3370*/  BRA `(.L_x_129) ;  /* 0x0000000000107947 */ /* 0x000fec0003800000 */
.L_x_128:
[----:B------:R-:W-:-:S04]  /*3380*/  LOP3.LUT R4, R4, 0x80000000, RZ, 0xc0, !PT ;  /* 0x8000000004047812 */ /* 0x000fc800078ec0ff */
[----:B------:R-:W-:Y:S01]  /*3390*/  LOP3.LUT R4, R4, 0x7f800000, RZ, 0xfc, !PT ;  /* 0x7f80000004047812 */ /* 0x000fe200078efcff */
[----:B------:R-:W-:Y:S06]  /*33a0*/  BRA `(.L_x_129) ;  /* 0x0000000000047947 */ /* 0x000fec0003800000 */
.L_x_127:
[----:B------:R-:W-:-:S07]  /*33b0*/  IMAD R4, R5, 0x800000, R4 ;  /* 0x0080000005047824 */ /* 0x000fce00078e0204 */
.L_x_129:
[----:B------:R-:W-:Y:S05]  /*33c0*/  BSYNC.RECONVERGENT B3 ;  /* 0x0000000000037941 */ /* 0x000fea0003800200 */
.L_x_126:
[----:B------:R-:W-:Y:S05]  /*33d0*/  BRA `(.L_x_130) ;  /* 0x0000000000207947 */ /* 0x000fea0003800000 */
.L_x_125:
[----:B------:R-:W-:-:S04]  /*33e0*/  LOP3.LUT R4, R7, 0x80000000, R4, 0x48, !PT ;  /* 0x8000000007047812 */ /* 0x000fc800078e4804 */
[----:B------:R-:W-:Y:S01]  /*33f0*/  LOP3.LUT R4, R4, 0x7f800000, RZ, 0xfc, !PT ;  /* 0x7f80000004047812 */ /* 0x000fe200078efcff */
[----:B------:R-:W-:Y:S06]  /*3400*/  BRA `(.L_x_130) ;  /* 0x0000000000147947 */ /* 0x000fec0003800000 */
.L_x_124:
[----:B------:R-:W-:Y:S01]  /*3410*/  LOP3.LUT R4, R7, 0x80000000, R4, 0x48, !PT ;  /* 0x8000000007047812 */ /* 0x000fe200078e4804 */
[----:B------:R-:W-:Y:S06]  /*3420*/  BRA `(.L_x_130) ;  /* 0x00000000000c7947 */ /* 0x000fec0003800000 */
.L_x_123:
[----:B------:R-:W0:Y:S01]  /*3430*/  MUFU.RSQ R4, -QNAN ;  /* 0xffc0000000047908 */ /* 0x000e220000001400 */
[----:B------:R-:W-:Y:S05]  /*3440*/  BRA `(.L_x_130) ;  /* 0x0000000000047947 */ /* 0x000fea0003800000 */
.L_x_122:
[----:B------:R-:W-:-:S07]  /*3450*/  FADD.FTZ R4, R2, R5 ;  /* 0x0000000502047221 */ /* 0x000fce0000010000 */
.L_x_130:
[----:B------:R-:W-:Y:S05]  /*3460*/  BSYNC.RECONVERGENT B2 ;  /* 0x0000000000027941 */ /* 0x000fea0003800200 */
.L_x_120:
[----:B0-----:R-:W-:Y:S02]  /*3470*/  IMAD.MOV.U32 R7, RZ, RZ, R4 ;  /* 0x000000ffff077224 */ /* 0x001fe400078e0004 */
[----:B------:R-:W-:Y:S02]  /*3480*/  IMAD.MOV.U32 R4, RZ, RZ, R10 ;  /* 0x000000ffff047224 */ /* 0x000fe400078e000a */
[----:B------:R-:W-:-:S04]  /*3490*/  IMAD.MOV.U32 R5, RZ, RZ, 0x0 ;  /* 0x00000000ff057424 */ /* 0x000fc800078e00ff */
[----:B------:R-:W-:Y:S05]  /*34a0*/  RET.REL.NODEC R4 `(_Z20query_points_iou_gpuiiiiPKfS0_S0_S0_Pf) ;  /* 0xffffffc804d47950 */ /* 0x000fea0003c3ffff */
.L_x_131:
        /* <DEDUP_REMOVED lines=13> */
.L_x_181:


//--------------------- .text._Z23query_boxes_3d_mask_gpuiiiPKfS0_Pi --------------------------
	.section	.text._Z23query_boxes_3d_mask_gpuiiiPKfS0_Pi,"ax",@progbits
	.align	128
        .global         _Z23query_boxes_3d_mask_gpuiiiPKfS0_Pi
        .type           _Z23query_boxes_3d_mask_gpuiiiPKfS0_Pi,@function
        .size           _Z23query_boxes_3d_mask_gpuiiiPKfS0_Pi,(.L_x_182 - _Z23query_boxes_3d_mask_gpuiiiPKfS0_Pi)
        .other          _Z23query_boxes_3d_mask_gpuiiiPKfS0_Pi,@"STO_CUDA_ENTRY STV_DEFAULT"
_Z23query_boxes_3d_mask_gpuiiiPKfS0_Pi:
.text._Z23query_boxes_3d_mask_gpuiiiPKfS0_Pi:
[----:B------:R-:W-:Y:S01]  /*0000*/  LDC R1, c[0x0][0x37c] ;  /* 0x0000df00ff017b82 */ /* 0x000fe20000000800 */
[----:B------:R-:W0:Y:S07]  /*0010*/  S2R R3, SR_TID.X ;  /* 0x0000000000037919 */ /* 0x000e2e0000002100 */
[----:B------:R-:W0:Y:S01]  /*0020*/  S2UR UR6, SR_CTAID.X ;  /* 0x00000000000679c3 */ /* 0x000e220000002500 */
[----:B------:R-:W1:Y:S07]  /*0030*/  LDCU.64 UR4, c[0x0][0x380] ;  /* 0x00007000ff0477ac */ /* 0x000e6e0008000a00 */
[----:B------:R-:W0:Y:S08]  /*0040*/  LDC R4, c[0x0][0x360] ;  /* 0x0000d800ff047b82 */ /* 0x000e300000000800 */
[----:B------:R-:W2:Y:S01]  /*0050*/  LDC R2, c[0x0][0x388] ;  /* 0x0000e200ff027b82 */ /* 0x000ea20000000800 */
[----:B-1----:R-:W-:Y:S01]  /*0060*/  UIMAD UR4, UR5, UR4, URZ ;  /* 0x00000004050472a4 */ /* 0x002fe2000f8e02ff */
[----:B0-----:R-:W-:-:S05]  /*0070*/  IMAD R3, R4, UR6, R3 ;  /* 0x0000000604037c24 */ /* 0x001fca000f8e0203 */
[----:B--2---:R-:W-:-:S05]  /*0080*/  IMAD R0, R2, UR4, RZ ;  /* 0x0000000402007c24 */ /* 0x004fca000f8e02ff */
[----:B------:R-:W-:-:S13]  /*0090*/  ISETP.GE.AND P0, PT, R3, R0, PT ;  /* 0x000000000300720c */ /* 0x000fda0003f06270 */
[----:B------:R-:W-:Y:S05]  /*00a0*/  @P0 EXIT ;  /* 0x000000000000094d */ /* 0x000fea0003800000 */
[----:B------:R-:W0:Y:S01]  /*00b0*/  LDCU UR4, c[0x0][0x370] ;  /* 0x00006e00ff0477ac */ /* 0x000e220008000800 */
[----:B------:R-:W-:Y:S01]  /*00c0*/  IMAD R2, R2, UR5, RZ ;  /* 0x0000000502027c24 */ /* 0x000fe2000f8e02ff */
[----:B------:R-:W1:Y:S01]  /*00d0*/  LDCU.64 UR6, c[0x0][0x358] ;  /* 0x00006b00ff0677ac */ /* 0x000e620008000a00 */
[----:B0-----:R-:W-:-:S07]  /*00e0*/  IMAD R4, R4, UR4, RZ ;  /* 0x0000000404047c24 */ /* 0x001fce000f8e02ff */
.L_x_147:
[----:B------:R-:W0:Y:S01]  /*00f0*/  LDC R18, c[0x0][0x384] ;  /* 0x0000e100ff127b82 */ /* 0x000e220000000800 */
[----:B------:R-:W-:Y:S01]  /*0100*/  IABS R16, R3 ;  /* 0x0000000300107213 */ /* 0x000fe20000000000 */
[----:B------:R-:W2:Y:S06]  /*0110*/  LDCU.64 UR4, c[0x0][0x390] ;  /* 0x00007200ff0477ac */ /* 0x000eac0008000a00 */
[----:B------:R-:W3:Y:S01]  /*0120*/  LDC.64 R12, c[0x0][0x398] ;  /* 0x0000e600ff0c7b82 */ /* 0x000ee20000000a00 */
[----:B0-----:R-:W-:-:S04]  /*0130*/  IABS R8, R18 ;  /* 0x0000001200087213 */ /* 0x001fc80000000000 */
[----:B------:R-:W0:Y:S08]  /*0140*/  I2F.RP R5, R8 ;  /* 0x0000000800057306 */ /* 0x000e300000209400 */
[----:B0-----:R-:W0:Y:S02]  /*0150*/  MUFU.RCP R5, R5 ;  /* 0x0000000500057308 */ /* 0x001e240000001000 */
[----:B0-----:R-:W-:-:S06]  /*0160*/  VIADD R6, R5, 0xffffffe ;  /* 0x0ffffffe05067836 */ /* 0x001fcc0000000000 */
[----:B------:R0:W4:Y:S02]  /*0170*/  F2I.FTZ.U32.TRUNC.NTZ R7, R6 ;  /* 0x0000000600077305 */ /* 0x000124000021f000 */
[----:B0-----:R-:W-:Y:S02]  /*0180*/  IMAD.MOV.U32 R6, RZ, RZ, RZ ;  /* 0x000000ffff067224 */ /* 0x001fe400078e00ff */
[----:B----4-:R-:W-:-:S04]  /*0190*/  IMAD.MOV R9, RZ, RZ, -R7 ;  /* 0x000000ffff097224 */ /* 0x010fc800078e0a07 */
[----:B------:R-:W-:-:S04]  /*01a0*/  IMAD R9, R9, R8, RZ ;  /* 0x0000000809097224 */ /* 0x000fc800078e02ff */
[----:B------:R-:W-:-:S06]  /*01b0*/  IMAD.HI.U32 R7, R7, R9, R6 ;  /* 0x0000000907077227 */ /* 0x000fcc00078e0006 */
[----:B------:R-:W-:-:S04]  /*01c0*/  IMAD.HI.U32 R11, R7, R16, RZ ;  /* 0x00000010070b7227 */ /* 0x000fc800078e00ff */
[----:B------:R-:W-:-:S04]  /*01d0*/  IMAD.MOV R5, RZ, RZ, -R11 ;  /* 0x000000ffff057224 */ /* 0x000fc800078e0a0b */
[----:B------:R-:W-:-:S05]  /*01e0*/  IMAD R5, R8, R5, R16 ;  /* 0x0000000508057224 */ /* 0x000fca00078e0210 */
[----:B------:R-:W-:-:S13]  /*01f0*/  ISETP.GT.U32.AND P1, PT, R8, R5, PT ;  /* 0x000000050800720c */ /* 0x000fda0003f24070 */
[-C--:B------:R-:W-:Y:S01]  /*0200*/  @!P1 IADD3 R5, PT, PT, R5, -R8.reuse, RZ ;  /* 0x8000000805059210 */ /* 0x080fe20007ffe0ff */
[----:B------:R-:W-:Y:S01]  /*0210*/  @!P1 VIADD R11, R11, 0x1 ;  /* 0x000000010b0b9836 */ /* 0x000fe20000000000 */
[----:B------:R-:W-:Y:S02]  /*0220*/  ISETP.NE.AND P1, PT, R18, RZ, PT ;  /* 0x000000ff1200720c */ /* 0x000fe40003f25270 */
[----:B------:R-:W-:Y:S02]  /*0230*/  ISETP.GE.U32.AND P0, PT, R5, R8, PT ;  /* 0x000000080500720c */ /* 0x000fe40003f06070 */
[----:B------:R-:W-:-:S04]  /*0240*/  LOP3.LUT R5, R3, R18, RZ, 0x3c, !PT ;  /* 0x0000001203057212 */ /* 0x000fc800078e3cff */
[----:B------:R-:W-:-:S07]  /*0250*/  ISETP.GE.AND P2, PT, R5, RZ, PT ;  /* 0x000000ff0500720c */ /* 0x000fce0003f46270 */
[----:B------:R-:W-:-:S06]  /*0260*/  @P0 VIADD R11, R11, 0x1 ;  /* 0x000000010b0b0836 */ /* 0x000fcc0000000000 */
[----:B------:R-:W-:Y:S01]  /*0270*/  @!P2 IMAD.MOV R11, RZ, RZ, -R11 ;  /* 0x000000ffff0ba224 */ /* 0x000fe200078e0a0b */
[----:B------:R-:W-:-:S05]  /*0280*/  @!P1 LOP3.LUT R11, RZ, R18, RZ, 0x33, !PT ;  /* 0x00000012ff0b9212 */ /* 0x000fca00078e33ff */
[----:B------:R-:W-:-:S04]  /*0290*/  IMAD R5, R11, 0x7, RZ ;  /* 0x000000070b057824 */ /* 0x000fc800078e02ff */
[----:B---3--:R-:W-:-:S05]  /*02a0*/  IMAD.WIDE R12, R5, 0x4, R12 ;  /* 0x00000004050c7825 */ /* 0x008fca00078e020c */
[----:B-1----:R-:W3:Y:S04]  /*02b0*/  LDG.E R5, desc[UR6][R12.64+0x14] ;  /* 0x000014060c057981 */ /* 0x002ee8000c1e1900 */
[----:B------:R-:W4:Y:S04]  /*02c0*/  LDG.E R6, desc[UR6][R12.64+0xc] ;  /* 0x00000c060c067981 */ /* 0x000f28000c1e1900 */
[----:B------:R0:W5:Y:S04]  /*02d0*/  LDG.E R7, desc[UR6][R12.64] ;  /* 0x000000060c077981 */ /* 0x000168000c1e1900 */
[----:B------:R0:W5:Y:S04]  /*02e0*/  LDG.E R8, desc[UR6][R12.64+0x4] ;  /* 0x000004060c087981 */ /* 0x000168000c1e1900 */
[----:B------:R0:W5:Y:S04]  /*02f0*/  LDG.E R9, desc[UR6][R12.64+0x10] ;  /* 0x000010060c097981 */ /* 0x000168000c1e1900 */
[----:B------:R0:W5:Y:S01]  /*0300*/  LDG.E R10, desc[UR6][R12.64+0x18] ;  /* 0x000018060c0a7981 */ /* 0x000162000c1e1900 */
[----:B------:R-:W-:Y:S01]  /*0310*/  IABS R17, R2 ;  /* 0x0000000200117213 */ /* 0x000fe20000000000 */
[----:B------:R-:W-:Y:S01]  /*0320*/  IMAD.MOV R11, RZ, RZ, -R11 ;  /* 0x000000ffff0b7224 */ /* 0x000fe200078e0a0b */
[----:B------:R-:W-:Y:S02]  /*0330*/  BSSY.RECONVERGENT B0, `(.L_x_132) ;  /* 0x0000032000007945 */ /* 0x000fe40003800200 */
[----:B------:R-:W1:Y:S01]  /*0340*/  I2F.RP R25, R17 ;  /* 0x0000001100197306 */ /* 0x000e620000209400 */
[----:B------:R-:W-:-:S04]  /*0350*/  IMAD R11, R18, R11, R3 ;  /* 0x0000000b120b7224 */ /* 0x000fc800078e0203 */
[----:B------:R-:W-:-:S03]  /*0360*/  IMAD R11, R11, 0x3, RZ ;  /* 0x000000030b0b7824 */ /* 0x000fc600078e02ff */
[----:B-1----:R-:W1:Y:S02]  /*0370*/  MUFU.RCP R25, R25 ;  /* 0x0000001900197308 */ /* 0x002e640000001000 */
[----:B-1----:R-:W-:-:S06]  /*0380*/  VIADD R14, R25, 0xffffffe ;  /* 0x0ffffffe190e7836 */ /* 0x002fcc0000000000 */
[----:B------:R1:W2:Y:S02]  /*0390*/  F2I.FTZ.U32.TRUNC.NTZ R15, R14 ;  /* 0x0000000e000f7305 */ /* 0x0002a4000021f000 */
[----:B-1----:R-:W-:Y:S01]  /*03a0*/  IMAD.MOV.U32 R14, RZ, RZ, RZ ;  /* 0x000000ffff0e7224 */ /* 0x002fe200078e00ff */
[----:B--2---:R-:W-:-:S05]  /*03b0*/  IADD3 R26, PT, PT, RZ, -R15, RZ ;  /* 0x8000000fff1a7210 */ /* 0x004fca0007ffe0ff */
[----:B------:R-:W-:Y:S01]  /*03c0*/  IMAD R27, R26, R17, RZ ;  /* 0x000000111a1b7224 */ /* 0x000fe200078e02ff */
[----:B------:R-:W-:-:S03]  /*03d0*/  IABS R26, R2 ;  /* 0x00000002001a7213 */ /* 0x000fc60000000000 */
[----:B------:R-:W-:-:S04]  /*03e0*/  IMAD.HI.U32 R15, R15, R27, R14 ;  /* 0x0000001b0f0f7227 */ /* 0x000fc800078e000e */
[----:B------:R-:W-:Y:S02]  /*03f0*/  IMAD.MOV R26, RZ, RZ, -R26 ;  /* 0x000000ffff1a7224 */ /* 0x000fe400078e0a1a */
[----:B------:R-:W-:-:S04]  /*0400*/  IMAD.HI.U32 R25, R15, R16, RZ ;  /* 0x000000100f197227 */ /* 0x000fc800078e00ff */
[----:B------:R-:W-:Y:S01]  /*0410*/  IMAD R16, R25, R26, R16 ;  /* 0x0000001a19107224 */ /* 0x000fe200078e0210 */
[----:B------:R-:W-:-:S04]  /*0420*/  LOP3.LUT R26, R3, R2, RZ, 0x3c, !PT ;  /* 0x00000002031a7212 */ /* 0x000fc800078e3cff */
[----:B------:R-:W-:Y:S02]  /*0430*/  ISETP.GT.U32.AND P1, PT, R17, R16, PT ;  /* 0x000000101100720c */ /* 0x000fe40003f24070 */
[----:B------:R-:W-:-:S11]  /*0440*/  ISETP.GE.AND P2, PT, R26, RZ, PT ;  /* 0x000000ff1a00720c */ /* 0x000fd60003f46270 */
[----:B------:R-:W-:Y:S02]  /*0450*/  @!P1 IMAD.IADD R16, R16, 0x1, -R17 ;  /* 0x0000000110109824 */ /* 0x000fe400078e0a11 */
[----:B------:R-:W-:Y:S01]  /*0460*/  @!P1 VIADD R25, R25, 0x1 ;  /* 0x0000000119199836 */ /* 0x000fe20000000000 */
[----:B------:R-:W-:Y:S02]  /*0470*/  ISETP.NE.AND P1, PT, R2, RZ, PT ;  /* 0x000000ff0200720c */ /* 0x000fe40003f25270 */
[----:B------:R-:W-:-:S13]  /*0480*/  ISETP.GE.U32.AND P0, PT, R16, R17, PT ;  /* 0x000000111000720c */ /* 0x000fda0003f06070 */
[----:B------:R-:W-:-:S05]  /*0490*/  @P0 IADD3 R25, PT, PT, R25, 0x1, RZ ;  /* 0x0000000119190810 */ /* 0x000fca0007ffe0ff */
[----:B------:R-:W-:Y:S01]  /*04a0*/  @!P2 IMAD.MOV R25, RZ, RZ, -R25 ;  /* 0x000000ffff19a224 */ /* 0x000fe200078e0a19 */
[----:B------:R-:W-:-:S05]  /*04b0*/  @!P1 LOP3.LUT R25, RZ, R2, RZ, 0x33, !PT ;  /* 0x00000002ff199212 */ /* 0x000fca00078e33ff */
[----:B------:R-:W-:-:S04]  /*04c0*/  IMAD R18, R25, R18, RZ ;  /* 0x0000001219127224 */ /* 0x000fc800078e02ff */
[----:B------:R-:W-:-:S05]  /*04d0*/  IMAD R18, R18, 0x3, RZ ;  /* 0x0000000312127824 */ /* 0x000fca00078e02ff */
[----:B------:R-:W-:Y:S01]  /*04e0*/  IADD3 R25, P0, PT, R18, R11, RZ ;  /* 0x0000000b12197210 */ /* 0x000fe20007f1e0ff */
[----:B---3--:R-:W1:Y:S08]  /*04f0*/  F2F.F64.F32 R14, R5 ;  /* 0x00000005000e7310 */ /* 0x008e700000201800 */
[----:B----4-:R-:W2:Y:S01]  /*0500*/  F2F.F64.F32 R16, R6 ;  /* 0x0000000600107310 */ /* 0x010ea20000201800 */
[----:B-1----:R-:W-:-:S02]  /*0510*/  DMUL R14, R14, 0.5 ;  /* 0x3fe000000e0e7828 */ /* 0x002fc40000000000 */
[----:B--2---:R-:W-:-:S06]  /*0520*/  DMUL R16, R16, 0.5 ;  /* 0x3fe0000010107828 */ /* 0x004fcc0000000000 */
[----:B------:R-:W-:-:S08]  /*0530*/  DMUL R14, R14, R14 ;  /* 0x0000000e0e0e7228 */ /* 0x000fd00000000000 */
[----:B------:R-:W-:Y:S01]  /*0540*/  DFMA R14, R16, R16, R14 ;  /* 0x00000010100e722b */ /* 0x000fe2000000000e */
[----:B------:R-:W-:Y:S02]  /*0550*/  SHF.R.S32.HI R17, RZ, 0x1f, R11 ;  /* 0x0000001fff117819 */ /* 0x000fe4000001140b */
[----:B------:R-:W-:Y:S02]  /*0560*/  LEA R16, P1, R25, UR4, 0x2 ;  /* 0x0000000419107c11 */ /* 0x000fe4000f8210ff */
[----:B------:R-:W-:-:S05]  /*0570*/  LEA.HI.X.SX32 R18, R18, R17, 0x1, P0 ;  /* 0x0000001112127211 */ /* 0x000fca00000f0eff */
[----:B------:R-:W1:Y:S01]  /*0580*/  F2F.F32.F64 R14, R14 ;  /* 0x0000000e000e7310 */ /* 0x000e620000301000 */
[----:B------:R-:W-:Y:S01]  /*0590*/  LEA.HI.X R17, R25, UR5, R18, 0x2, P1 ;  /* 0x0000000519117c11 */ /* 0x000fe200088f1412 */
[----:B-1----:R-:W-:-:S06]  /*05a0*/  VIADD R11, R14, 0xf3000000 ;  /* 0xf30000000e0b7836 */ /* 0x002fcc0000000000 */
[----:B------:R0:W1:Y:S01]  /*05b0*/  MUFU.RSQ R15, R14 ;  /* 0x0000000e000f7308 */ /* 0x0000620000001400 */
[----:B------:R-:W-:-:S13]  /*05c0*/  ISETP.GT.U32.AND P0, PT, R11, 0x727fffff, PT ;  /* 0x727fffff0b00780c */ /* 0x000fda0003f04070 */
[----:B0-----:R-:W-:Y:S05]  /*05d0*/  @!P0 BRA `(.L_x_133) ;  /* 0x00000000000c8947 */ /* 0x001fea0003800000 */
[----:B------:R-:W-:-:S07]  /*05e0*/  MOV R18, 0x600 ;  /* 0x0000060000127802 */ /* 0x000fce0000000f00 */
[----:B-1---5:R-:W-:Y:S05]  /*05f0*/  CALL.REL.NOINC `($__internal_5_$__cuda_sm20_sqrt_rn_f32_slowpath) ;  /* 0x0000001000787944 */ /* 0x022fea0003c00000 */
[----:B------:R-:W-:Y:S05]  /*0600*/  BRA `(.L_x_134) ;  /* 0x0000000000107947 */ /* 0x000fea0003800000 */
.L_x_133:
[----:B-1----:R-:W-:Y:S01]  /*0610*/  FMUL.FTZ R11, R14, R15 ;  /* 0x0000000f0e0b7220 */ /* 0x002fe20000410000 */
[----:B------:R-:W-:-:S03]  /*0620*/  FMUL.FTZ R15, R15, 0.5 ;  /* 0x3f0000000f0f7820 */ /* 0x000fc60000410000 */
[----:B------:R-:W-:-:S04]  /*0630*/  FFMA R14, -R11, R11, R14 ;  /* 0x0000000b0b0e7223 */ /* 0x000fc8000000010e */
[----:B------:R-:W-:-:S07]  /*0640*/  FFMA R11, R14, R15, R11 ;  /* 0x0000000f0e0b7223 */ /* 0x000fce000000000b */
.L_x_134:
[----:B------:R-:W-:Y:S05]  /*0650*/  BSYNC.RECONVERGENT B0 ;  /* 0x0000000000007941 */ /* 0x000fea0003800200 */
.L_x_132:
[----:B------:R-:W2:Y:S04]  /*0660*/  LDG.E R14, desc[UR6][R16.64] ;  /* 0x00000006100e7981 */ /* 0x000ea8000c1e1900 */
[----:B------:R-:W3:Y:S01]  /*0670*/  LDG.E R15, desc[UR6][R16.64+0x4] ;  /* 0x00000406100f7981 */ /* 0x000ee2000c1e1900 */
[----:B------:R-:W-:Y:S01]  /*0680*/  FMNMX R18, R11, 9.999999682655225389e-21, !PT ;  /* 0x1e3ce5080b127809 */ /* 0x000fe20007800000 */
[----:B------:R-:W-:Y:S01]  /*0690*/  BSSY.RECONVERGENT B0, `(.L_x_135) ;  /* 0x000010d000007945 */ /* 0x000fe20003800200 */
[----:B--2--5:R-:W-:Y:S01]  /*06a0*/  FADD R7, -R7, R14 ;  /* 0x0000000e07077221 */ /* 0x024fe20000000100 */
[----:B---3--:R-:W-:Y:S01]  /*06b0*/  FSETP.GT.AND P0, PT, R15, R8, PT ;  /* 0x000000080f00720b */ /* 0x008fe20003f04000 */
[----:B------:R-:W-:-:S03]  /*06c0*/  FADD R8, R8, -R15 ;  /* 0x8000000f08087221 */ /* 0x000fc60000000000 */
[----:B------:R-:W-:-:S04]  /*06d0*/  FSETP.GT.OR P0, PT, |R7|, R18, P0 ;  /* 0x000000120700720b */ /* 0x000fc80000704600 */
[----:B------:R-:W-:Y:S01]  /*06e0*/  FSETP.GT.OR P0, PT, R8, R9, P0 ;  /* 0x000000090800720b */ /* 0x000fe20000704400 */
[----:B------:R-:W-:-:S12]  /*06f0*/  IMAD.MOV.U32 R9, RZ, RZ, RZ ;  /* 0x000000ffff097224 */ /* 0x000fd800078e00ff */
[----:B------:R-:W-:Y:S05]  /*0700*/  @P0 BRA `(.L_x_136) ;  /* 0x0000001000140947 */ /* 0x000fea0003800000 */
[----:B------:R-:W2:Y:S04]  /*0710*/  LDG.E R25, desc[UR6][R16.64+0x8] ;  /* 0x0000080610197981 */ /* 0x000ea8000c1e1900 */
[----:B------:R-:W2:Y:S02]  /*0720*/  LDG.E R12, desc[UR6][R12.64+0x8] ;  /* 0x000008060c0c7981 */ /* 0x000ea4000c1e1900 */
[----:B--2---:R-:W-:-:S05]  /*0730*/  FADD R25, R25, -R12 ;  /* 0x8000000c19197221 */ /* 0x004fca0000000000 */
[----:B------:R-:W-:-:S13]  /*0740*/  FSETP.GT.AND P0, PT, |R25|, R18, PT ;  /* 0x000000121900720b */ /* 0x000fda0003f04200 */
[----:B------:R-:W-:Y:S05]  /*0750*/  @P0 BRA `(.L_x_136) ;  /* 0x0000001000000947 */ /* 0x000fea0003800000 */
[C---:B------:R-:W-:Y:S01]  /*0760*/  FMUL R15, R10.reuse, 0.63661974668502807617 ;  /* 0x3f22f9830a0f7820 */ /* 0x040fe20000400000 */
[----:B------:R-:W-:Y:S01]  /*0770*/  FSETP.GE.AND P0, PT, |R10|, 105615, PT ;  /* 0x47ce47800a00780b */ /* 0x000fe20003f06200 */
[----:B------:R-:W-:Y:S04]  /*0780*/  BSSY.RECONVERGENT B1, `(.L_x_137) ;  /* 0x0000068000017945 */ /* 0x000fe80003800200 */
[----:B------:R-:W0:Y:S02]  /*0790*/  F2I.NTZ R15, R15 ;  /* 0x0000000f000f7305 */ /* 0x000e240000203100 */
[-C--:B0-----:R-:W-:Y:S02]  /*07a0*/  I2FP.F32.S32 R11, R15.reuse ;  /* 0x0000000f000b7245 */ /* 0x081fe40000201400 */
[----:B------:R-:W-:-:S03]  /*07b0*/  MOV R14, R15 ;  /* 0x0000000f000e7202 */ /* 0x000fc60000000f00 */
[----:B------:R-:W-:-:S04]  /*07c0*/  FFMA R8, R11, -1.5707962512969970703, R10 ;  /* 0xbfc90fda0b087823 */ /* 0x000fc8000000000a */
[----:B------:R-:W-:-:S04]  /*07d0*/  FFMA R8, R11, -7.5497894158615963534e-08, R8 ;  /* 0xb3a221680b087823 */ /* 0x000fc80000000008 */
[----:B------:R-:W-:-:S04]  /*07e0*/  FFMA R11, R11, -5.3903029534742383927e-15, R8 ;  /* 0xa7c234c50b0b7823 */ /* 0x000fc80000000008 */
[----:B------:R-:W-:Y:S01]  /*07f0*/  IMAD.MOV.U32 R8, RZ, RZ, R11 ;  /* 0x000000ffff087224 */ /* 0x000fe200078e000b */
[----:B------:R-:W-:Y:S06]  /*0800*/  @!P0 BRA `(.L_x_138) ;  /* 0x00000004007c8947 */ /* 0x000fec0003800000 */
[----:B------:R-:W-:-:S13]  /*0810*/  FSETP.NEU.AND P0, PT, |R10|, +INF , PT ;  /* 0x7f8000000a00780b */ /* 0x000fda0003f0d200 */
[----:B------:R-:W-:Y:S01]  /*0820*/  @!P0 FMUL R8, RZ, R10 ;  /* 0x0000000aff088220 */ /* 0x000fe20000400000 */
[----:B------:R-:W-:Y:S01]  /*0830*/  @!P0 IMAD.MOV.U32 R15, RZ, RZ, RZ ;  /* 0x000000ffff0f8224 */ /* 0x000fe200078e00ff */
[----:B------:R-:W-:Y:S06]  /*0840*/  @!P0 BRA `(.L_x_138) ;  /* 0x00000004006c8947 */ /* 0x000fec0003800000 */
[----:B------:R-:W-:Y:S02]  /*0850*/  IMAD.SHL.U32 R8, R10, 0x100, RZ ;  /* 0x000001000a087824 */ /* 0x000fe400078e00ff */
[----:B------:R-:W-:Y:S02]  /*0860*/  HFMA2 R16, -RZ, RZ, 0, 0 ;  /* 0x00000000ff107431 */ /* 0x000fe400000001ff */
[----:B------:R-:W-:Y:S01]  /*0870*/  IMAD.MOV.U32 R15, RZ, RZ, RZ ;  /* 0x000000ffff0f7224 */ /* 0x000fe200078e00ff */
[----:B------:R-:W0:Y:S01]  /*0880*/  LDCU.64 UR8, c[0x4][URZ] ;  /* 0x01000000ff0877ac */ /* 0x000e220008000a00 */
[----:B------:R-:W-:Y:S01]  /*0890*/  LOP3.LUT R17, R8, 0x80000000, RZ, 0xfc, !PT ;  /* 0x8000000008117812 */ /* 0x000fe200078efcff */
[----:B------:R-:W-:Y:S01]  /*08a0*/  UMOV UR5, URZ ;  /* 0x000000ff00057c82 */ /* 0x000fe20008000000 */
[----:B------:R-:W-:-:S05]  /*08b0*/  UMOV UR4, URZ ;  /* 0x000000ff00047c82 */ /* 0x000fca0008000000 */
.L_x_139:
[----:B0-----:R-:W-:Y:S02]  /*08c0*/  IMAD.U32 R8, RZ, RZ, UR8 ;  /* 0x00000008ff087e24 */ /* 0x001fe4000f8e00ff */
[----:B------:R-:W-:-:S05]  /*08d0*/  IMAD.U32 R9, RZ, RZ, UR9 ;  /* 0x00000009ff097e24 */ /* 0x000fca000f8e00ff */
[----:B------:R-:W2:Y:S01]  /*08e0*/  LDG.E.CONSTANT R8, desc[UR6][R8.64] ;  /* 0x0000000608087981 */ /* 0x000ea2000c1e9900 */
[----:B------:R-:W-:Y:S01]  /*08f0*/  UIADD3 UR4, UPT, UPT, UR4, 0x1, URZ ;  /* 0x0000000104047890 */ /* 0x000fe2000fffe0ff */
[C---:B------:R-:W-:Y:S01]  /*0900*/  ISETP.EQ.AND P0, PT, R16.reuse, RZ, PT ;  /* 0x000000ff1000720c */ /* 0x040fe20003f02270 */
[----:B------:R-:W-:Y:S01]  /*0910*/  UIADD3 UR8, UP1, UPT, UR8, 0x4, URZ ;  /* 0x0000000408087890 */ /* 0x000fe2000ff3e0ff */
[C---:B------:R-:W-:Y:S01]  /*0920*/  ISETP.EQ.AND P1, PT, R16.reuse, 0x4, PT ;  /* 0x000000041000780c */ /* 0x040fe20003f22270 */
[----:B------:R-:W-:Y:S01]  /*0930*/  UISETP.NE.AND UP0, UPT, UR4, 0x6, UPT ;  /* 0x000000060400788c */ /* 0x000fe2000bf05270 */
[C---:B------:R-:W-:Y:S01]  /*0940*/  ISETP.EQ.AND P2, PT, R16.reuse, 0x8, PT ;  /* 0x000000081000780c */ /* 0x040fe20003f42270 */
[----:B------:R-:W-:Y:S01]  /*0950*/  UIADD3.X UR9, UPT, UPT, URZ, UR9, URZ, UP1, !UPT ;  /* 0x00000009ff097290 */ /* 0x000fe20008ffe4ff */
[C---:B------:R-:W-:Y:S02]  /*0960*/  ISETP.EQ.AND P3, PT, R16.reuse, 0xc, PT ;  /* 0x0000000c1000780c */ /* 0x040fe40003f62270 */
[----:B------:R-:W-:-:S02]  /*0970*/  ISETP.EQ.AND P4, PT, R16, 0x10, PT ;  /* 0x000000101000780c */ /* 0x000fc40003f82270 */
[C---:B------:R-:W-:Y:S01]  /*0980*/  ISETP.EQ.AND P5, PT, R16.reuse, 0x14, PT ;  /* 0x000000141000780c */ /* 0x040fe20003fa2270 */
[----:B------:R-:W-:Y:S02]  /*0990*/  VIADD R16, R16, 0x4 ;  /* 0x0000000410107836 */ /* 0x000fe40000000000 */
[----:B--2---:R-:W-:-:S03]  /*09a0*/  IMAD.WIDE.U32 R12, R8, R17, RZ ;  /* 0x00000011080c7225 */ /* 0x004fc600078e00ff */
[----:B------:R-:W-:-:S04]  /*09b0*/  IADD3 R12, P6, PT, R12, R15, RZ ;  /* 0x0000000f0c0c7210 */ /* 0x000fc80007fde0ff */
[----:B------:R-:W-:Y:S01]  /*09c0*/  IADD3.X R15, PT, PT, R13, UR5, RZ, P6, !PT ;  /* 0x000000050d0f7c10 */ /* 0x000fe2000b7fe4ff */
[--C-:B------:R-:W-:Y:S01]  /*09d0*/  @P0 IMAD.MOV.U32 R20, RZ, RZ, R12.reuse ;  /* 0x000000ffff140224 */ /* 0x100fe200078e000c */
[----:B------:R-:W-:Y:S01]  /*09e0*/  @P2 MOV R22, R12 ;  /* 0x0000000c00162202 */ /* 0x000fe20000000f00 */
[--C-:B------:R-:W-:Y:S02]  /*09f0*/  @P1 IMAD.MOV.U32 R21, RZ, RZ, R12.reuse ;  /* 0x000000ffff151224 */ /* 0x100fe400078e000c */
[--C-:B------:R-:W-:Y:S02]  /*0a00*/  @P3 IMAD.MOV.U32 R23, RZ, RZ, R12.reuse ;  /* 0x000000ffff173224 */ /* 0x100fe400078e000c */
[--C-:B------:R-:W-:Y:S02]  /*0a10*/  @P4 IMAD.MOV.U32 R24, RZ, RZ, R12.reuse ;  /* 0x000000ffff184224 */ /* 0x100fe400078e000c */
[----:B------:R-:W-:Y:S01]  /*0a20*/  @P5 IMAD.MOV.U32 R19, RZ, RZ, R12 ;  /* 0x000000ffff135224 */ /* 0x000fe200078e000c */
[----:B------:R-:W-:Y:S06]  /*0a30*/  BRA.U UP0, `(.L_x_139) ;  /* 0xfffffffd00a07547 */ /* 0x000fec000b83ffff */
[----:B------:R-:W-:Y:S01]  /*0a40*/  SHF.R.U32.HI R8, RZ, 0x17, R10 ;  /* 0x00000017ff087819 */ /* 0x000fe2000001160a */
[----:B------:R-:W-:Y:S03]  /*0a50*/  BSSY.RECONVERGENT B2, `(.L_x_140) ;  /* 0x0000028000027945 */ /* 0x000fe60003800200 */
[C---:B------:R-:W-:Y:S02]  /*0a60*/  LOP3.LUT R9, R8.reuse, 0xe0, RZ, 0xc0, !PT ;  /* 0x000000e008097812 */ /* 0x040fe400078ec0ff */
[----:B------:R-:W-:Y:S02]  /*0a70*/  LOP3.LUT P6, RZ, R8, 0x1f, RZ, 0xc0, !PT ;  /* 0x0000001f08ff7812 */ /* 0x000fe400078cc0ff */
[----:B------:R-:W-:-:S04]  /*0a80*/  IADD3 R9, PT, PT, R9, -0x80, RZ ;  /* 0xffffff8009097810 */ /* 0x000fc80007ffe0ff */
[----:B------:R-:W-:-:S05]  /*0a90*/  SHF.R.U32.HI R9, RZ, 0x5, R9 ;  /* 0x00000005ff097819 */ /* 0x000fca0000011609 */
[----:B------:R-:W-:-:S05]  /*0aa0*/  IMAD.U32 R13, R9, -0x4, RZ ;  /* 0xfffffffc090d7824 */ /* 0x000fca00078e00ff */
[C---:B------:R-:W-:Y:S02]  /*0ab0*/  ISETP.EQ.AND P3, PT, R13.reuse, -0x18, PT ;  /* 0xffffffe80d00780c */ /* 0x040fe40003f62270 */
[C---:B------:R-:W-:Y:S02]  /*0ac0*/  ISETP.EQ.AND P4, PT, R13.reuse, -0x14, PT ;  /* 0xffffffec0d00780c */ /* 0x040fe40003f82270 */
[C---:B------:R-:W-:Y:S02]  /*0ad0*/  ISETP.EQ.AND P2, PT, R13.reuse, -0x10, PT ;  /* 0xfffffff00d00780c */ /* 0x040fe40003f42270 */
[C---:B------:R-:W-:Y:S02]  /*0ae0*/  ISETP.EQ.AND P1, PT, R13.reuse, -0xc, PT ;  /* 0xfffffff40d00780c */ /* 0x040fe40003f22270 */
[C---:B------:R-:W-:Y:S02]  /*0af0*/  ISETP.EQ.AND P0, PT, R13.reuse, -0x8, PT ;  /* 0xfffffff80d00780c */ /* 0x040fe40003f02270 */
[----:B------:R-:W-:-:S03]  /*0b00*/  ISETP.EQ.AND P5, PT, R13, RZ, PT ;  /* 0x000000ff0d00720c */ /* 0x000fc60003fa2270 */
[--C-:B------:R-:W-:Y:S01]  /*0b10*/  @P3 IMAD.MOV.U32 R16, RZ, RZ, R20.reuse ;  /* 0x000000ffff103224 */ /* 0x100fe200078e0014 */
[C---:B------:R-:W-:Y:S01]  /*0b20*/  ISETP.EQ.AND P3, PT, R13.reuse, -0x4, PT ;  /* 0xfffffffc0d00780c */ /* 0x040fe20003f62270 */
[----:B------:R-:W-:Y:S02]  /*0b30*/  @P4 IMAD.MOV.U32 R9, RZ, RZ, R20 ;  /* 0x000000ffff094224 */ /* 0x000fe400078e0014 */
[----:B------:R-:W-:Y:S01]  /*0b40*/  @P4 IMAD.MOV.U32 R16, RZ, RZ, R21 ;  /* 0x000000ffff104224 */ /* 0x000fe200078e0015 */
[----:B------:R-:W-:Y:S01]  /*0b50*/  ISETP.EQ.AND P4, PT, R13, 0x4, PT ;  /* 0x000000040d00780c */ /* 0x000fe20003f82270 */
[--C-:B------:R-:W-:Y:S01]  /*0b60*/  @P2 IMAD.MOV.U32 R16, RZ, RZ, R22.reuse ;  /* 0x000000ffff102224 */ /* 0x100fe200078e0016 */
[----:B------:R-:W-:Y:S01]  /*0b70*/  @P2 MOV R9, R21 ;  /* 0x0000001500092202 */ /* 0x000fe20000000f00 */
[----:B------:R-:W-:Y:S02]  /*0b80*/  @P1 IMAD.MOV.U32 R9, RZ, RZ, R22 ;  /* 0x000000ffff091224 */ /* 0x000fe400078e0016 */
[--C-:B------:R-:W-:Y:S01]  /*0b90*/  @P1 IMAD.MOV.U32 R16, RZ, RZ, R23.reuse ;  /* 0x000000ffff101224 */ /* 0x100fe200078e0017 */
[----:B------:R-:W-:Y:S01]  /*0ba0*/  @P0 MOV R16, R24 ;  /* 0x0000001800100202 */ /* 0x000fe20000000f00 */
[----:B------:R-:W-:-:S02]  /*0bb0*/  @P0 IMAD.MOV.U32 R9, RZ, RZ, R23 ;  /* 0x000000ffff090224 */ /* 0x000fc400078e0017 */
[----:B------:R-:W-:Y:S02]  /*0bc0*/  @P3 IMAD.MOV.U32 R9, RZ, RZ, R24 ;  /* 0x000000ffff093224 */ /* 0x000fe400078e0018 */
[--C-:B------:R-:W-:Y:S02]  /*0bd0*/  @P3 IMAD.MOV.U32 R16, RZ, RZ, R19.reuse ;  /* 0x000000ffff103224 */ /* 0x100fe400078e0013 */
[----:B------:R-:W-:Y:S01]  /*0be0*/  @P5 IMAD.MOV.U32 R9, RZ, RZ, R19 ;  /* 0x000000ffff095224 */ /* 0x000fe200078e0013 */
[----:B------:R-:W-:Y:S01]  /*0bf0*/  @P4 MOV R9, R15 ;  /* 0x0000000f00094202 */ /* 0x000fe20000000f00 */
[----:B------:R-:W-:Y:S01]  /*0c00*/  @P5 IMAD.MOV.U32 R16, RZ, RZ, R15 ;  /* 0x000000ffff105224 */ /* 0x000fe200078e000f */
[----:B------:R-:W-:Y:S06]  /*0c10*/  @!P6 BRA `(.L_x_141) ;  /* 0x00000000002ce947 */ /* 0x000fec0003800000 */
[----:B------:R-:W-:Y:S01]  /*0c20*/  @P2 IMAD.MOV.U32 R12, RZ, RZ, R20 ;  /* 0x000000ffff0c2224 */ /* 0x000fe200078e0014 */
[----:B------:R-:W-:Y:S01]  /*0c30*/  LOP3.LUT R8, R8, 0x1f, RZ, 0xc0, !PT ;  /* 0x0000001f08087812 */ /* 0x000fe200078ec0ff */
[----:B------:R-:W-:Y:S02]  /*0c40*/  @P1 IMAD.MOV.U32 R12, RZ, RZ, R21 ;  /* 0x000000ffff0c1224 */ /* 0x000fe400078e0015 */
[----:B------:R-:W-:Y:S01]  /*0c50*/  @P0 IMAD.MOV.U32 R12, RZ, RZ, R22 ;  /* 0x000000ffff0c0224 */ /* 0x000fe200078e0016 */
[----:B------:R-:W-:Y:S02]  /*0c60*/  ISETP.EQ.AND P0, PT, R13, 0x8, PT ;  /* 0x000000080d00780c */ /* 0x000fe40003f02270 */
[----:B------:R-:W-:Y:S01]  /*0c70*/  @P3 MOV R12, R23 ;  /* 0x00000017000c3202 */ /* 0x000fe20000000f00 */
[----:B------:R-:W-:Y:S01]  /*0c80*/  @P5 IMAD.MOV.U32 R12, RZ, RZ, R24 ;  /* 0x000000ffff0c5224 */ /* 0x000fe200078e0018 */
[----:B------:R-:W-:Y:S01]  /*0c90*/  SHF.L.W.U32.HI R16, R9, R8, R16 ;  /* 0x0000000809107219 */ /* 0x000fe20000010e10 */
[----:B------:R-:W-:-:S08]  /*0ca0*/  @P4 IMAD.MOV.U32 R12, RZ, RZ, R19 ;  /* 0x000000ffff0c4224 */ /* 0x000fd000078e0013 */
[----:B------:R-:W-:-:S05]  /*0cb0*/  @P0 IMAD.MOV.U32 R12, RZ, RZ, R15 ;  /* 0x000000ffff0c0224 */ /* 0x000fca00078e000f */
[----:B------:R-:W-:-:S07]  /*0cc0*/  SHF.L.W.U32.HI R9, R12, R8, R9 ;  /* 0x000000080c097219 */ /* 0x000fce0000010e09 */
.L_x_141:
[----:B------:R-:W-:Y:S05]  /*0cd0*/  BSYNC.RECONVERGENT B2 ;  /* 0x0000000000027941 */ /* 0x000fea0003800200 */
.L_x_140:
        /* <DEDUP_REMOVED lines=13> */
[----:B------:R-:W-:-:S04]  /*0db0*/  IMAD.MOV R16, RZ, RZ, -R15 ;  /* 0x000000ffff107224 */ /* 0x000fc800078e0a0f */
[----:B------:R-:W-:Y:S01]  /*0dc0*/  @!P0 IMAD.MOV.U32 R15, RZ, RZ, R16 ;  /* 0x000000ffff0f8224 */ /* 0x000fe200078e0010 */
[----:B0-----:R-:W-:-:S10]  /*0dd0*/  DMUL R12, R8, UR4 ;  /* 0x00000004080c7c28 */ /* 0x001fd40008000000 */
[----:B------:R-:W0:Y:S02]  /*0de0*/  F2F.F32.F64 R12, R12 ;  /* 0x0000000c000c7310 */ /* 0x000e240000301000 */
[----:B0-----:R-:W-:-:S07]  /*0df0*/  FSEL R8, -R12, R12, !P1 ;  /* 0x0000000c0c087208 */ /* 0x001fce0004800100 */
.L_x_138:
[----:B------:R-:W-:Y:S05]  /*0e00*/  BSYNC.RECONVERGENT B1 ;  /* 0x0000000000017941 */ /* 0x000fea0003800200 */
.L_x_137:
[----:B------:R-:W-:Y:S01]  /*0e10*/  LOP3.LUT R13, R15, 0x1, RZ, 0xc0, !PT ;  /* 0x000000010f0d7812 */ /* 0x000fe200078ec0ff */
[----:B------:R-:W-:Y:S02]  /*0e20*/  IMAD.MOV.U32 R12, RZ, RZ, 0x37cbac00 ;  /* 0x37cbac00ff0c7424 */ /* 0x000fe400078e00ff */
[----:B------:R-:W-:Y:S01]  /*0e30*/  FMUL R9, R8, R8 ;  /* 0x0000000808097220 */ /* 0x000fe20000400000 */
[----:B------:R-:W-:Y:S01]  /*0e40*/  MOV R18, 0x3c0885e4 ;  /* 0x3c0885e400127802 */ /* 0x000fe20000000f00 */
[----:B------:R-:W-:Y:S01]  /*0e50*/  BSSY.RECONVERGENT B1, `(.L_x_142) ;  /* 0x000006c000017945 */ /* 0x000fe20003800200 */
[----:B------:R-:W-:Y:S01]  /*0e60*/  ISETP.NE.U32.AND P0, PT, R13, 0x1, PT ;  /* 0x000000010d00780c */ /* 0x000fe20003f05070 */
[----:B------:R-:W-:Y:S01]  /*0e70*/  FFMA R12, R9, R12, -0.0013887860113754868507 ;  /* 0xbab607ed090c7423 */ /* 0x000fe2000000000c */
[----:B------:R-:W-:Y:S02]  /*0e80*/  VIADD R13, R15, 0x1 ;  /* 0x000000010f0d7836 */ /* 0x000fe40000000000 */
[----:B------:R-:W-:Y:S01]  /*0e90*/  IMAD.MOV.U32 R15, RZ, RZ, 0x3e2aaaa8 ;  /* 0x3e2aaaa8ff0f7424 */ /* 0x000fe200078e00ff */
[----:B------:R-:W-:-:S02]  /*0ea0*/  FSEL R18, R18, 0.041666727513074874878, !P0 ;  /* 0x3d2aaabb12127808 */ /* 0x000fc40004000000 */
[----:B------:R-:W-:Y:S02]  /*0eb0*/  FSEL R12, R12, -0.00019574658654164522886, P0 ;  /* 0xb94d41530c0c7808 */ /* 0x000fe40000000000 */
[----:B------:R-:W-:Y:S02]  /*0ec0*/  FSEL R16, R8, 1, !P0 ;  /* 0x3f80000008107808 */ /* 0x000fe40004000000 */
[----:B------:R-:W-:Y:S01]  /*0ed0*/  FSEL R15, -R15, -0.4999999701976776123, !P0 ;  /* 0xbeffffff0f0f7808 */ /* 0x000fe20004000100 */
[----:B------:R-:W-:Y:S01]  /*0ee0*/  FFMA R12, R9, R12, R18 ;  /* 0x0000000c090c7223 */ /* 0x000fe20000000012 */
[----:B------:R-:W-:Y:S02]  /*0ef0*/  FSETP.GE.AND P0, PT, |R10|, 105615, PT ;  /* 0x47ce47800a00780b */ /* 0x000fe40003f06200 */
[----:B------:R-:W-:Y:S01]  /*0f00*/  LOP3.LUT P1, RZ, R13, 0x2, RZ, 0xc0, !PT ;  /* 0x000000020dff7812 */ /* 0x000fe2000782c0ff */
[C---:B------:R-:W-:Y:S01]  /*0f10*/  FFMA R13, R9.reuse, R16, RZ ;  /* 0x00000010090d7223 */ /* 0x040fe200000000ff */
[----:B------:R-:W-:-:S04]  /*0f20*/  FFMA R12, R9, R12, R15 ;  /* 0x0000000c090c7223 */ /* 0x000fc8000000000f */
[----:B------:R-:W-:-:S07]  /*0f30*/  FFMA R16, R13, R12, R16 ;  /* 0x0000000c0d107223 */ /* 0x000fce0000000010 */
[----:B------:R-:W-:Y:S01]  /*0f40*/  @P1 FADD R16, RZ, -R16 ;  /* 0x80000010ff101221 */ /* 0x000fe20000000000 */
[----:B------:R-:W-:Y:S06]  /*0f50*/  @!P0 BRA `(.L_x_143) ;  /* 0x00000004006c8947 */ /* 0x000fec0003800000 */
[----:B------:R-:W-:-:S13]  /*0f60*/  FSETP.NEU.AND P0, PT, |R10|, +INF , PT ;  /* 0x7f8000000a00780b */ /* 0x000fda0003f0d200 */
[----:B------:R-:W-:Y:S01]  /*0f70*/  @!P0 FMUL R11, RZ, R10 ;  /* 0x0000000aff0b8220 */ /* 0x000fe20000400000 */
[----:B------:R-:W-:Y:S01]  /*0f80*/  @!P0 IMAD.MOV.U32 R14, RZ, RZ, RZ ;  /* 0x000000ffff0e8224 */ /* 0x000fe200078e00ff */
[----:B------:R-:W-:Y:S06]  /*0f90*/  @!P0 BRA `(.L_x_143) ;  /* 0x00000004005c8947 */ /* 0x000fec0003800000 */
[----:B------:R-:W0:Y:S01]  /*0fa0*/  LDC.64 R8, c[0x4][RZ] ;  /* 0x01000000ff087b82 */ /* 0x000e220000000a00 */
[----:B------:R-:W-:Y:S01]  /*0fb0*/  SHF.L.U32 R12, R10, 0x8, RZ ;  /* 0x000000080a0c7819 */ /* 0x000fe200000006ff */
[----:B------:R-:W-:Y:S01]  /*0fc0*/  IMAD.MOV.U32 R11, RZ, RZ, RZ ;  /* 0x000000ffff0b7224 */ /* 0x000fe200078e00ff */
[----:B------:R-:W-:Y:S01]  /*0fd0*/  UMOV UR4, URZ ;  /* 0x000000ff00047c82 */ /* 0x000fe20008000000 */
[----:B------:R-:W-:Y:S01]  /*0fe0*/  IMAD.MOV.U32 R17, RZ, RZ, RZ ;  /* 0x000000ffff117224 */ /* 0x000fe200078e00ff */
[----:B------:R-:W-:-:S07]  /*0ff0*/  LOP3.LUT R27, R12, 0x80000000, RZ, 0xfc, !PT ;  /* 0x800000000c1b7812 */ /* 0x000fce00078efcff */
.L_x_144:
[----:B0-----:R-:W-:-:S05]  /*1000*/  IMAD.WIDE.U32 R14, R17, 0x4, R8 ;  /* 0x00000004110e7825 */ /* 0x001fca00078e0008 */
[----:B------:R-:W2:Y:S01]  /*1010*/  LDG.E.CONSTANT R12, desc[UR6][R14.64] ;  /* 0x000000060e0c7981 */ /* 0x000ea2000c1e9900 */
[C---:B------:R-:W-:Y:S01]  /*1020*/  IMAD.SHL.U32 R18, R17.reuse, 0x4, RZ ;  /* 0x0000000411127824 */ /* 0x040fe200078e00ff */
[----:B------:R-:W-:-:S04]  /*1030*/  IADD3 R17, PT, PT, R17, 0x1, RZ ;  /* 0x0000000111117810 */ /* 0x000fc80007ffe0ff */
[C---:B------:R-:W-:Y:S02]  /*1040*/  ISETP.EQ.AND P0, PT, R18.reuse, RZ, PT ;  /* 0x000000ff1200720c */ /* 0x040fe40003f02270 */
[C---:B------:R-:W-:Y:S02]  /*1050*/  ISETP.EQ.AND P5, PT, R18.reuse, 0x4, PT ;  /* 0x000000041200780c */ /* 0x040fe40003fa2270 */
[C---:B------:R-:W-:Y:S02]  /*1060*/  ISETP.EQ.AND P4, PT, R18.reuse, 0x8, PT ;  /* 0x000000081200780c */ /* 0x040fe40003f82270 */
[C---:B------:R-:W-:Y:S02]  /*1070*/  ISETP.EQ.AND P3, PT, R18.reuse, 0xc, PT ;  /* 0x0000000c1200780c */ /* 0x040fe40003f62270 */
[C---:B------:R-:W-:Y:S02]  /*1080*/  ISETP.EQ.AND P2, PT, R18.reuse, 0x10, PT ;  /* 0x000000101200780c */ /* 0x040fe40003f42270 */
[----:B------:R-:W-:Y:S01]  /*1090*/  ISETP.EQ.AND P1, PT, R18, 0x14, PT ;  /* 0x000000141200780c */ /* 0x000fe20003f22270 */
[----:B--2---:R-:W-:-:S03]  /*10a0*/  IMAD.WIDE.U32 R12, R12, R27, RZ ;  /* 0x0000001b0c0c7225 */ /* 0x004fc600078e00ff */
[----:B------:R-:W-:-:S04]  /*10b0*/  IADD3 R12, P6, PT, R12, R11, RZ ;  /* 0x0000000b0c0c7210 */ /* 0x000fc80007fde0ff */
[----:B------:R-:W-:Y:S01]  /*10c0*/  IADD3.X R11, PT, PT, R13, UR4, RZ, P6, !PT ;  /* 0x000000040d0b7c10 */ /* 0x000fe2000b7fe4ff */
[--C-:B------:R-:W-:Y:S01]  /*10d0*/  @P0 IMAD.MOV.U32 R20, RZ, RZ, R12.reuse ;  /* 0x000000ffff140224 */ /* 0x100fe200078e000c */
[----:B------:R-:W-:Y:S01]  /*10e0*/  ISETP.NE.AND P6, PT, R17, 0x6, PT ;  /* 0x000000061100780c */ /* 0x000fe20003fc5270 */
[--C-:B------:R-:W-:Y:S01]  /*10f0*/  @P5 IMAD.MOV.U32 R21, RZ, RZ, R12.reuse ;  /* 0x000000ffff155224 */ /* 0x100fe200078e000c */
[----:B------:R-:W-:Y:S01]  /*1100*/  @P3 MOV R23, R12 ;  /* 0x0000000c00173202 */ /* 0x000fe20000000f00 */
[--C-:B------:R-:W-:Y:S02]  /*1110*/  @P4 IMAD.MOV.U32 R22, RZ, RZ, R12.reuse ;  /* 0x000000ffff164224 */ /* 0x100fe400078e000c */
[--C-:B------:R-:W-:Y:S02]  /*1120*/  @P2 IMAD.MOV.U32 R24, RZ, RZ, R12.reuse ;  /* 0x000000ffff182224 */ /* 0x100fe400078e000c */
[----:B------:R-:W-:-:S06]  /*1130*/  @P1 IMAD.MOV.U32 R19, RZ, RZ, R12 ;  /* 0x000000ffff131224 */ /* 0x000fcc00078e000c */
[----:B------:R-:W-:Y:S05]  /*1140*/  @P6 BRA `(.L_x_144) ;  /* 0xfffffffc00ac6947 */ /* 0x000fea000383ffff */
[----:B------:R-:W-:Y:S01]  /*1150*/  SHF.R.U32.HI R12, RZ, 0x17, R10 ;  /* 0x00000017ff0c7819 */ /* 0x000fe2000001160a */
[----:B------:R-:W-:Y:S03]  /*1160*/  BSSY.RECONVERGENT B2, `(.L_x_145) ;  /* 0x0000028000027945 */ /* 0x000fe60003800200 */
[C---:B------:R-:W-:Y:S02]  /*1170*/  LOP3.LUT R8, R12.reuse, 0xe0, RZ, 0xc0, !PT ;  /* 0x000000e00c087812 */ /* 0x040fe400078ec0ff */
[----:B------:R-:W-:-:S03]  /*1180*/  LOP3.LUT P6, RZ, R12, 0x1f, RZ, 0xc0, !PT ;  /* 0x0000001f0cff7812 */ /* 0x000fc600078cc0ff */
[----:B------:R-:W-:-:S05]  /*1190*/  VIADD R8, R8, 0xffffff80 ;  /* 0xffffff8008087836 */ /* 0x000fca0000000000 */
[----:B------:R-:W-:-:S04]  /*11a0*/  SHF.R.U32.HI R8, RZ, 0x5, R8 ;  /* 0x00000005ff087819 */ /* 0x000fc80000011608 */
[----:B------:R-:W-:-:S04]  /*11b0*/  LEA R13, -R8, RZ, 0x2 ;  /* 0x000000ff080d7211 */ /* 0x000fc800078e11ff */
[C---:B------:R-:W-:Y:S02]  /*11c0*/  ISETP.EQ.AND P3, PT, R13.reuse, -0x18, PT ;  /* 0xffffffe80d00780c */ /* 0x040fe40003f62270 */
[C---:B------:R-:W-:Y:S02]  /*11d0*/  ISETP.EQ.AND P4, PT, R13.reuse, -0x14, PT ;  /* 0xffffffec0d00780c */ /* 0x040fe40003f82270 */
[C---:B------:R-:W-:Y:S02]  /*11e0*/  ISETP.EQ.AND P2, PT, R13.reuse, -0x10, PT ;  /* 0xfffffff00d00780c */ /* 0x040fe40003f42270 */
[C---:B------:R-:W-:Y:S02]  /*11f0*/  ISETP.EQ.AND P1, PT, R13.reuse, -0xc, PT ;  /* 0xfffffff40d00780c */ /* 0x040fe40003f22270 */
[C---:B------:R-:W-:Y:S02]  /*1200*/  ISETP.EQ.AND P0, PT, R13.reuse, -0x8, PT ;  /* 0xfffffff80d00780c */ /* 0x040fe40003f02270 */
[----:B------:R-:W-:-:S03]  /*1210*/  ISETP.EQ.AND P5, PT, R13, 0x4, PT ;  /* 0x000000040d00780c */ /* 0x000fc60003fa2270 */
[--C-:B------:R-:W-:Y:S01]  /*1220*/  @P3 IMAD.MOV.U32 R14, RZ, RZ, R20.reuse ;  /* 0x000000ffff0e3224 */ /* 0x100fe200078e0014 */
[C---:B------:R-:W-:Y:S01]  /*1230*/  ISETP.EQ.AND P3, PT, R13.reuse, -0x4, PT ;  /* 0xfffffffc0d00780c */ /* 0x040fe20003f62270 */
[----:B------:R-:W-:Y:S02]  /*1240*/  @P4 IMAD.MOV.U32 R8, RZ, RZ, R20 ;  /* 0x000000ffff084224 */ /* 0x000fe400078e0014 */
[----:B------:R-:W-:Y:S01]  /*1250*/  @P4 IMAD.MOV.U32 R14, RZ, RZ, R21 ;  /* 0x000000ffff0e4224 */ /* 0x000fe200078e0015 */
[----:B------:R-:W-:Y:S01]  /*1260*/  ISETP.EQ.AND P4, PT, R13, RZ, PT ;  /* 0x000000ff0d00720c */ /* 0x000fe20003f82270 */
[--C-:B------:R-:W-:Y:S01]  /*1270*/  @P2 IMAD.MOV.U32 R14, RZ, RZ, R22.reuse ;  /* 0x000000ffff0e2224 */ /* 0x100fe200078e0016 */
[----:B------:R-:W-:Y:S01]  /*1280*/  @P2 MOV R8, R21 ;  /* 0x0000001500082202 */ /* 0x000fe20000000f00 */
[----:B------:R-:W-:Y:S01]  /*1290*/  @P1 IMAD.MOV.U32 R8, RZ, RZ, R22 ;  /* 0x000000ffff081224 */ /* 0x000fe200078e0016 */
[----:B------:R-:W-:Y:S01]  /*12a0*/  @P0 MOV R8, R23 ;  /* 0x0000001700080202 */ /* 0x000fe20000000f00 */
[----:B------:R-:W-:-:S02]  /*12b0*/  @P1 IMAD.MOV.U32 R14, RZ, RZ, R23 ;  /* 0x000000ffff0e1224 */ /* 0x000fc400078e0017 */
[--C-:B------:R-:W-:Y:S02]  /*12c0*/  @P0 IMAD.MOV.U32 R14, RZ, RZ, R24.reuse ;  /* 0x000000ffff0e0224 */ /* 0x100fe400078e0018 */
[----:B------:R-:W-:Y:S02]  /*12d0*/  @P3 IMAD.MOV.U32 R8, RZ, RZ, R24 ;  /* 0x000000ffff083224 */ /* 0x000fe400078e0018 */
[----:B------:R-:W-:Y:S02]  /*12e0*/  @P3 IMAD.MOV.U32 R14, RZ, RZ, R19 ;  /* 0x000000ffff0e3224 */ /* 0x000fe400078e0013 */
[----:B------:R-:W-:Y:S01]  /*12f0*/  @P4 MOV R8, R19 ;  /* 0x0000001300084202 */ /* 0x000fe20000000f00 */
[--C-:B------:R-:W-:Y:S02]  /*1300*/  @P4 IMAD.MOV.U32 R14, RZ, RZ, R11.reuse ;  /* 0x000000ffff0e4224 */ /* 0x100fe400078e000b */
[----:B------:R-:W-:Y:S01]  /*1310*/  @P5 IMAD.MOV.U32 R8, RZ, RZ, R11 ;  /* 0x000000ffff085224 */ /* 0x000fe200078e000b */
[----:B------:R-:W-:Y:S06]  /*1320*/  @!P6 BRA `(.L_x_146) ;  /* 0x00000000002ce947 */ /* 0x000fec0003800000 */
[----:B------:R-:W-:Y:S01]  /*1330*/  @P2 IMAD.MOV.U32 R9, RZ, RZ, R20 ;  /* 0x000000ffff092224 */ /* 0x000fe200078e0014 */
[----:B------:R-:W-:Y:S01]  /*1340*/  @P1 MOV R9, R21 ;  /* 0x0000001500091202 */ /* 0x000fe20000000f00 */
[----:B------:R-:W-:Y:S01]  /*1350*/  @P0 IMAD.MOV.U32 R9, RZ, RZ, R22 ;  /* 0x000000ffff090224 */ /* 0x000fe200078e0016 */
[----:B------:R-:W-:Y:S01]  /*1360*/  ISETP.EQ.AND P0, PT, R13, 0x8, PT ;  /* 0x000000080d00780c */ /* 0x000fe20003f02270 */
[----:B------:R-:W-:Y:S01]  /*1370*/  @P3 IMAD.MOV.U32 R9, RZ, RZ, R23 ;  /* 0x000000ffff093224 */ /* 0x000fe200078e0017 */
[----:B------:R-:W-:Y:S01]  /*1380*/  LOP3.LUT R13, R12, 0x1f, RZ, 0xc0, !PT ;  /* 0x0000001f0c0d7812 */ /* 0x000fe200078ec0ff */
[----:B------:R-:W-:Y:S01]  /*1390*/  @P4 IMAD.MOV.U32 R9, RZ, RZ, R24 ;  /* 0x000000ffff094224 */ /* 0x000fe200078e0018 */
[----:B------:R-:W-:Y:S02]  /*13a0*/  @P5 MOV R9, R19 ;  /* 0x0000001300095202 */ /* 0x000fe40000000f00 */
[----:B------:R-:W-:-:S07]  /*13b0*/  SHF.L.W.U32.HI R14, R8, R13, R14 ;  /* 0x0000000d080e7219 */ /* 0x000fce0000010e0e */
[----:B------:R-:W-:-:S05]  /*13c0*/  @P0 IMAD.MOV.U32 R9, RZ, RZ, R11 ;  /* 0x000000ffff090224 */ /* 0x000fca00078e000b */
[----:B------:R-:W-:-:S07]  /*13d0*/  SHF.L.W.U32.HI R8, R9, R13, R8 ;  /* 0x0000000d09087219 */ /* 0x000fce0000010e08 */
.L_x_146:
[----:B------:R-:W-:Y:S05]  /*13e0*/  BSYNC.RECONVERGENT B2 ;  /* 0x0000000000027941 */ /* 0x000fea0003800200 */
.L_x_145:
[C-C-:B------:R-:W-:Y:S01]  /*13f0*/  SHF.L.W.U32.HI R11, R8.reuse, 0x2, R14.reuse ;  /* 0x00000002080b7819 */ /* 0x140fe20000010e0e */
[----:B------:R-:W-:Y:S01]  /*1400*/  IMAD.SHL.U32 R8, R8, 0x4, RZ ;  /* 0x0000000408087824 */ /* 0x000fe200078e00ff */
[----:B------:R-:W-:Y:S01]  /*1410*/  UMOV UR4, 0x54442d19 ;  /* 0x54442d1900047882 */ /* 0x000fe20000000000 */
[----:B------:R-:W-:Y:S01]  /*1420*/  UMOV UR5, 0x3bf921fb ;  /* 0x3bf921fb00057882 */ /* 0x000fe20000000000 */
[----:B------:R-:W-:Y:S02]  /*1430*/  SHF.R.S32.HI R9, RZ, 0x1f, R11 ;  /* 0x0000001fff097819 */ /* 0x000fe4000001140b */
[----:B------:R-:W-:Y:S02]  /*1440*/  SHF.R.U32.HI R14, RZ, 0x1e, R14 ;  /* 0x0000001eff0e7819 */ /* 0x000fe4000001160e */
[C---:B------:R-:W-:Y:S02]  /*1450*/  LOP3.LUT R8, R9.reuse, R8, RZ, 0x3c, !PT ;  /* 0x0000000809087212 */ /* 0x040fe400078e3cff */
[----:B------:R-:W-:-:S02]  /*1460*/  LOP3.LUT R9, R9, R11, RZ, 0x3c, !PT ;  /* 0x0000000b09097212 */ /* 0x000fc400078e3cff */
[----:B------:R-:W-:Y:S02]  /*1470*/  ISETP.GE.AND P1, PT, R10, RZ, PT ;  /* 0x000000ff0a00720c */ /* 0x000fe40003f26270 */
[C---:B------:R-:W-:Y:S02]  /*1480*/  LOP3.LUT R10, R11.reuse, R10, RZ, 0x3c, !PT ;  /* 0x0000000a0b0a7212 */ /* 0x040fe400078e3cff */
[----:B------:R-:W0:Y:S01]  /*1490*/  I2F.F64.S64 R8, R8 ;  /* 0x0000000800087312 */ /* 0x000e220000301c00 */
[----:B------:R-:W-:Y:S02]  /*14a0*/  LEA.HI R14, R11, R14, RZ, 0x1 ;  /* 0x0000000e0b0e7211 */ /* 0x000fe400078f08ff */
[----:B------:R-:W-:-:S03]  /*14b0*/  ISETP.GE.AND P0, PT, R10, RZ, PT ;  /* 0x000000ff0a00720c */ /* 0x000fc60003f06270 */
[----:B------:R-:W-:-:S05]  /*14c0*/  IMAD.MOV R10, RZ, RZ, -R14 ;  /* 0x000000ffff0a7224 */ /* 0x000fca00078e0a0e */
[----:B------:R-:W-:Y:S01]  /*14d0*/  @!P1 MOV R14, R10 ;  /* 0x0000000a000e9202 */ /* 0x000fe20000000f00 */
[----:B0-----:R-:W-:-:S10]  /*14e0*/  DMUL R12, R8, UR4 ;  /* 0x00000004080c7c28 */ /* 0x001fd40008000000 */
[----:B------:R-:W0:Y:S02]  /*14f0*/  F2F.F32.F64 R12, R12 ;  /* 0x0000000c000c7310 */ /* 0x000e240000301000 */
[----:B0-----:R-:W-:-:S07]  /*1500*/  FSEL R11, -R12, R12, !P0 ;  /* 0x0000000c0c0b7208 */ /* 0x001fce0004000100 */
.L_x_143:
[----:B------:R-:W-:Y:S05]  /*1510*/  BSYNC.RECONVERGENT B1 ;  /* 0x0000000000017941 */ /* 0x000fea0003800200 */
.L_x_142:
[----:B------:R-:W-:Y:S02]  /*1520*/  IMAD.MOV.U32 R8, RZ, RZ, 0x37cbac00 ;  /* 0x37cbac00ff087424 */ /* 0x000fe400078e00ff */
[----:B------:R-:W-:Y:S01]  /*1530*/  FMUL R13, R11, R11 ;  /* 0x0000000b0b0d7220 */ /* 0x000fe20000400000 */
[C---:B------:R-:W-:Y:S01]  /*1540*/  LOP3.LUT R9, R14.reuse, 0x1, RZ, 0xc0, !PT ;  /* 0x000000010e097812 */ /* 0x040fe200078ec0ff */
[----:B------:R-:W-:Y:S01]  /*1550*/  IMAD.MOV.U32 R10, RZ, RZ, 0x3c0885e4 ;  /* 0x3c0885e4ff0a7424 */ /* 0x000fe200078e00ff */
[----:B------:R-:W-:Y:S01]  /*1560*/  LOP3.LUT P1, RZ, R14, 0x2, RZ, 0xc0, !PT ;  /* 0x000000020eff7812 */ /* 0x000fe2000782c0ff */
[----:B------:R-:W-:Y:S01]  /*1570*/  FFMA R8, R13, R8, -0.0013887860113754868507 ;  /* 0xbab607ed0d087423 */ /* 0x000fe20000000008 */
[----:B------:R-:W-:Y:S01]  /*1580*/  ISETP.NE.U32.AND P0, PT, R9, 0x1, PT ;  /* 0x000000010900780c */ /* 0x000fe20003f05070 */
[----:B------:R-:W-:-:S03]  /*1590*/  IMAD.MOV.U32 R12, RZ, RZ, 0x3e2aaaa8 ;  /* 0x3e2aaaa8ff0c7424 */ /* 0x000fc600078e00ff */
[----:B------:R-:W-:Y:S02]  /*15a0*/  FSEL R8, R8, -0.00019574658654164522886, !P0 ;  /* 0xb94d415308087808 */ /* 0x000fe40004000000 */
[----:B------:R-:W-:Y:S02]  /*15b0*/  FSEL R10, R10, 0.041666727513074874878, P0 ;  /* 0x3d2aaabb0a0a7808 */ /* 0x000fe40000000000 */
[----:B------:R-:W-:Y:S02]  /*15c0*/  FSEL R14, -R12, -0.4999999701976776123, P0 ;  /* 0xbeffffff0c0e7808 */ /* 0x000fe40000000100 */
[----:B------:R-:W-:Y:S01]  /*15d0*/  FSEL R12, R11, 1, P0 ;  /* 0x3f8000000b0c7808 */ /* 0x000fe20000000000 */
[C---:B------:R-:W-:Y:S02]  /*15e0*/  FFMA R10, R13.reuse, R8, R10 ;  /* 0x000000080d0a7223 */ /* 0x040fe4000000000a */
[----:B------:R-:W0:Y:S02]  /*15f0*/  F2F.F64.F32 R8, -R6 ;  /* 0x8000000600087310 */ /* 0x000e240000201800 */
[C---:B------:R-:W-:Y:S01]  /*1600*/  FFMA R14, R13.reuse, R10, R14 ;  /* 0x0000000a0d0e7223 */ /* 0x040fe2000000000e */
[----:B------:R-:W-:-:S04]  /*1610*/  FFMA R13, R13, R12, RZ ;  /* 0x0000000c0d0d7223 */ /* 0x000fc800000000ff */
[----:B------:R-:W-:Y:S01]  /*1620*/  FFMA R14, R13, R14, R12 ;  /* 0x0000000e0d0e7223 */ /* 0x000fe2000000000c */
[----:B------:R-:W1:Y:S03]  /*1630*/  F2F.F64.F32 R10, R6 ;  /* 0x00000006000a7310 */ /* 0x000e660000201800 */
[----:B------:R-:W-:-:S04]  /*1640*/  @P1 FADD R14, RZ, -R14 ;  /* 0x8000000eff0e1221 */ /* 0x000fc80000000000 */
[----:B------:R-:W-:Y:S01]  /*1650*/  FMUL R18, R7, R14 ;  /* 0x0000000e07127220 */ /* 0x000fe20000400000 */
[----:B------:R-:W2:Y:S01]  /*1660*/  F2F.F64.F32 R12, -R5 ;  /* 0x80000005000c7310 */ /* 0x000ea20000201800 */
[----:B0-----:R-:W-:Y:S02]  /*1670*/  DMUL R8, R8, 0.5 ;  /* 0x3fe0000008087828 */ /* 0x001fe40000000000 */
[C---:B------:R-:W-:Y:S01]  /*1680*/  FFMA R15, R25.reuse, R16, R18 ;  /* 0x00000010190f7223 */ /* 0x040fe20000000012 */
[----:B------:R-:W-:Y:S01]  /*1690*/  FMUL R18, R25, R14 ;  /* 0x0000000e19127220 */ /* 0x000fe20000400000 */
[----:B-1----:R-:W-:-:S03]  /*16a0*/  DMUL R10, R10, 0.5 ;  /* 0x3fe000000a0a7828 */ /* 0x002fc60000000000 */
[----:B------:R-:W-:Y:S01]  /*16b0*/  FFMA R16, R7, R16, -R18 ;  /* 0x0000001007107223 */ /* 0x000fe20000000812 */
[----:B------:R-:W0:Y:S01]  /*16c0*/  F2F.F64.F32 R14, R15 ;  /* 0x0000000f000e7310 */ /* 0x000e220000201800 */
[----:B--2---:R-:W-:-:S07]  /*16d0*/  DMUL R12, R12, 0.5 ;  /* 0x3fe000000c0c7828 */ /* 0x004fce0000000000 */
[----:B------:R-:W1:Y:S01]  /*16e0*/  F2F.F64.F32 R16, R16 ;  /* 0x0000001000107310 */ /* 0x000e620000201800 */
[----:B0-----:R-:W-:-:S07]  /*16f0*/  DSETP.GTU.AND P0, PT, R12, R14, PT ;  /* 0x0000000e0c00722a */ /* 0x001fce0003f0c000 */
[----:B------:R-:W0:Y:S01]  /*1700*/  F2F.F64.F32 R6, R5 ;  /* 0x0000000500067310 */ /* 0x000e220000201800 */
[----:B-1----:R-:W-:-:S06]  /*1710*/  DSETP.LE.AND P0, PT, R8, R16, !P0 ;  /* 0x000000100800722a */ /* 0x002fcc0004703000 */
[----:B------:R-:W-:Y:S02]  /*1720*/  DSETP.GE.AND P0, PT, R10, R16, P0 ;  /* 0x000000100a00722a */ /* 0x000fe40000706000 */
[----:B0-----:R-:W-:-:S08]  /*1730*/  DMUL R6, R6, 0.5 ;  /* 0x3fe0000006067828 */ /* 0x001fd00000000000 */
[----:B------:R-:W-:-:S06]  /*1740*/  DSETP.GE.AND P0, PT, R6, R14, P0 ;  /* 0x0000000e0600722a */ /* 0x000fcc0000706000 */
[----:B------:R-:W-:-:S08]  /*1750*/  SEL R9, RZ, 0x1, !P0 ;  /* 0x00000001ff097807 */ /* 0x000fd00004000000 */
.L_x_136:
[----:B------:R-:W-:Y:S05]  /*1760*/  BSYNC.RECONVERGENT B0 ;  /* 0x0000000000007941 */ /* 0x000fea0003800200 */
.L_x_135:
[----:B------:R-:W0:Y:S02]  /*1770*/  LDC.64 R6, c[0x0][0x3a0] ;  /* 0x0000e800ff067b82 */ /* 0x000e240000000a00 */
[----:B0-----:R-:W-:Y:S01]  /*1780*/  IMAD.WIDE R6, R3, 0x4, R6 ;  /* 0x0000000403067825 */ /* 0x001fe200078e0206 */
[----:B------:R-:W-:-:S04]  /*1790*/  IADD3 R3, PT, PT, R4, R3, RZ ;  /* 0x0000000304037210 */ /* 0x000fc80007ffe0ff */
[----:B------:R0:W-:Y:S01]  /*17a0*/  STG.E desc[UR6][R6.64], R9 ;  /* 0x0000000906007986 */ /* 0x0001e2000c101906 */
[----:B------:R-:W-:-:S13]  /*17b0*/  ISETP.GE.AND P0, PT, R3, R0, PT ;  /* 0x000000000300720c */ /* 0x000fda0003f06270 */
[----:B0-----:R-:W-:Y:S05]  /*17c0*/  @!P0 BRA `(.L_x_147) ;  /* 0xffffffe800488947 */ /* 0x001fea000383ffff */
[----:B------:R-:W-:Y:S05]  /*17d0*/  EXIT ;  /* 0x000000000000794d */ /* 0x000fea0003800000 */
        .weak           $__internal_5_$__cuda_sm20_sqrt_rn_f32_slowpath
        .type           $__internal_5_$__cuda_sm20_sqrt_rn_f32_slowpath,@function
        .size           $__internal_5_$__cuda_sm20_sqrt_rn_f32_slowpath,(.L_x_182 - $__internal_5_$__cuda_sm20_sqrt_rn_f32_slowpath)
$__internal_5_$__cuda_sm20_sqrt_rn_f32_slowpath:
[----:B------:R-:W-:-:S13]  /*17e0*/  LOP3.LUT P0, RZ, R14, 0x7fffffff, RZ, 0xc0, !PT ;  /* 0x7fffffff0eff7812 */ /* 0x000fda000780c0ff */
[----:B------:R-:W-:Y:S05]  /*17f0*/  @!P0 BRA `(.L_x_148) ;  /* 0x0000000000448947 */ /* 0x000fea0003800000 */
[----:B------:R-:W-:Y:S01]  /*1800*/  FSETP.GEU.FTZ.AND P0, PT, R14, RZ, PT ;  /* 0x000000ff0e00720b */ /* 0x000fe20003f1e000 */
[----:B------:R-:W-:-:S12]  /*1810*/  IMAD.MOV.U32 R11, RZ, RZ, R14 ;  /* 0x000000ffff0b7224 */ /* 0x000fd800078e000e */
        /* <DEDUP_REMOVED lines=15> */
.L_x_148:
[----:B------:R-:W-:Y:S01]  /*1910*/  MOV R11, R14 ;  /* 0x0000000e000b7202 */ /* 0x000fe20000000f00 */
[----:B------:R-:W-:Y:S02]  /*1920*/  IMAD.MOV.U32 R14, RZ, RZ, R18 ;  /* 0x000000ffff0e7224 */ /* 0x000fe400078e0012 */
[----:B------:R-:W-:-:S04]  /*1930*/  IMAD.MOV.U32 R15, RZ, RZ, 0x0 ;  /* 0x00000000ff0f7424 */ /* 0x000fc800078e00ff */
[----:B------:R-:W-:Y:S05]  /*1940*/  RET.REL.NODEC R14 `(_Z23query_boxes_3d_mask_gpuiiiPKfS0_Pi) ;  /* 0xffffffe40eac7950 */ /* 0x000fea0003c3ffff */
.L_x_149:
        /* <DEDUP_REMOVED lines=11> */
.L_x_182:


//--------------------- .text._Z25query_boxes_3d_points_gpuiiiiPKfS0_PiS1_ --------------------------
	.section	.text._Z25query_boxes_3d_points_gpuiiiiPKfS0_PiS1_,"ax",@progbits
	.align	128
        .global         _Z25query_boxes_3d_points_gpuiiiiPKfS0_PiS1_
        .type           _Z25query_boxes_3d_points_gpuiiiiPKfS0_PiS1_,@function
        .size           _Z25query_boxes_3d_points_gpuiiiiPKfS0_PiS1_,(.L_x_183 - _Z25query_boxes_3d_points_gpuiiiiPKfS0_PiS1_)
        .other          _Z25query_boxes_3d_points_gpuiiiiPKfS0_PiS1_,@"STO_CUDA_ENTRY STV_DEFAULT"
_Z25query_boxes_3d_points_gpuiiiiPKfS0_PiS1_:
.text._Z25query_boxes_3d_points_gpuiiiiPKfS0_PiS1_:
[----:B------:R-:W-:Y:S01]  /*0000*/  LDC R1, c[0x0][0x37c] ;  /* 0x0000df00ff017b82 */ /* 0x000fe20000000800 */
[----:B------:R-:W0:Y:S01]  /*0010*/  S2R R0, SR_TID.X ;  /* 0x0000000000007919 */ /* 0x000e220000002100 */
[----:B------:R-:W1:Y:S06]  /*0020*/  LDCU UR6, c[0x0][0x360] ;  /* 0x00006c00ff0677ac */ /* 0x000e6c0008000800 */
[----:B------:R-:W0:Y:S01]  /*0030*/  S2UR UR7, SR_CTAID.X ;  /* 0x00000000000779c3 */ /* 0x000e220000002500 */
[----:B------:R-:W2:Y:S01]  /*0040*/  LDCU UR4, c[0x0][0x388] ;  /* 0x00007100ff0477ac */ /* 0x000ea20008000800 */
[----:B------:R-:W2:Y:S06]  /*0050*/  LDCU UR5, c[0x0][0x380] ;  /* 0x00007000ff0577ac */ /* 0x000eac0008000800 */
[----:B------:R-:W0:Y:S01]  /*0060*/  LDC R3, c[0x0][0x360] ;  /* 0x0000d800ff037b82 */ /* 0x000e220000000800 */
[----:B--2---:R-:W-:Y:S01]  /*0070*/  UIMAD UR4, UR4, UR5, URZ ;  /* 0x00000005040472a4 */ /* 0x004fe2000f8e02ff */
[----:B0-----:R-:W-:-:S05]  /*0080*/  IMAD R0, R3, UR7, R0 ;  /* 0x0000000703007c24 */ /* 0x001fca000f8e0200 */
[----:B------:R-:W-:-:S13]  /*0090*/  ISETP.GE.AND P0, PT, R0, UR4, PT ;  /* 0x0000000400007c0c */ /* 0x000fda000bf06270 */
[----:B-1----:R-:W-:Y:S05]  /*00a0*/  @P0 EXIT ;  /* 0x000000000000094d */ /* 0x002fea0003800000 */
[----:B------:R-:W0:Y:S01]  /*00b0*/  LDCU UR8, c[0x0][0x38c] ;  /* 0x00007180ff0877ac */ /* 0x000e220008000800 */
[----:B------:R-:W1:Y:S01]  /*00c0*/  LDCU UR7, c[0x0][0x384] ;  /* 0x00007080ff0777ac */ /* 0x000e620008000800 */
[----:B------:R-:W2:Y:S01]  /*00d0*/  LDCU UR5, c[0x0][0x370] ;  /* 0x00006e00ff0577ac */ /* 0x000ea20008000800 */
[----:B------:R-:W3:Y:S01]  /*00e0*/  LDCU.64 UR12, c[0x0][0x358] ;  /* 0x00006b00ff0c77ac */ /* 0x000ee20008000a00 */
[----:B0-----:R-:W-:Y:S02]  /*00f0*/  ISETP.NE.AND P0, PT, RZ, UR8, PT ;  /* 0x00000008ff007c0c */ /* 0x001fe4000bf05270 */
[----:B-1----:R-:W-:Y:S01]  /*0100*/  ISETP.LT.AND P1, PT, RZ, UR7, PT ;  /* 0x00000007ff007c0c */ /* 0x002fe2000bf21270 */
[----:B--2---:R-:W-:-:S12]  /*0110*/  UIMAD UR6, UR6, UR5, URZ ;  /* 0x00000005060672a4 */ /* 0x004fd8000f8e02ff */
[----:B---3--:R-:W-:Y:S05]  /*0120*/  @P0 BRA P1, `(.L_x_150) ;  /* 0x00000000001c0947 */ /* 0x008fea0000800000 */
[----:B------:R-:W0:Y:S02]  /*0130*/  LDC.64 R4, c[0x0][0x3a8] ;  /* 0x0000ea00ff047b82 */ /* 0x000e240000000a00 */
.L_x_151:
[----:B0-----:R-:W-:-:S04]  /*0140*/  IMAD.WIDE R2, R0, 0x4, R4 ;  /* 0x0000000400027825 */ /* 0x001fc800078e0204 */
[----:B------:R-:W-:Y:S01]  /*0150*/  VIADD R0, R0, UR6 ;  /* 0x0000000600007c36 */ /* 0x000fe20008000000 */
[----:B------:R1:W-:Y:S04]  /*0160*/  STG.E desc[UR12][R2.64], RZ ;  /* 0x000000ff02007986 */ /* 0x0003e8000c10190c */
[----:B------:R-:W-:-:S13]  /*0170*/  ISETP.GE.AND P0, PT, R0, UR4, PT ;  /* 0x0000000400007c0c */ /* 0x000fda000bf06270 */
[----:B-1----:R-:W-:Y:S05]  /*0180*/  @!P0 BRA `(.L_x_151) ;  /* 0xfffffffc00ec8947 */ /* 0x002fea000383ffff */
[----:B------:R-:W-:Y:S05]  /*0190*/  EXIT ;  /* 0x000000000000794d */ /* 0x000fea0003800000 */
.L_x_150:
[----:B------:R-:W-:Y:S02]  /*01a0*/  ULOP3.LUT UR9, UR8, 0xf, URZ, 0xc0, !UPT ;  /* 0x0000000f08097892 */ /* 0x000fe4000f8ec0ff */
[----:B------:R-:W-:Y:S02]  /*01b0*/  ULOP3.LUT UR10, UR8, 0x7, URZ, 0xc0, !UPT ;  /* 0x00000007080a7892 */ /* 0x000fe4000f8ec0ff */
[----:B------:R-:W-:Y:S02]  /*01c0*/  ULOP3.LUT UR7, UR8, 0x7ffffff0, URZ, 0xc0, !UPT ;  /* 0x7ffffff008077892 */ /* 0x000fe4000f8ec0ff */
[----:B------:R-:W-:-:S12]  /*01d0*/  ULOP3.LUT UR8, UR8, 0x3, URZ, 0xc0, !UPT ;  /* 0x0000000308087892 */ /* 0x000fd8000f8ec0ff */
.L_x_174:
[----:B------:R-:W0:Y:S01]  /*01e0*/  LDC.64 R10, c[0x0][0x398] ;  /* 0x0000e600ff0a7b82 */ /* 0x000e220000000a00 */
[----:B------:R-:W-:Y:S01]  /*01f0*/  IMAD R3, R0, 0x7, RZ ;  /* 0x0000000700037824 */ /* 0x000fe200078e02ff */
[----:B------:R-:W1:Y:S01]  /*0200*/  LDCU UR4, c[0x0][0x384] ;  /* 0x00007080ff0477ac */ /* 0x000e620008000800 */
[----:B------:R-:W2:Y:S05]  /*0210*/  LDCU UR5, c[0x0][0x38c] ;  /* 0x00007180ff0577ac */ /* 0x000eaa0008000800 */
[----:B------:R-:W3:Y:S08]  /*0220*/  LDC R7, c[0x0][0x388] ;  /* 0x0000e200ff077b82 */ /* 0x000ef00000000800 */
[----:B------:R-:W4:Y:S01]  /*0230*/  LDC.64 R24, c[0x0][0x3a0] ;  /* 0x0000e800ff187b82 */ /* 0x000f220000000a00 */
[----:B0-----:R-:W-:-:S05]  /*0240*/  IMAD.WIDE R10, R3, 0x4, R10 ;  /* 0x00000004030a7825 */ /* 0x001fca00078e020a */
[----:B------:R-:W4:Y:S04]  /*0250*/  LDG.E R28, desc[UR12][R10.64+0x14] ;  /* 0x0000140c0a1c7981 */ /* 0x000f28000c1e1900 */
[----:B------:R-:W4:Y:S04]  /*0260*/  LDG.E R12, desc[UR12][R10.64+0xc] ;  /* 0x00000c0c0a0c7981 */ /* 0x000f28000c1e1900 */
[----:B------:R0:W5:Y:S04]  /*0270*/  LDG.E R2, desc[UR12][R10.64] ;  /* 0x0000000c0a027981 */ /* 0x000168000c1e1900 */
[----:B------:R0:W5:Y:S04]  /*0280*/  LDG.E R3, desc[UR12][R10.64+0x4] ;  /* 0x0000040c0a037981 */ /* 0x000168000c1e1900 */
[----:B------:R0:W5:Y:S04]  /*0290*/  LDG.E R4, desc[UR12][R10.64+0x8] ;  /* 0x0000080c0a047981 */ /* 0x000168000c1e1900 */
[----:B------:R0:W5:Y:S01]  /*02a0*/  LDG.E R5, desc[UR12][R10.64+0x10] ;  /* 0x0000100c0a057981 */ /* 0x000162000c1e1900 */
[----:B---3--:R-:W-:Y:S01]  /*02b0*/  IABS R15, R7 ;  /* 0x00000007000f7213 */ /* 0x008fe20000000000 */
[----:B-1----:R-:W-:Y:S01]  /*02c0*/  UIMAD UR4, UR4, 0x3, URZ ;  /* 0x00000003040478a4 */ /* 0x002fe2000f8e02ff */
[----:B------:R-:W-:Y:S02]  /*02d0*/  BSSY.RECONVERGENT B0, `(.L_x_152) ;  /* 0x000002d000007945 */ /* 0x000fe40003800200 */
[----:B------:R-:W1:Y:S08]  /*02e0*/  I2F.RP R6, R15 ;  /* 0x0000000f00067306 */ /* 0x000e700000209400 */
[----:B-1----:R-:W1:Y:S02]  /*02f0*/  MUFU.RCP R6, R6 ;  /* 0x0000000600067308 */ /* 0x002e640000001000 */
[----:B-1----:R-:W-:-:S06]  /*0300*/  VIADD R8, R6, 0xffffffe ;  /* 0x0ffffffe06087836 */ /* 0x002fcc0000000000 */
[----:B------:R1:W3:Y:S02]  /*0310*/  F2I.FTZ.U32.TRUNC.NTZ R9, R8 ;  /* 0x0000000800097305 */ /* 0x0002e4000021f000 */
[----:B-1----:R-:W-:Y:S02]  /*0320*/  IMAD.MOV.U32 R8, RZ, RZ, RZ ;  /* 0x000000ffff087224 */ /* 0x002fe400078e00ff */
[----:B---3--:R-:W-:-:S04]  /*0330*/  IMAD.MOV R14, RZ, RZ, -R9 ;  /* 0x000000ffff0e7224 */ /* 0x008fc800078e0a09 */
[----:B------:R-:W-:Y:S01]  /*0340*/  IMAD R13, R14, R15, RZ ;  /* 0x0000000f0e0d7224 */ /* 0x000fe200078e02ff */
[----:B------:R-:W-:-:S03]  /*0350*/  IABS R14, R0 ;  /* 0x00000000000e7213 */ /* 0x000fc60000000000 */
[----:B------:R-:W-:-:S06]  /*0360*/  IMAD.HI.U32 R9, R9, R13, R8 ;  /* 0x0000000d09097227 */ /* 0x000fcc00078e0008 */
[----:B------:R-:W-:-:S04]  /*0370*/  IMAD.HI.U32 R13, R9, R14, RZ ;  /* 0x0000000e090d7227 */ /* 0x000fc800078e00ff */
[----:B------:R-:W-:-:S04]  /*0380*/  IMAD.MOV R6, RZ, RZ, -R13 ;  /* 0x000000ffff067224 */ /* 0x000fc800078e0a0d */
[----:B------:R-:W-:-:S05]  /*0390*/  IMAD R6, R15, R6, R14 ;  /* 0x000000060f067224 */ /* 0x000fca00078e020e */
[----:B------:R-:W-:-:S13]  /*03a0*/  ISETP.GT.U32.AND P1, PT, R15, R6, PT ;  /* 0x000000060f00720c */ /* 0x000fda0003f24070 */
[----:B------:R-:W-:Y:S01]  /*03b0*/  @!P1 IMAD.IADD R6, R6, 0x1, -R15 ;  /* 0x0000000106069824 */ /* 0x000fe200078e0a0f */
[----:B------:R-:W-:Y:S02]  /*03c0*/  @!P1 IADD3 R13, PT, PT, R13, 0x1, RZ ;  /* 0x000000010d0d9810 */ /* 0x000fe40007ffe0ff */
[----:B------:R-:W-:Y:S02]  /*03d0*/  ISETP.NE.AND P1, PT, R7, RZ, PT ;  /* 0x000000ff0700720c */ /* 0x000fe40003f25270 */
[----:B------:R-:W-:Y:S02]  /*03e0*/  ISETP.GE.U32.AND P0, PT, R6, R15, PT ;  /* 0x0000000f0600720c */ /* 0x000fe40003f06070 */
[----:B------:R-:W-:-:S04]  /*03f0*/  LOP3.LUT R6, R0, R7, RZ, 0x3c, !PT ;  /* 0x0000000700067212 */ /* 0x000fc800078e3cff */
[----:B------:R-:W-:-:S07]  /*0400*/  ISETP.GE.AND P2, PT, R6, RZ, PT ;  /* 0x000000ff0600720c */ /* 0x000fce0003f46270 */
[----:B------:R-:W-:-:S06]  /*0410*/  @P0 VIADD R13, R13, 0x1 ;  /* 0x000000010d0d0836 */ /* 0x000fcc0000000000 */
[----:B------:R-:W-:Y:S01]  /*0420*/  @!P2 IMAD.MOV R13, RZ, RZ, -R13 ;  /* 0x000000ffff0da224 */ /* 0x000fe200078e0a0d */
[----:B------:R-:W-:Y:S01]  /*0430*/  @!P1 LOP3.LUT R13, RZ, R7, RZ, 0x33, !PT ;  /* 0x00000007ff0d9212 */ /* 0x000fe200078e33ff */
[----:B--2---:R-:W-:-:S04]  /*0440*/  IMAD R7, R0, UR5, RZ ;  /* 0x0000000500077c24 */ /* 0x004fc8000f8e02ff */
[----:B----4-:R-:W-:Y:S01]  /*0450*/  IMAD.WIDE R24, R7, 0x4, R24 ;  /* 0x0000000407187825 */ /* 0x010fe200078e0218 */
[----:B------:R-:W1:Y:S08]  /*0460*/  F2F.F64.F32 R20, R28 ;  /* 0x0000001c00147310 */ /* 0x000e700000201800 */
[----:B------:R-:W2:Y:S01]  /*0470*/  F2F.F64.F32 R22, R12 ;  /* 0x0000000c00167310 */ /* 0x000ea20000201800 */
[----:B-1----:R-:W-:-:S02]  /*0480*/  DMUL R20, R20, 0.5 ;  /* 0x3fe0000014147828 */ /* 0x002fc40000000000 */
[----:B--2---:R-:W-:-:S06]  /*0490*/  DMUL R22, R22, 0.5 ;  /* 0x3fe0000016167828 */ /* 0x004fcc0000000000 */
[----:B------:R-:W-:-:S08]  /*04a0*/  DMUL R8, R20, R20 ;  /* 0x0000001414087228 */ /* 0x000fd00000000000 */
[----:B------:R-:W-:-:S10]  /*04b0*/  DFMA R8, R22, R22, R8 ;  /* 0x000000161608722b */ /* 0x000fd40000000008 */
[----:B------:R-:W1:Y:S02]  /*04c0*/  F2F.F32.F64 R8, R8 ;  /* 0x0000000800087310 */ /* 0x000e640000301000 */
[----:B-1----:R-:W-:-:S06]  /*04d0*/  VIADD R6, R8, 0xf3000000 ;  /* 0xf300000008067836 */ /* 0x002fcc0000000000 */
[----:B------:R0:W1:Y:S01]  /*04e0*/  MUFU.RSQ R15, R8 ;  /* 0x00000008000f7308 */ /* 0x0000620000001400 */
[----:B------:R-:W-:Y:S01]  /*04f0*/  ISETP.GT.U32.AND P0, PT, R6, 0x727fffff, PT ;  /* 0x727fffff0600780c */ /* 0x000fe20003f04070 */
[----:B------:R-:W-:-:S12]  /*0500*/  IMAD R6, R13, UR4, RZ ;  /* 0x000000040d067c24 */ /* 0x000fd8000f8e02ff */
[----:B0-----:R-:W-:Y:S05]  /*0510*/  @!P0 BRA `(.L_x_153) ;  /* 0x0000000000108947 */ /* 0x001fea0003800000 */
[----:B------:R-:W-:-:S07]  /*0520*/  MOV R16, 0x540 ;  /* 0x0000054000107802 */ /* 0x000fce0000000f00 */
[----:B-1---5:R-:W-:Y:S05]  /*0530*/  CALL.REL.NOINC `($__internal_6_$__cuda_sm20_sqrt_rn_f32_slowpath) ;  /* 0x0000001400f07944 */ /* 0x022fea0003c00000 */
[----:B------:R-:W-:Y:S01]  /*0540*/  IMAD.MOV.U32 R9, RZ, RZ, R7 ;  /* 0x000000ffff097224 */ /* 0x000fe200078e0007 */
[----:B------:R-:W-:Y:S06]  /*0550*/  BRA `(.L_x_154) ;  /* 0x0000000000107947 */ /* 0x000fec0003800000 */
.L_x_153:
[----:B-1----:R-:W-:Y:S01]  /*0560*/  FMUL.FTZ R9, R8, R15 ;  /* 0x0000000f08097220 */ /* 0x002fe20000410000 */
[----:B------:R-:W-:-:S03]  /*0570*/  FMUL.FTZ R7, R15, 0.5 ;  /* 0x3f0000000f077820 */ /* 0x000fc60000410000 */
[----:B------:R-:W-:-:S04]  /*0580*/  FFMA R8, -R9, R9, R8 ;  /* 0x0000000909087223 */ /* 0x000fc80000000108 */
[----:B------:R-:W-:-:S07]  /*0590*/  FFMA R9, R8, R7, R9 ;  /* 0x0000000708097223 */ /* 0x000fce0000000009 */
.L_x_154:
[----:B------:R-:W-:Y:S05]  /*05a0*/  BSYNC.RECONVERGENT B0 ;  /* 0x0000000000007941 */ /* 0x000fea0003800200 */
.L_x_152:
[----:B------:R0:W2:Y:S01]  /*05b0*/  LDG.E R7, desc[UR12][R10.64+0x18] ;  /* 0x0000180c0a077981 */ /* 0x0000a2000c1e1900 */
[----:B------:R1:W3:Y:S01]  /*05c0*/  F2F.F64.F32 R26, -R12 ;  /* 0x8000000c001a7310 */ /* 0x0002e20000201800 */
[----:B------:R-:W-:Y:S01]  /*05d0*/  BSSY.RECONVERGENT B1, `(.L_x_155) ;  /* 0x0000168000017945 */ /* 0x000fe20003800200 */
[----:B------:R-:W-:-:S06]  /*05e0*/  FMNMX R9, R9, 9.999999682655225389e-21, !PT ;  /* 0x1e3ce50809097809 */ /* 0x000fcc0007800000 */
[----:B------:R-:W4:Y:S01]  /*05f0*/  F2F.F64.F32 R28, -R28 ;  /* 0x8000001c001c7310 */ /* 0x000f220000201800 */
[----:B0-----:R-:W-:Y:S02]  /*0600*/  IMAD.MOV.U32 R10, RZ, RZ, RZ ;  /* 0x000000ffff0a7224 */ /* 0x001fe400078e00ff */
[----:B-1----:R-:W-:Y:S01]  /*0610*/  IMAD.MOV.U32 R12, RZ, RZ, RZ ;  /* 0x000000ffff0c7224 */ /* 0x002fe200078e00ff */
[----:B---3--:R-:W-:Y:S02]  /*0620*/  DMUL R26, R26, 0.5 ;  /* 0x3fe000001a1a7828 */ /* 0x008fe40000000000 */
[----:B----4-:R-:W-:Y:S01]  /*0630*/  DMUL R28, R28, 0.5 ;  /* 0x3fe000001c1c7828 */ /* 0x010fe20000000000 */
[C---:B--2---:R-:W-:Y:S01]  /*0640*/  FMUL R13, R7.reuse, 0.63661974668502807617 ;  /* 0x3f22f983070d7820 */ /* 0x044fe20000400000 */
[----:B------:R-:W-:Y:S02]  /*0650*/  FSETP.GE.AND P0, PT, |R7|, 105615, PT ;  /* 0x47ce47800700780b */ /* 0x000fe40003f06200 */
[----:B------:R-:W-:-:S02]  /*0660*/  SHF.R.U32.HI R11, RZ, 0x17, R7 ;  /* 0x00000017ff0b7819 */ /* 0x000fc40000011607 */
[----:B------:R-:W-:Y:S01]  /*0670*/  FSETP.EQ.OR P1, PT, |R7|, +INF , !P0 ;  /* 0x7f8000000700780b */ /* 0x000fe20004722600 */
[----:B------:R-:W0:Y:S01]  /*0680*/  F2I.NTZ R13, R13 ;  /* 0x0000000d000d7305 */ /* 0x000e220000203100 */
[----:B------:R-:W-:-:S04]  /*0690*/  LOP3.LUT R11, R11, 0x1f, RZ, 0xc0, !PT ;  /* 0x0000001f0b0b7812 */ /* 0x000fc800078ec0ff */
[----:B------:R-:W-:Y:S02]  /*06a0*/  IADD3 R14, PT, PT, -R11, 0x20, RZ ;  /* 0x000000200b0e7810 */ /* 0x000fe40007ffe1ff */
[----:B0-----:R-:W-:Y:S02]  /*06b0*/  I2FP.F32.S32 R8, R13 ;  /* 0x0000000d00087245 */ /* 0x001fe40000201400 */
[----:B------:R-:W-:-:S03]  /*06c0*/  SHF.L.U32 R13, R7, 0x8, RZ ;  /* 0x00000008070d7819 */ /* 0x000fc600000006ff */
[----:B------:R-:W-:Y:S01]  /*06d0*/  FFMA R15, R8, -1.5707962512969970703, R7 ;  /* 0xbfc90fda080f7823 */ /* 0x000fe20000000007 */
[----:B------:R-:W-:-:S03]  /*06e0*/  LOP3.LUT R13, R13, 0x80000000, RZ, 0xfc, !PT ;  /* 0x800000000d0d7812 */ /* 0x000fc600078efcff */
[----:B------:R-:W-:-:S04]  /*06f0*/  FFMA R15, R8, -7.5497894158615963534e-08, R15 ;  /* 0xb3a22168080f7823 */ /* 0x000fc8000000000f */
[----:B------:R-:W-:Y:S01]  /*0700*/  FFMA R8, R8, -5.3903029534742383927e-15, R15 ;  /* 0xa7c234c508087823 */ /* 0x000fe2000000000f */
[----:B------:R-:W-:Y:S01]  /*0710*/  P2R R15, PR, RZ, 0x2 ;  /* 0x00000002ff0f7803 */ /* 0x000fe20000000000 */
[----:B------:R-:W-:-:S07]  /*0720*/  @P0 FMUL R8, RZ, R7 ;  /* 0x00000007ff080220 */ /* 0x000fce0000400000 */
.L_x_173:
[----:B------:R-:W0:Y:S01]  /*0730*/  LDCU.64 UR4, c[0x0][0x390] ;  /* 0x00007200ff0477ac */ /* 0x000e220008000a00 */
[----:B------:R-:W-:Y:S01]  /*0740*/  IMAD R33, R10, 0x3, RZ ;  /* 0x000000030a217824 */ /* 0x000fe200078e02ff */
[----:B------:R-:W-:-:S04]  /*0750*/  SHF.R.S32.HI R31, RZ, 0x1f, R6 ;  /* 0x0000001fff1f7819 */ /* 0x000fc80000011406 */
[----:B------:R-:W-:-:S05]  /*0760*/  IADD3 R16, P0, PT, R33, R6, RZ ;  /* 0x0000000621107210 */ /* 0x000fca0007f1e0ff */
[----:B------:R-:W-:Y:S01]  /*0770*/  IMAD.X R31, RZ, RZ, R31, P0 ;  /* 0x000000ffff1f7224 */ /* 0x000fe200000e061f */
[----:B0-----:R-:W-:-:S04]  /*0780*/  LEA R30, P0, R16, UR4, 0x2 ;  /* 0x00000004101e7c11 */ /* 0x001fc8000f8010ff */
[----:B------:R-:W-:-:S05]  /*0790*/  LEA.HI.X R31, R16, UR5, R31, 0x2, P0 ;  /* 0x00000005101f7c11 */ /* 0x000fca00080f141f */
[----:B------:R-:W2:Y:S04]  /*07a0*/  LDG.E R33, desc[UR12][R30.64] ;  /* 0x0000000c1e217981 */ /* 0x000ea8000c1e1900 */
[----:B------:R-:W3:Y:S01]  /*07b0*/  LDG.E R18, desc[UR12][R30.64+0x4] ;  /* 0x0000040c1e127981 */ /* 0x000ee2000c1e1900 */
[----:B------:R-:W-:Y:S01]  /*07c0*/  BSSY.RECONVERGENT B0, `(.L_x_156) ;  /* 0x0000142000007945 */ /* 0x000fe20003800200 */
[----:B--2--5:R-:W-:Y:S01]  /*07d0*/  FADD R16, -R2, R33 ;  /* 0x0000002102107221 */ /* 0x024fe20000000100 */
[----:B---3--:R-:W-:Y:S01]  /*07e0*/  FSETP.GT.AND P0, PT, R18, R3, PT ;  /* 0x000000031200720b */ /* 0x008fe20003f04000 */
[----:B------:R-:W-:-:S03]  /*07f0*/  FADD R18, R3, -R18 ;  /* 0x8000001203127221 */ /* 0x000fc60000000000 */
[----:B------:R-:W-:-:S04]  /*0800*/  FSETP.GT.OR P0, PT, |R16|, R9, P0 ;  /* 0x000000091000720b */ /* 0x000fc80000704600 */
[----:B------:R-:W-:-:S13]  /*0810*/  FSETP.GT.OR P0, PT, R18, R5, P0 ;  /* 0x000000051200720b */ /* 0x000fda0000704400 */
[----:B------:R-:W-:Y:S05]  /*0820*/  @P0 BRA `(.L_x_157) ;  /* 0x0000001000ec0947 */ /* 0x000fea0003800000 */
[----:B------:R-:W2:Y:S02]  /*0830*/  LDG.E R31, desc[UR12][R30.64+0x8] ;  /* 0x0000080c1e1f7981 */ /* 0x000ea4000c1e1900 */
[----:B--2---:R-:W-:-:S05]  /*0840*/  FADD R18, -R4, R31 ;  /* 0x0000001f04127221 */ /* 0x004fca0000000100 */
[----:B------:R-:W-:-:S13]  /*0850*/  FSETP.GT.AND P0, PT, |R18|, R9, PT ;  /* 0x000000091200720b */ /* 0x000fda0003f04200 */
[----:B------:R-:W-:Y:S05]  /*0860*/  @P0 BRA `(.L_x_157) ;  /* 0x0000001000dc0947 */ /* 0x000fea0003800000 */
[----:B------:R-:W-:Y:S01]  /*0870*/  FMUL R40, R7, 0.63661974668502807617 ;  /* 0x3f22f98307287820 */ /* 0x000fe20000400000 */
[----:B------:R-:W-:Y:S01]  /*0880*/  ISETP.NE.AND P1, PT, R15, RZ, PT ;  /* 0x000000ff0f00720c */ /* 0x000fe20003f25270 */
[----:B------:R-:W-:Y:S01]  /*0890*/  BSSY.RECONVERGENT B2, `(.L_x_158) ;  /* 0x0000060000027945 */ /* 0x000fe20003800200 */
[----:B------:R-:W-:Y:S01]  /*08a0*/  FSETP.GE.AND P0, PT, |R7|, 105615, PT ;  /* 0x47ce47800700780b */ /* 0x000fe20003f06200 */
[----:B------:R-:W-:Y:S02]  /*08b0*/  IMAD.MOV.U32 R39, RZ, RZ, R8 ;  /* 0x000000ffff277224 */ /* 0x000fe400078e0008 */
[----:B------:R-:W0:Y:S02]  /*08c0*/  F2I.NTZ R40, R40 ;  /* 0x0000002800287305 */ /* 0x000e240000203100 */
[----:B0-----:R-:W-:-:S06]  /*08d0*/  SEL R42, R40, RZ, !P0 ;  /* 0x000000ff282a7207 */ /* 0x001fcc0004000000 */
[----:B------:R-:W-:Y:S05]  /*08e0*/  @P1 BRA `(.L_x_159) ;  /* 0x0000000400681947 */ /* 0x000fea0003800000 */
[----:B------:R-:W-:Y:S01]  /*08f0*/  CS2R R38, SRZ ;  /* 0x0000000000267805 */ /* 0x000fe2000001ff00 */
[----:B------:R-:W0:Y:S01]  /*0900*/  LDCU.64 UR14, c[0x4][URZ] ;  /* 0x01000000ff0e77ac */ /* 0x000e220008000a00 */
[----:B------:R-:W-:Y:S01]  /*0910*/  UMOV UR5, URZ ;  /* 0x000000ff00057c82 */ /* 0x000fe20008000000 */
[----:B------:R-:W-:-:S05]  /*0920*/  UMOV UR4, URZ ;  /* 0x000000ff00047c82 */ /* 0x000fca0008000000 */
.L_x_160:
        /* <DEDUP_REMOVED lines=11> */
[----:B------:R-:W-:Y:S01]  /*09e0*/  ISETP.EQ.AND P5, PT, R38, 0x14, PT ;  /* 0x000000142600780c */ /* 0x000fe20003fa2270 */
[----:B--2---:R-:W-:-:S03]  /*09f0*/  IMAD.WIDE.U32 R32, R30, R13, RZ ;  /* 0x0000000d1e207225 */ /* 0x004fc600078e00ff */
[----:B------:R-:W-:-:S04]  /*0a00*/  IADD3 R32, P2, PT, R32, R39, RZ ;  /* 0x0000002720207210 */ /* 0x000fc80007f5e0ff */
[----:B------:R-:W-:Y:S01]  /*0a10*/  IADD3.X R39, PT, PT, R33, UR5, RZ, P2, !PT ;  /* 0x0000000521277c10 */ /* 0x000fe200097fe4ff */
[--C-:B------:R-:W-:Y:S01]  /*0a20*/  @P1 IMAD.MOV.U32 R19, RZ, RZ, R32.reuse ;  /* 0x000000ffff131224 */ /* 0x100fe200078e0020 */
[C---:B------:R-:W-:Y:S01]  /*0a30*/  ISETP.EQ.AND P2, PT, R38.reuse, 0x8, PT ;  /* 0x000000082600780c */ /* 0x040fe20003f42270 */
[--C-:B------:R-:W-:Y:S01]  /*0a40*/  @P3 IMAD.MOV.U32 R35, RZ, RZ, R32.reuse ;  /* 0x000000ffff233224 */ /* 0x100fe200078e0020 */
[----:B------:R-:W-:Y:S01]  /*0a50*/  @P0 MOV R17, R32 ;  /* 0x0000002000110202 */ /* 0x000fe20000000f00 */
[--C-:B------:R-:W-:Y:S01]  /*0a60*/  @P4 IMAD.MOV.U32 R36, RZ, RZ, R32.reuse ;  /* 0x000000ffff244224 */ /* 0x100fe200078e0020 */
[----:B------:R-:W-:Y:S01]  /*0a70*/  IADD3 R38, PT, PT, R38, 0x4, RZ ;  /* 0x0000000426267810 */ /* 0x000fe20007ffe0ff */
[----:B------:R-:W-:-:S08]  /*0a80*/  @P5 IMAD.MOV.U32 R37, RZ, RZ, R32 ;  /* 0x000000ffff255224 */ /* 0x000fd000078e0020 */
[----:B------:R-:W-:Y:S01]  /*0a90*/  @P2 IMAD.MOV.U32 R34, RZ, RZ, R32 ;  /* 0x000000ffff222224 */ /* 0x000fe200078e0020 */
[----:B------:R-:W-:Y:S06]  /*0aa0*/  BRA.U UP0, `(.L_x_160) ;  /* 0xfffffffd00a07547 */ /* 0x000fec000b83ffff */
[----:B------:R-:W-:Y:S01]  /*0ab0*/  SHF.R.U32.HI R30, RZ, 0x17, R7 ;  /* 0x00000017ff1e7819 */ /* 0x000fe20000011607 */
[----:B------:R-:W-:Y:S01]  /*0ac0*/  BSSY.RECONVERGENT B3, `(.L_x_161) ;  /* 0x000002b000037945 */ /* 0x000fe20003800200 */
[----:B------:R-:W-:Y:S02]  /*0ad0*/  ISETP.NE.AND P6, PT, R11, RZ, PT ;  /* 0x000000ff0b00720c */ /* 0x000fe40003fc5270 */
[----:B------:R-:W-:-:S05]  /*0ae0*/  LOP3.LUT R30, R30, 0xe0, RZ, 0xc0, !PT ;  /* 0x000000e01e1e7812 */ /* 0x000fca00078ec0ff */
[----:B------:R-:W-:-:S05]  /*0af0*/  VIADD R30, R30, 0xffffff80 ;  /* 0xffffff801e1e7836 */ /* 0x000fca0000000000 */
[----:B------:R-:W-:-:S05]  /*0b00*/  SHF.R.U32.HI R30, RZ, 0x5, R30 ;  /* 0x00000005ff1e7819 */ /* 0x000fca000001161e */
[----:B------:R-:W-:-:S05]  /*0b10*/  IMAD.U32 R31, R30, -0x4, RZ ;  /* 0xfffffffc1e1f7824 */ /* 0x000fca00078e00ff */
        /* <DEDUP_REMOVED lines=13> */
[----:B------:R-:W-:Y:S02]  /*0bf0*/  @P1 IMAD.MOV.U32 R30, RZ, RZ, R34 ;  /* 0x000000ffff1e1224 */ /* 0x000fe400078e0022 */
[----:B------:R-:W-:-:S02]  /*0c00*/  @P1 IMAD.MOV.U32 R38, RZ, RZ, R35 ;  /* 0x000000ffff261224 */ /* 0x000fc400078e0023 */
[----:B------:R-:W-:Y:S02]  /*0c10*/  @P2 IMAD.MOV.U32 R30, RZ, RZ, R35 ;  /* 0x000000ffff1e2224 */ /* 0x000fe400078e0023 */
[----:B------:R-:W-:Y:S01]  /*0c20*/  @P2 IMAD.MOV.U32 R38, RZ, RZ, R36 ;  /* 0x000000ffff262224 */ /* 0x000fe200078e0024 */
[----:B------:R-:W-:Y:S01]  /*0c30*/  @P3 MOV R30, R36 ;  /* 0x00000024001e3202 */ /* 0x000fe20000000f00 */
[--C-:B------:R-:W-:Y:S02]  /*0c40*/  @P3 IMAD.MOV.U32 R38, RZ, RZ, R37.reuse ;  /* 0x000000ffff263224 */ /* 0x100fe400078e0025 */
[----:B------:R-:W-:Y:S02]  /*0c50*/  @P4 IMAD.MOV.U32 R30, RZ, RZ, R37 ;  /* 0x000000ffff1e4224 */ /* 0x000fe400078e0025 */
[--C-:B------:R-:W-:Y:S02]  /*0c60*/  @P4 IMAD.MOV.U32 R38, RZ, RZ, R39.reuse ;  /* 0x000000ffff264224 */ /* 0x100fe400078e0027 */
[----:B------:R-:W-:Y:S01]  /*0c70*/  @P5 IMAD.MOV.U32 R30, RZ, RZ, R39 ;  /* 0x000000ffff1e5224 */ /* 0x000fe200078e0027 */
[----:B------:R-:W-:Y:S06]  /*0c80*/  @!P6 BRA `(.L_x_162) ;  /* 0x000000000038e947 */ /* 0x000fec0003800000 */
[----:B------:R-:W-:Y:S01]  /*0c90*/  @P0 IMAD.MOV.U32 R33, RZ, RZ, R17 ;  /* 0x000000ffff210224 */ /* 0x000fe200078e0011 */
[----:B------:R-:W-:Y:S02]  /*0ca0*/  ISETP.EQ.AND P0, PT, R31, 0x8, PT ;  /* 0x000000081f00780c */ /* 0x000fe40003f02270 */
[----:B------:R-:W-:Y:S01]  /*0cb0*/  @P1 MOV R33, R19 ;  /* 0x0000001300211202 */ /* 0x000fe20000000f00 */
[----:B------:R-:W-:Y:S01]  /*0cc0*/  @P2 IMAD.MOV.U32 R33, RZ, RZ, R34 ;  /* 0x000000ffff212224 */ /* 0x000fe200078e0022 */
[-C--:B------:R-:W-:Y:S01]  /*0cd0*/  SHF.L.U32 R32, R30, R11.reuse, RZ ;  /* 0x0000000b1e207219 */ /* 0x080fe200000006ff */
[----:B------:R-:W-:Y:S01]  /*0ce0*/  @P3 IMAD.MOV.U32 R33, RZ, RZ, R35 ;  /* 0x000000ffff213224 */ /* 0x000fe200078e0023 */
[----:B------:R-:W-:Y:S01]  /*0cf0*/  SHF.L.U32 R38, R38, R11, RZ ;  /* 0x0000000b26267219 */ /* 0x000fe200000006ff */
[----:B------:R-:W-:Y:S01]  /*0d00*/  @P4 IMAD.MOV.U32 R33, RZ, RZ, R36 ;  /* 0x000000ffff214224 */ /* 0x000fe200078e0024 */
[----:B------:R-:W-:Y:S01]  /*0d10*/  SHF.R.U32.HI R31, RZ, R14, R30 ;  /* 0x0000000eff1f7219 */ /* 0x000fe2000001161e */
[----:B------:R-:W-:-:S03]  /*0d20*/  @P5 IMAD.MOV.U32 R33, RZ, RZ, R37 ;  /* 0x000000ffff215224 */ /* 0x000fc600078e0025 */
[----:B------:R-:W-:Y:S01]  /*0d30*/  IADD3 R38, PT, PT, R38, R31, RZ ;  /* 0x0000001f26267210 */ /* 0x000fe20007ffe0ff */
[----:B------:R-:W-:-:S05]  /*0d40*/  @P0 IMAD.MOV.U32 R33, RZ, RZ, R39 ;  /* 0x000000ffff210224 */ /* 0x000fca00078e0027 */
[----:B------:R-:W-:-:S05]  /*0d50*/  SHF.R.U32.HI R33, RZ, R14, R33 ;  /* 0x0000000eff217219 */ /* 0x000fca0000011621 */
[----:B------:R-:W-:-:S07]  /*0d60*/  IMAD.IADD R30, R32, 0x1, R33 ;  /* 0x00000001201e7824 */ /* 0x000fce00078e0221 */
.L_x_162:
[----:B------:R-:W-:Y:S05]  /*0d70*/  BSYNC.RECONVERGENT B3 ;  /* 0x0000000000037941 */ /* 0x000fea0003800200 */
.L_x_161:
        /* <DEDUP_REMOVED lines=17> */
.L_x_159:
[----:B------:R-:W-:Y:S05]  /*0e90*/  BSYNC.RECONVERGENT B2 ;  /* 0x0000000000027941 */ /* 0x000fea0003800200 */
.L_x_158:
[----:B------:R-:W-:Y:S02]  /*0ea0*/  IMAD.MOV.U32 R31, RZ, RZ, 0x37cbac00 ;  /* 0x37cbac00ff1f7424 */ /* 0x000fe400078e00ff */
[----:B------:R-:W-:Y:S01]  /*0eb0*/  FMUL R30, R39, R39 ;  /* 0x00000027271e7220 */ /* 0x000fe20000400000 */
[C---:B------:R-:W-:Y:S01]  /*0ec0*/  LOP3.LUT R32, R42.reuse, 0x1, RZ, 0xc0, !PT ;  /* 0x000000012a207812 */ /* 0x040fe200078ec0ff */
[----:B------:R-:W-:Y:S01]  /*0ed0*/  IMAD.MOV.U32 R33, RZ, RZ, 0x3c0885e4 ;  /* 0x3c0885e4ff217424 */ /* 0x000fe200078e00ff */
[----:B------:R-:W-:Y:S01]  /*0ee0*/  IADD3 R42, PT, PT, R42, 0x1, RZ ;  /* 0x000000012a2a7810 */ /* 0x000fe20007ffe0ff */
[----:B------:R-:W-:Y:S01]  /*0ef0*/  FFMA R31, R30, R31, -0.0013887860113754868507 ;  /* 0xbab607ed1e1f7423 */ /* 0x000fe2000000001f */
[----:B------:R-:W-:Y:S01]  /*0f00*/  ISETP.NE.U32.AND P0, PT, R32, 0x1, PT ;  /* 0x000000012000780c */ /* 0x000fe20003f05070 */
[----:B------:R-:W-:Y:S01]  /*0f10*/  IMAD.MOV.U32 R38, RZ, RZ, 0x3e2aaaa8 ;  /* 0x3e2aaaa8ff267424 */ /* 0x000fe200078e00ff */
[----:B------:R-:W-:Y:S01]  /*0f20*/  ISETP.NE.AND P2, PT, R15, RZ, PT ;  /* 0x000000ff0f00720c */ /* 0x000fe20003f45270 */
[----:B------:R-:W-:Y:S01]  /*0f30*/  BSSY.RECONVERGENT B2, `(.L_x_163) ;  /* 0x0000066000027945 */ /* 0x000fe20003800200 */
[----:B------:R-:W-:Y:S01]  /*0f40*/  FSEL R31, R31, -0.00019574658654164522886, P0 ;  /* 0xb94d41531f1f7808 */ /* 0x000fe20000000000 */
[----:B------:R-:W-:Y:S01]  /*0f50*/  IMAD.MOV.U32 R41, RZ, RZ, R8 ;  /* 0x000000ffff297224 */ /* 0x000fe200078e0008 */
[----:B------:R-:W-:-:S02]  /*0f60*/  FSEL R33, R33, 0.041666727513074874878, !P0 ;  /* 0x3d2aaabb21217808 */ /* 0x000fc40004000000 */
[----:B------:R-:W-:Y:S02]  /*0f70*/  LOP3.LUT P1, RZ, R42, 0x2, RZ, 0xc0, !PT ;  /* 0x000000022aff7812 */ /* 0x000fe4000782c0ff */
[----:B------:R-:W-:Y:S01]  /*0f80*/  FSEL R39, R39, 1, !P0 ;  /* 0x3f80000027277808 */ /* 0x000fe20004000000 */
[----:B------:R-:W-:Y:S01]  /*0f90*/  FFMA R31, R30, R31, R33 ;  /* 0x0000001f1e1f7223 */ /* 0x000fe20000000021 */
[----:B------:R-:W-:Y:S02]  /*0fa0*/  FSEL R42, -R38, -0.4999999701976776123, !P0 ;  /* 0xbeffffff262a7808 */ /* 0x000fe40004000100 */
[----:B------:R-:W-:Y:S01]  /*0fb0*/  FSETP.GE.AND P0, PT, |R7|, 105615, PT ;  /* 0x47ce47800700780b */ /* 0x000fe20003f06200 */
[C---:B------:R-:W-:Y:S02]  /*0fc0*/  FFMA R32, R30.reuse, R39, RZ ;  /* 0x000000271e207223 */ /* 0x040fe400000000ff */
[----:B------:R-:W-:Y:S01]  /*0fd0*/  FFMA R31, R30, R31, R42 ;  /* 0x0000001f1e1f7223 */ /* 0x000fe2000000002a */
[----:B------:R-:W-:-:S03]  /*0fe0*/  SEL R40, R40, RZ, !P0 ;  /* 0x000000ff28287207 */ /* 0x000fc60004000000 */
[----:B------:R-:W-:-:S04]  /*0ff0*/  FFMA R39, R32, R31, R39 ;  /* 0x0000001f20277223 */ /* 0x000fc80000000027 */
[----:B------:R-:W-:Y:S01]  /*1000*/  @P1 FADD R39, RZ, -R39 ;  /* 0x80000027ff271221 */ /* 0x000fe20000000000 */
[----:B------:R-:W-:Y:S06]  /*1010*/  @P2 BRA `(.L_x_164) ;  /* 0x00000004005c2947 */ /* 0x000fec0003800000 */
[----:B------:R-:W-:Y:S01]  /*1020*/  IMAD.MOV.U32 R41, RZ, RZ, RZ ;  /* 0x000000ffff297224 */ /* 0x000fe200078e00ff */
[----:B------:R-:W-:Y:S01]  /*1030*/  UMOV UR4, URZ ;  /* 0x000000ff00047c82 */ /* 0x000fe20008000000 */
[----:B------:R-:W-:-:S07]  /*1040*/  IMAD.MOV.U32 R43, RZ, RZ, RZ ;  /* 0x000000ffff2b7224 */ /* 0x000fce00078e00ff */
.L_x_165:
[----:B------:R-:W0:Y:S02]  /*1050*/  LDC.64 R30, c[0x4][RZ] ;  /* 0x01000000ff1e7b82 */ /* 0x000e240000000a00 */
        /* <DEDUP_REMOVED lines=15> */
[----:B------:R-:W-:Y:S01]  /*1150*/  ISETP.EQ.AND P0, PT, R40, 0x14, PT ;  /* 0x000000142800780c */ /* 0x000fe20003f02270 */
[--C-:B------:R-:W-:Y:S02]  /*1160*/  @P3 IMAD.MOV.U32 R34, RZ, RZ, R30.reuse ;  /* 0x000000ffff223224 */ /* 0x100fe400078e001e */
[--C-:B------:R-:W-:Y:S02]  /*1170*/  @P2 IMAD.MOV.U32 R35, RZ, RZ, R30.reuse ;  /* 0x000000ffff232224 */ /* 0x100fe400078e001e */
[----:B------:R-:W-:-:S08]  /*1180*/  @P1 IMAD.MOV.U32 R36, RZ, RZ, R30 ;  /* 0x000000ffff241224 */ /* 0x000fd000078e001e */
[----:B------:R-:W-:Y:S01]  /*1190*/  @P0 MOV R37, R30 ;  /* 0x0000001e00250202 */ /* 0x000fe20000000f00 */
[----:B------:R-:W-:Y:S06]  /*11a0*/  @P5 BRA `(.L_x_165) ;  /* 0xfffffffc00a85947 */ /* 0x000fec000383ffff */
        /* <DEDUP_REMOVED lines=44> */
.L_x_167:
[----:B------:R-:W-:Y:S05]  /*1470*/  BSYNC.RECONVERGENT B3 ;  /* 0x0000000000037941 */ /* 0x000fea0003800200 */
.L_x_166:
        /* <DEDUP_REMOVED lines=17> */
.L_x_164:
[----:B------:R-:W-:Y:S05]  /*1590*/  BSYNC.RECONVERGENT B2 ;  /* 0x0000000000027941 */ /* 0x000fea0003800200 */
.L_x_163:
[----:B------:R-:W-:Y:S02]  /*15a0*/  IMAD.MOV.U32 R30, RZ, RZ, 0x37cbac00 ;  /* 0x37cbac00ff1e7424 */ /* 0x000fe400078e00ff */
[----:B------:R-:W-:Y:S01]  /*15b0*/  FMUL R31, R41, R41 ;  /* 0x00000029291f7220 */ /* 0x000fe20000400000 */
[C---:B------:R-:W-:Y:S01]  /*15c0*/  LOP3.LUT R32, R40.reuse, 0x1, RZ, 0xc0, !PT ;  /* 0x0000000128207812 */ /* 0x040fe200078ec0ff */
[----:B------:R-:W-:Y:S01]  /*15d0*/  IMAD.MOV.U32 R42, RZ, RZ, 0x3c0885e4 ;  /* 0x3c0885e4ff2a7424 */ /* 0x000fe200078e00ff */
[----:B------:R-:W-:Y:S01]  /*15e0*/  LOP3.LUT P1, RZ, R40, 0x2, RZ, 0xc0, !PT ;  /* 0x0000000228ff7812 */ /* 0x000fe2000782c0ff */
[----:B------:R-:W-:Y:S01]  /*15f0*/  FFMA R30, R31, R30, -0.0013887860113754868507 ;  /* 0xbab607ed1f1e7423 */ /* 0x000fe2000000001e */
[----:B------:R-:W-:-:S04]  /*1600*/  ISETP.NE.U32.AND P0, PT, R32, 0x1, PT ;  /* 0x000000012000780c */ /* 0x000fc80003f05070 */
[----:B------:R-:W-:Y:S02]  /*1610*/  FSEL R32, R30, -0.00019574658654164522886, !P0 ;  /* 0xb94d41531e207808 */ /* 0x000fe40004000000 */
[----:B------:R-:W-:Y:S02]  /*1620*/  FSEL R42, R42, 0.041666727513074874878, P0 ;  /* 0x3d2aaabb2a2a7808 */ /* 0x000fe40000000000 */
[----:B------:R-:W-:Y:S02]  /*1630*/  FSEL R30, R41, 1, P0 ;  /* 0x3f800000291e7808 */ /* 0x000fe40000000000 */
[----:B------:R-:W-:Y:S01]  /*1640*/  FSEL R41, -R38, -0.4999999701976776123, P0 ;  /* 0xbeffffff26297808 */ /* 0x000fe20000000100 */
[C---:B------:R-:W-:Y:S02]  /*1650*/  FFMA R32, R31.reuse, R32, R42 ;  /* 0x000000201f207223 */ /* 0x040fe4000000002a */
[C---:B------:R-:W-:Y:S02]  /*1660*/  FFMA R33, R31.reuse, R30, RZ ;  /* 0x0000001e1f217223 */ /* 0x040fe400000000ff */
[----:B------:R-:W-:-:S04]  /*1670*/  FFMA R32, R31, R32, R41 ;  /* 0x000000201f207223 */ /* 0x000fc80000000029 */
[----:B------:R-:W-:-:S04]  /*1680*/  FFMA R33, R33, R32, R30 ;  /* 0x0000002021217223 */ /* 0x000fc8000000001e */
[----:B------:R-:W-:-:S04]  /*1690*/  @P1 FADD R33, RZ, -R33 ;  /* 0x80000021ff211221 */ /* 0x000fc80000000000 */
[-C--:B------:R-:W-:Y:S01]  /*16a0*/  FMUL R31, R16, R33.reuse ;  /* 0x00000021101f7220 */ /* 0x080fe20000400000 */
[----:B------:R-:W-:-:S03]  /*16b0*/  FMUL R33, R18, R33 ;  /* 0x0000002112217220 */ /* 0x000fc60000400000 */
[-C--:B------:R-:W-:Y:S01]  /*16c0*/  FFMA R31, R18, R39.reuse, R31 ;  /* 0x00000027121f7223 */ /* 0x080fe2000000001f */
[----:B------:R-:W-:-:S05]  /*16d0*/  FFMA R33, R16, R39, -R33 ;  /* 0x0000002710217223 */ /* 0x000fca0000000821 */
[----:B------:R-:W0:Y:S08]  /*16e0*/  F2F.F64.F32 R30, R31 ;  /* 0x0000001f001e7310 */ /* 0x000e300000201800 */
[----:B------:R-:W1:Y:S01]  /*16f0*/  F2F.F64.F32 R32, R33 ;  /* 0x0000002100207310 */ /* 0x000e620000201800 */
[----:B0-----:R-:W-:-:S06]  /*1700*/  DSETP.GTU.AND P0, PT, R28, R30, PT ;  /* 0x0000001e1c00722a */ /* 0x001fcc0003f0c000 */
[----:B-1----:R-:W-:-:S06]  /*1710*/  DSETP.GTU.OR P0, PT, R26, R32, P0 ;  /* 0x000000201a00722a */ /* 0x002fcc000070c400 */
[----:B------:R-:W-:-:S06]  /*1720*/  DSETP.LTU.OR P0, PT, R22, R32, P0 ;  /* 0x000000201600722a */ /* 0x000fcc0000709400 */
[----:B------:R-:W-:-:S14]  /*1730*/  DSETP.LTU.OR P0, PT, R20, R30, P0 ;  /* 0x0000001e1400722a */ /* 0x000fdc0000709400 */
[----:B------:R-:W-:Y:S05]  /*1740*/  @P0 BRA `(.L_x_157) ;  /* 0x0000000400240947 */ /* 0x000fea0003800000 */
[----:B------:R-:W0:Y:S01]  /*1750*/  LDC R16, c[0x0][0x38c] ;  /* 0x0000e300ff107b82 */ /* 0x000e220000000800 */
[----:B------:R-:W-:Y:S01]  /*1760*/  BSSY.RECONVERGENT B2, `(.L_x_168) ;  /* 0x0000044000027945 */ /* 0x000fe20003800200 */
[----:B0-----:R-:W-:-:S04]  /*1770*/  ISETP.GE.AND P0, PT, R16, 0x1, PT ;  /* 0x000000011000780c */ /* 0x001fc80003f06270 */
[----:B------:R-:W-:-:S13]  /*1780*/  ISETP.NE.OR P0, PT, R12, RZ, !P0 ;  /* 0x000000ff0c00720c */ /* 0x000fda0004705670 */
[----:B------:R-:W-:Y:S05]  /*1790*/  @P0 BRA `(.L_x_169) ;  /* 0x0000000400000947 */ /* 0x000fea0003800000 */
[----:B------:R-:W-:Y:S01]  /*17a0*/  ISETP.GE.U32.AND P0, PT, R16, 0x10, PT ;  /* 0x000000101000780c */ /* 0x000fe20003f06070 */
[----:B------:R-:W-:-:S12]  /*17b0*/  UMOV UR4, URZ ;  /* 0x000000ff00047c82 */ /* 0x000fd80008000000 */
[----:B------:R-:W-:Y:S05]  /*17c0*/  @!P0 BRA `(.L_x_170) ;  /* 0x0000000000588947 */ /* 0x000fea0003800000 */
[----:B------:R-:W-:-:S07]  /*17d0*/  HFMA2 R33, -RZ, RZ, 0, 0 ;  /* 0x00000000ff217431 */ /* 0x000fce00000001ff */
.L_x_171:
[----:B0-----:R-:W-:-:S04]  /*17e0*/  IMAD.WIDE.U32 R30, R33, 0x4, R24 ;  /* 0x00000004211e7825 */ /* 0x001fc800078e0018 */
[----:B------:R-:W-:Y:S01]  /*17f0*/  VIADD R33, R33, 0x10 ;  /* 0x0000001021217836 */ /* 0x000fe20000000000 */
[----:B------:R0:W-:Y:S04]  /*1800*/  STG.E desc[UR12][R30.64], R10 ;  /* 0x0000000a1e007986 */ /* 0x0001e8000c10190c */
[----:B------:R0:W-:Y:S01]  /*1810*/  STG.E desc[UR12][R30.64+0x4], R10 ;  /* 0x0000040a1e007986 */ /* 0x0001e2000c10190c */
[----:B------:R-:W-:-:S03]  /*1820*/  ISETP.NE.AND P0, PT, R33, UR7, PT ;  /* 0x0000000721007c0c */ /* 0x000fc6000bf05270 */
        /* <DEDUP_REMOVED lines=15> */
[----:B------:R-:W-:-:S05]  /*1920*/  UMOV UR4, UR7 ;  /* 0x0000000700047c82 */ /* 0x000fca0008000000 */
.L_x_170:
[----:B------:R-:W-:-:S09]  /*1930*/  UISETP.NE.AND UP0, UPT, UR9, URZ, UPT ;  /* 0x000000ff0900728c */ /* 0x000fd2000bf05270 */
[----:B------:R-:W-:Y:S05]  /*1940*/  BRA.U !UP0, `(.L_x_169) ;  /* 0x0000000108947547 */ /* 0x000fea000b800000 */
[----:B------:R-:W-:Y:S02]  /*1950*/  UIADD3 UR5, UPT, UPT, UR9, -0x1, URZ ;  /* 0xffffffff09057890 */ /* 0x000fe4000fffe0ff */
[----:B------:R-:W-:Y:S02]  /*1960*/  UISETP.NE.AND UP1, UPT, UR10, URZ, UPT ;  /* 0x000000ff0a00728c */ /* 0x000fe4000bf25270 */
[----:B------:R-:W-:-:S09]  /*1970*/  UISETP.GE.U32.AND UP0, UPT, UR5, 0x7, UPT ;  /* 0x000000070500788c */ /* 0x000fd2000bf06070 */
[----:B------:R-:W-:Y:S05]  /*1980*/  BRA.U !UP0, `(.L_x_172) ;  /* 0x00000001082c7547 */ /* 0x000fea000b800000 */
[----:B0-----:R-:W-:Y:S01]  /*1990*/  IMAD.U32 R31, RZ, RZ, UR4 ;  /* 0x00000004ff1f7e24 */ /* 0x001fe2000f8e00ff */
[----:B------:R-:W-:-:S03]  /*19a0*/  UIADD3 UR4, UPT, UPT, UR4, 0x8, URZ ;  /* 0x0000000804047890 */ /* 0x000fc6000fffe0ff */
[----:B------:R-:W-:-:S05]  /*19b0*/  IMAD.WIDE.U32 R30, R31, 0x4, R24 ;  /* 0x000000041f1e7825 */ /* 0x000fca00078e0018 */
        /* <DEDUP_REMOVED lines=8> */
.L_x_172:
[----:B------:R-:W-:Y:S05]  /*1a40*/  BRA.U !UP1, `(.L_x_169) ;  /* 0x0000000109547547 */ /* 0x000fea000b800000 */
[----:B------:R-:W-:Y:S01]  /*1a50*/  UIADD3 UR5, UPT, UPT, UR10, -0x1, URZ ;  /* 0xffffffff0a057890 */ /* 0x000fe2000fffe0ff */
[----:B01----:R-:W-:-:S03]  /*1a60*/  IMAD.U32 R31, RZ, RZ, UR4 ;  /* 0x00000004ff1f7e24 */ /* 0x003fc6000f8e00ff */
[----:B------:R-:W-:-:S06]  /*1a70*/  UISETP.GE.U32.AND UP0, UPT, UR5, 0x3, UPT ;  /* 0x000000030500788c */ /* 0x000fcc000bf06070 */
[----:B------:R-:W-:-:S05]  /*1a80*/  PLOP3.LUT P0, PT, PT, PT, UP0, 0x80, 0x8 ;  /* 0x000000000008781c */ /* 0x000fca0003f0f008 */
[----:B------:R-:W-:Y:S02]  /*1a90*/  @UP0 UIADD3 UR4, UPT, UPT, UR4, 0x4, URZ ;  /* 0x0000000404040890 */ /* 0x000fe4000fffe0ff */
[----:B------:R-:W-:-:S06]  /*1aa0*/  UISETP.NE.AND UP0, UPT, UR8, URZ, UPT ;  /* 0x000000ff0800728c */ /* 0x000fcc000bf05270 */
[----:B------:R-:W-:-:S05]  /*1ab0*/  @P0 IMAD.WIDE.U32 R30, R31, 0x4, R24 ;  /* 0x000000041f1e0825 */ /* 0x000fca00078e0018 */
[----:B------:R2:W-:Y:S04]  /*1ac0*/  @P0 STG.E desc[UR12][R30.64], R10 ;  /* 0x0000000a1e000986 */ /* 0x0005e8000c10190c */
[----:B------:R2:W-:Y:S04]  /*1ad0*/  @P0 STG.E desc[UR12][R30.64+0x4], R10 ;  /* 0x0000040a1e000986 */ /* 0x0005e8000c10190c */
[----:B------:R2:W-:Y:S04]  /*1ae0*/  @P0 STG.E desc[UR12][R30.64+0x8], R10 ;  /* 0x0000080a1e000986 */ /* 0x0005e8000c10190c */
[----:B------:R2:W-:Y:S01]  /*1af0*/  @P0 STG.E desc[UR12][R30.64+0xc], R10 ;  /* 0x00000c0a1e000986 */ /* 0x0005e2000c10190c */
[----:B------:R-:W-:Y:S05]  /*1b00*/  BRA.U !UP0, `(.L_x_169) ;  /* 0x0000000108247547 */ /* 0x000fea000b800000 */
[----:B--2---:R-:W-:Y:S01]  /*1b10*/  IMAD.U32 R31, RZ, RZ, UR4 ;  /* 0x00000004ff1f7e24 */ /* 0x004fe2000f8e00ff */
[----:B------:R-:W-:-:S03]  /*1b20*/  UISETP.NE.AND UP0, UPT, UR8, 0x1, UPT ;  /* 0x000000010800788c */ /* 0x000fc6000bf05270 */
[----:B------:R-:W-:-:S05]  /*1b30*/  IMAD.WIDE.U32 R30, R31, 0x4, R24 ;  /* 0x000000041f1e7825 */ /* 0x000fca00078e0018 */
[----:B------:R3:W-:Y:S01]  /*1b40*/  STG.E desc[UR12][R30.64], R10 ;  /* 0x0000000a1e007986 */ /* 0x0007e2000c10190c */
[----:B------:R-:W-:Y:S05]  /*1b50*/  BRA.U !UP0, `(.L_x_169) ;  /* 0x0000000108107547 */ /* 0x000fea000b800000 */
[----:B------:R-:W-:Y:S01]  /*1b60*/  UISETP.NE.AND UP0, UPT, UR8, 0x2, UPT ;  /* 0x000000020800788c */ /* 0x000fe2000bf05270 */
[----:B------:R4:W-:Y:S05]  /*1b70*/  STG.E desc[UR12][R30.64+0x4], R10 ;  /* 0x0000040a1e007986 */ /* 0x0009ea000c10190c */
[----:B------:R-:W-:-:S13]  /*1b80*/  PLOP3.LUT P0, PT, PT, PT, UP0, 0x80, 0x8 ;  /* 0x000000000008781c */ /* 0x000fda0003f0f008 */
[----:B------:R4:W-:Y:S02]  /*1b90*/  @P0 STG.E desc[UR12][R30.64+0x8], R10 ;  /* 0x0000080a1e000986 */ /* 0x0009e4000c10190c */
.L_x_169:
[----:B------:R-:W-:Y:S05]  /*1ba0*/  BSYNC.RECONVERGENT B2 ;  /* 0x0000000000027941 */ /* 0x000fea0003800200 */
.L_x_168:
[C---:B01234-:R-:W-:Y:S01]  /*1bb0*/  IMAD.WIDE R30, R12.reuse, 0x4, R24 ;  /* 0x000000040c1e7825 */ /* 0x05ffe200078e0218 */
[----:B------:R-:W-:-:S04]  /*1bc0*/  IADD3 R12, PT, PT, R12, 0x1, RZ ;  /* 0x000000010c0c7810 */ /* 0x000fc80007ffe0ff */
[----:B------:R0:W-:Y:S03]  /*1bd0*/  STG.E desc[UR12][R30.64], R10 ;  /* 0x0000000a1e007986 */ /* 0x0001e6000c10190c */
.L_x_157:
[----:B------:R-:W-:Y:S05]  /*1be0*/  BSYNC.RECONVERGENT B0 ;  /* 0x0000000000007941 */ /* 0x000fea0003800200 */
.L_x_156:
[----:B------:R-:W1:Y:S01]  /*1bf0*/  LDCU UR4, c[0x0][0x384] ;  /* 0x00007080ff0477ac */ /* 0x000e620008000800 */
[----:B0-----:R-:W-:Y:S01]  /*1c00*/  VIADD R10, R10, 0x1 ;  /* 0x000000010a0a7836 */ /* 0x001fe20000000000 */
[----:B------:R-:W0:Y:S04]  /*1c10*/  LDCU UR5, c[0x0][0x38c] ;  /* 0x00007180ff0577ac */ /* 0x000e280008000800 */
[----:B-1----:R-:W-:Y:S02]  /*1c20*/  ISETP.GE.AND P0, PT, R10, UR4, PT ;  /* 0x000000040a007c0c */ /* 0x002fe4000bf06270 */
[----:B0-----:R-:W-:-:S13]  /*1c30*/  ISETP.NE.AND P1, PT, R12, UR5, PT ;  /* 0x000000050c007c0c */ /* 0x001fda000bf25270 */
[----:B------:R-:W-:Y:S05]  /*1c40*/  @!P0 BRA P1, `(.L_x_173) ;  /* 0xffffffe800b88947 */ /* 0x000fea000083ffff */
[----:B------:R-:W-:Y:S05]  /*1c50*/  BSYNC.RECONVERGENT B1 ;  /* 0x0000000000017941 */ /* 0x000fea0003800200 */
.L_x_155:
[----:B------:R-:W0:Y:S01]  /*1c60*/  LDC.64 R2, c[0x0][0x3a8] ;  /* 0x0000ea00ff027b82 */ /* 0x000e220000000a00 */
[----:B------:R-:W1:Y:S01]  /*1c70*/  LDCU UR4, c[0x0][0x388] ;  /* 0x00007100ff0477ac */ /* 0x000e620008000800 */
[----:B------:R-:W1:Y:S02]  /*1c80*/  LDCU UR5, c[0x0][0x380] ;  /* 0x00007000ff0577ac */ /* 0x000e640008000800 */
[----:B-1----:R-:W-:Y:S01]  /*1c90*/  UIMAD UR4, UR4, UR5, URZ ;  /* 0x00000005040472a4 */ /* 0x002fe2000f8e02ff */
[----:B0-----:R-:W-:-:S04]  /*1ca0*/  IMAD.WIDE R2, R0, 0x4, R2 ;  /* 0x0000000400027825 */ /* 0x001fc800078e0202 */
[----:B------:R-:W-:Y:S01]  /*1cb0*/  VIADD R0, R0, UR6 ;  /* 0x0000000600007c36 */ /* 0x000fe20008000000 */
[----:B------:R0:W-:Y:S04]  /*1cc0*/  STG.E desc[UR12][R2.64], R12 ;  /* 0x0000000c02007986 */ /* 0x0001e8000c10190c */
[----:B------:R-:W-:-:S13]  /*1cd0*/  ISETP.GE.AND P0, PT, R0, UR4, PT ;  /* 0x0000000400007c0c */ /* 0x000fda000bf06270 */
[----:B0-----:R-:W-:Y:S05]  /*1ce0*/  @!P0 BRA `(.L_x_174) ;  /* 0xffffffe4003c8947 */ /* 0x001fea000383ffff */
[----:B------:R-:W-:Y:S05]  /*1cf0*/  EXIT ;  /* 0x000000000000794d */ /* 0x000fea0003800000 */
        .weak           $__internal_6_$__cuda_sm20_sqrt_rn_f32_slowpath
        .type           $__internal_6_$__cuda_sm20_sqrt_rn_f32_slowpath,@function
        .size           $__internal_6_$__cuda_sm20_sqrt_rn_f32_slowpath,(.L_x_183 - $__internal_6_$__cuda_sm20_sqrt_rn_f32_slowpath)
$__internal_6_$__cuda_sm20_sqrt_rn_f32_slowpath:
        /* <DEDUP_REMOVED lines=14> */
[----:B------:R-:W-:Y:S02]  /*1de0*/  @!P0 MOV R8, R7 ;  /* 0x0000000700088202 */ /* 0x000fe40000000f00 */
[----:B------:R-:W-:-:S04]  /*1df0*/  @P0 FADD.FTZ R13, -R14, -RZ ;  /* 0x800000ff0e0d0221 */ /* 0x000fc80000010100 */
[----:B------:R-:W-:-:S04]  /*1e00*/  @P0 FFMA R13, R14, R13, R9 ;  /* 0x0000000d0e0d0223 */ /* 0x000fc80000000009 */
[----:B------:R-:W-:-:S04]  /*1e10*/  @P0 FFMA R13, R13, R15, R14 ;  /* 0x0000000f0d0d0223 */ /* 0x000fc8000000000e */
[----:B------:R-:W-:-:S07]  /*1e20*/  @P0 FMUL.FTZ R8, R13, 2.3283064365386962891e-10 ;  /* 0x2f8000000d080820 */ /* 0x000fce0000410000 */
.L_x_175:
[----:B------:R-:W-:Y:S02]  /*1e30*/  IMAD.MOV.U32 R7, RZ, RZ, R8 ;  /* 0x000000ffff077224 */ /* 0x000fe400078e0008 */
[----:B------:R-:W-:Y:S02]  /*1e40*/  IMAD.MOV.U32 R8, RZ, RZ, R16 ;  /* 0x000000ffff087224 */ /* 0x000fe400078e0010 */
[----:B------:R-:W-:-:S04]  /*1e50*/  IMAD.MOV.U32 R9, RZ, RZ, 0x0 ;  /* 0x00000000ff097424 */ /* 0x000fc800078e00ff */
[----:B------:R-:W-:Y:S05]  /*1e60*/  RET.REL.NODEC R8 `(_Z25query_boxes_3d_points_gpuiiiiPKfS0_PiS1_) ;  /* 0xffffffe008647950 */ /* 0x000fea0003c3ffff */
.L_x_176:
        /* <DEDUP_REMOVED lines=9> */
.L_x_183:


//--------------------- .nv.global.init           --------------------------
	.section	.nv.global.init,"aw",@progbits
	.align	4
.nv.global.init:
	.type		__cudart_i2opi_f,@object
	.size		__cudart_i2opi_f,(.L_0 - __cudart_i2opi_f)
__cudart_i2opi_f:
        /*0000*/ 	.byte	0x41, 0x90, 0x43, 0x3c, 0x99, 0x95, 0x62, 0xdb, 0xc0, 0xdd, 0x34, 0xf5, 0xd1, 0x57, 0x27, 0xfc
        /*0010*/ 	.byte	0x29, 0x15, 0x44, 0x4e, 0x6e, 0x83, 0xf9, 0xa2
.L_0:


//--------------------- .nv.shared.reserved.0     --------------------------
	.section	.nv.shared.reserved.0,"aw",@nobits
	.weak		__nv_reservedSMEM_offset_0_alias
	.size		__nv_reservedSMEM_offset_0_alias, 0, 64
	.other		__nv_reservedSMEM_offset_0_alias,@"STO_CUDA_RESERVED_SHARED STV_DEFAULT"
__nv_reservedSMEM_offset_0_alias:
	.zero		0
	.zero		64


//--------------------- .nv.constant0._Z18selection_sort_gpuiiiiPKfPiPf --------------------------
	.section	.nv.constant0._Z18selection_sort_gpuiiiiPKfPiPf,"a",@progbits
	.sectionflags	@""
	.align	4
.nv.constant0._Z18selection_sort_gpuiiiiPKfPiPf:
	.zero		936


//--------------------- .nv.constant0._Z20group_point_grad_gpuiiiiiPKfPKiPf --------------------------
	.section	.nv.constant0._Z20group_point_grad_gpuiiiiiPKfPKiPf,"a",@progbits
	.sectionflags	@""
	.align	4
.nv.constant0._Z20group_point_grad_gpuiiiiiPKfPKiPf:
	.zero		944


//--------------------- .nv.constant0._Z15group_point_gpuiiiiiPKfPKiPf --------------------------
	.section	.nv.constant0._Z15group_point_gpuiiiiiPKfPKiPf,"a",@progbits
	.sectionflags	@""
	.align	4
.nv.constant0._Z15group_point_gpuiiiiiPKfPKiPf:
	.zero		944


//--------------------- .nv.constant0._Z28query_ball_point_dilated_gpuiiiffiPKfS0_PiS1_ --------------------------
	.section	.nv.constant0._Z28query_ball_point_dilated_gpuiiiffiPKfS0_PiS1_,"a",@progbits
	.sectionflags	@""
	.align	4
.nv.constant0._Z28query_ball_point_dilated_gpuiiiffiPKfS0_PiS1_:
	.zero		952


//--------------------- .nv.constant0._Z28query_ball_point_withidx_gpuiiifiPKfS0_PKiPiS3_ --------------------------
	.section	.nv.constant0._Z28query_ball_point_withidx_gpuiiifiPKfS0_PKiPiS3_,"a",@progbits
	.sectionflags	@""
	.align	4
.nv.constant0._Z28query_ball_point_withidx_gpuiiifiPKfS0_PKiPiS3_:
	.zero		960


//--------------------- .nv.constant0._Z20query_ball_point_gpuiiifiPKfS0_PiS1_ --------------------------
	.section	.nv.constant0._Z20query_ball_point_gpuiiifiPKfS0_PiS1_,"a",@progbits
	.sectionflags	@""
	.align	4
.nv.constant0._Z20query_ball_point_gpuiiifiPKfS0_PiS1_:
	.zero		952


//--------------------- .nv.constant0._Z20query_points_iou_gpuiiiiPKfS0_S0_S0_Pf --------------------------
	.section	.nv.constant0._Z20query_points_iou_gpuiiiiPKfS0_S0_S0_Pf,"a",@progbits
	.sectionflags	@""
	.align	4
.nv.constant0._Z20query_points_iou_gpuiiiiPKfS0_S0_S0_Pf:
	.zero		952


//--------------------- .nv.constant0._Z23query_boxes_3d_mask_gpuiiiPKfS0_Pi --------------------------
	.section	.nv.constant0._Z23query_boxes_3d_mask_gpuiiiPKfS0_Pi,"a",@progbits
	.sectionflags	@""
	.align	4
.nv.constant0._Z23query_boxes_3d_mask_gpuiiiPKfS0_Pi:
	.zero		936


//--------------------- .nv.constant0._Z25query_boxes_3d_points_gpuiiiiPKfS0_PiS1_ --------------------------
	.section	.nv.constant0._Z25query_boxes_3d_points_gpuiiiiPKfS0_PiS1_,"a",@progbits
	.sectionflags	@""
	.align	4
.nv.constant0._Z25query_boxes_3d_points_gpuiiiiPKfS0_PiS1_:
	.zero		944


//--------------------- SYMBOLS --------------------------

	.type		.nv.reservedSmem.offset0,@object
	.size		.nv.reservedSmem.offset0,0x4
